	.target	sm_90a

	.elftype	@"ET_EXEC"


//--------------------- .note.nv.tkinfo           --------------------------
	.section	.note.nv.tkinfo,"",@"SHT_NOTE"
	.sectionflags	@"SHF_NOTE_NV_TKINFO"
	.tkinfo
        /*0018*/ 	.word	0x00000002
        /*0030*/ 	.string	""
        /*0030*/ 	.string	"ptxas"
        /*0030*/ 	.string	"Cuda compilation tools, release 13.0, V13.0.88"
        /*0030*/ 	.string	"Build cuda_13.0.r13.0/compiler.36424714_0"
        /*0030*/ 	.string	"-arch sm_90a -m 64 "



//--------------------- .note.nv.cuinfo           --------------------------
	.section	.note.nv.cuinfo,"",@"SHT_NOTE"
	.sectionflags	@"SHF_NOTE_NV_CUINFO"
        /*0018*/ 	.short	0x0002
        /*001a*/ 	.short	0x005a
        /*001c*/ 	.short	0x0082
	.zero		2


//--------------------- .nv.info                  --------------------------
	.section	.nv.info,"",@"SHT_CUDA_INFO"
	.align	4


	//----- nvinfo : EIATTR_REGCOUNT
	.align		4
        /*0000*/ 	.byte	0x04, 0x2f
        /*0002*/ 	.short	(.L_29 - .L_28)
	.align		4
.L_28:
        /*0004*/ 	.word	index@(_ZN12tensorrt_llm7kernels21fusedQKNormRopeKernelIN3c104HalfEfLi64ELb1EEEvPviiifPKvS6_S6_PKlii)
        /*0008*/ 	.word	0x00000015


	//----- nvinfo : EIATTR_FRAME_SIZE
	.align		4
.L_29:
        /*000c*/ 	.byte	0x04, 0x11
        /*000e*/ 	.short	(.L_31 - .L_30)
	.align		4
.L_30:
        /*0010*/ 	.word	index@(_ZN12tensorrt_llm7kernels21fusedQKNormRopeKernelIN3c104HalfEfLi64ELb1EEEvPviiifPKvS6_S6_PKlii)
        /*0014*/ 	.word	0x00000000


	//----- nvinfo : EIATTR_REGCOUNT
	.align		4
.L_31:
        /*0018*/ 	.byte	0x04, 0x2f
        /*001a*/ 	.short	(.L_33 - .L_32)
	.align		4
.L_32:
        /*001c*/ 	.word	index@(_ZN12tensorrt_llm7kernels21fusedQKNormRopeKernelIN3c104HalfEfLi64ELb0EEEvPviiifPKvS6_S6_PKlii)
        /*0020*/ 	.word	0x0000001c


	//----- nvinfo : EIATTR_FRAME_SIZE
	.align		4
.L_33:
        /*0024*/ 	.byte	0x04, 0x11
        /*0026*/ 	.short	(.L_35 - .L_34)
	.align		4
.L_34:
        /*0028*/ 	.word	index@(_ZN12tensorrt_llm7kernels21fusedQKNormRopeKernelIN3c104HalfEfLi64ELb0EEEvPviiifPKvS6_S6_PKlii)
        /*002c*/ 	.word	0x00000000


	//----- nvinfo : EIATTR_REGCOUNT
	.align		4
.L_35:
        /*0030*/ 	.byte	0x04, 0x2f
        /*0032*/ 	.short	(.L_37 - .L_36)
	.align		4
.L_36:
        /*0034*/ 	.word	index@(_ZN12tensorrt_llm7kernels21fusedQKNormRopeKernelIN3c104HalfEfLi128ELb1EEEvPviiifPKvS6_S6_PKlii)
        /*0038*/ 	.word	0x0000001d


	//----- nvinfo : EIATTR_FRAME_SIZE
	.align		4
.L_37:
        /*003c*/ 	.byte	0x04, 0x11
        /*003e*/ 	.short	(.L_39 - .L_38)
	.align		4
.L_38:
        /*0040*/ 	.word	index@(_ZN12tensorrt_llm7kernels21fusedQKNormRopeKernelIN3c104HalfEfLi128ELb1EEEvPviiifPKvS6_S6_PKlii)
        /*0044*/ 	.word	0x00000000


	//----- nvinfo : EIATTR_REGCOUNT
	.align		4
.L_39:
        /*0048*/ 	.byte	0x04, 0x2f
        /*004a*/ 	.short	(.L_41 - .L_40)
	.align		4
.L_40:
        /*004c*/ 	.word	index@(_ZN12tensorrt_llm7kernels21fusedQKNormRopeKernelIN3c104HalfEfLi128ELb0EEEvPviiifPKvS6_S6_PKlii)
        /*0050*/ 	.word	0x00000020


	//----- nvinfo : EIATTR_FRAME_SIZE
	.align		4
.L_41:
        /*0054*/ 	.byte	0x04, 0x11
        /*0056*/ 	.short	(.L_43 - .L_42)
	.align		4
.L_42:
        /*0058*/ 	.word	index@(_ZN12tensorrt_llm7kernels21fusedQKNormRopeKernelIN3c104HalfEfLi128ELb0EEEvPviiifPKvS6_S6_PKlii)
        /*005c*/ 	.word	0x00000000


	//----- nvinfo : EIATTR_REGCOUNT
	.align		4
.L_43:
        /*0060*/ 	.byte	0x04, 0x2f
        /*0062*/ 	.short	(.L_45 - .L_44)
	.align		4
.L_44:
        /*0064*/ 	.word	index@(_ZN12tensorrt_llm7kernels21fusedQKNormRopeKernelIN3c104HalfEfLi256ELb1EEEvPviiifPKvS6_S6_PKlii)
        /*0068*/ 	.word	0x00000020


	//----- nvinfo : EIATTR_FRAME_SIZE
	.align		4
.L_45:
        /*006c*/ 	.byte	0x04, 0x11
        /*006e*/ 	.short	(.L_47 - .L_46)
	.align		4
.L_46:
        /*0070*/ 	.word	index@(_ZN12tensorrt_llm7kernels21fusedQKNormRopeKernelIN3c104HalfEfLi256ELb1EEEvPviiifPKvS6_S6_PKlii)
        /*0074*/ 	.word	0x00000000


	//----- nvinfo : EIATTR_REGCOUNT
	.align		4
.L_47:
        /*0078*/ 	.byte	0x04, 0x2f
        /*007a*/ 	.short	(.L_49 - .L_48)
	.align		4
.L_48:
        /*007c*/ 	.word	index@(_ZN12tensorrt_llm7kernels21fusedQKNormRopeKernelIN3c104HalfEfLi256ELb0EEEvPviiifPKvS6_S6_PKlii)
        /*0080*/ 	.word	0x00000026


	//----- nvinfo : EIATTR_FRAME_SIZE
	.align		4
.L_49:
        /*0084*/ 	.byte	0x04, 0x11
        /*0086*/ 	.short	(.L_51 - .L_50)
	.align		4
.L_50:
        /*0088*/ 	.word	index@(_ZN12tensorrt_llm7kernels21fusedQKNormRopeKernelIN3c104HalfEfLi256ELb0EEEvPviiifPKvS6_S6_PKlii)
        /*008c*/ 	.word	0x00000000


	//----- nvinfo : EIATTR_REGCOUNT
	.align		4
.L_51:
        /*0090*/ 	.byte	0x04, 0x2f
        /*0092*/ 	.short	(.L_53 - .L_52)
	.align		4
.L_52:
        /*0094*/ 	.word	index@(_ZN12tensorrt_llm7kernels32fusedQKNormRopeKernelNTokenHeadsIN3c104HalfEfLi64ELb1ELi2EEEvPviiifPKvS6_S6_PKlii)
        /*0098*/ 	.word	0x00000020


	//----- nvinfo : EIATTR_FRAME_SIZE
	.align		4
.L_53:
        /*009c*/ 	.byte	0x04, 0x11
        /*009e*/ 	.short	(.L_55 - .L_54)
	.align		4
.L_54:
        /*00a0*/ 	.word	index@(_ZN12tensorrt_llm7kernels32fusedQKNormRopeKernelNTokenHeadsIN3c104HalfEfLi64ELb1ELi2EEEvPviiifPKvS6_S6_PKlii)
        /*00a4*/ 	.word	0x00000000


	//----- nvinfo : EIATTR_REGCOUNT
	.align		4
.L_55:
        /*00a8*/ 	.byte	0x04, 0x2f
        /*00aa*/ 	.short	(.L_57 - .L_56)
	.align		4
.L_56:
        /*00ac*/ 	.word	index@(_ZN12tensorrt_llm7kernels32fusedQKNormRopeKernelNTokenHeadsIN3c104HalfEfLi64ELb0ELi2EEEvPviiifPKvS6_S6_PKlii)
        /*00b0*/ 	.word	0x00000020


	//----- nvinfo : EIATTR_FRAME_SIZE
	.align		4
.L_57:
        /*00b4*/ 	.byte	0x04, 0x11
        /*00b6*/ 	.short	(.L_59 - .L_58)
	.align		4
.L_58:
        /*00b8*/ 	.word	index@(_ZN12tensorrt_llm7kernels32fusedQKNormRopeKernelNTokenHeadsIN3c104HalfEfLi64ELb0ELi2EEEvPviiifPKvS6_S6_PKlii)
        /*00bc*/ 	.word	0x00000000


	//----- nvinfo : EIATTR_REGCOUNT
	.align		4
.L_59:
        /*00c0*/ 	.byte	0x04, 0x2f
        /*00c2*/ 	.short	(.L_61 - .L_60)
	.align		4
.L_60:
        /*00c4*/ 	.word	index@(_ZN12tensorrt_llm7kernels32fusedQKNormRopeKernelNTokenHeadsIN3c104HalfEfLi128ELb1ELi2EEEvPviiifPKvS6_S6_PKlii)
        /*00c8*/ 	.word	0x00000020


	//----- nvinfo : EIATTR_FRAME_SIZE
	.align		4
.L_61:
        /*00cc*/ 	.byte	0x04, 0x11
        /*00ce*/ 	.short	(.L_63 - .L_62)
	.align		4
.L_62:
        /*00d0*/ 	.word	index@(_ZN12tensorrt_llm7kernels32fusedQKNormRopeKernelNTokenHeadsIN3c104HalfEfLi128ELb1ELi2EEEvPviiifPKvS6_S6_PKlii)
        /*00d4*/ 	.word	0x00000000


	//----- nvinfo : EIATTR_REGCOUNT
	.align		4
.L_63:
        /*00d8*/ 	.byte	0x04, 0x2f
        /*00da*/ 	.short	(.L_65 - .L_64)
	.align		4
.L_64:
        /*00dc*/ 	.word	index@(_ZN12tensorrt_llm7kernels32fusedQKNormRopeKernelNTokenHeadsIN3c104HalfEfLi128ELb0ELi2EEEvPviiifPKvS6_S6_PKlii)
        /*00e0*/ 	.word	0x00000028


	//----- nvinfo : EIATTR_FRAME_SIZE
	.align		4
.L_65:
        /*00e4*/ 	.byte	0x04, 0x11
        /*00e6*/ 	.short	(.L_67 - .L_66)
	.align		4
.L_66:
        /*00e8*/ 	.word	index@(_ZN12tensorrt_llm7kernels32fusedQKNormRopeKernelNTokenHeadsIN3c104HalfEfLi128ELb0ELi2EEEvPviiifPKvS6_S6_PKlii)
        /*00ec*/ 	.word	0x00000000


	//----- nvinfo : EIATTR_REGCOUNT
	.align		4
.L_67:
        /*00f0*/ 	.byte	0x04, 0x2f
        /*00f2*/ 	.short	(.L_69 - .L_68)
	.align		4
.L_68:
        /*00f4*/ 	.word	index@(_ZN12tensorrt_llm7kernels32fusedQKNormRopeKernelNTokenHeadsIN3c104HalfEfLi256ELb1ELi2EEEvPviiifPKvS6_S6_PKlii)
        /*00f8*/ 	.word	0x00000030


	//----- nvinfo : EIATTR_FRAME_SIZE
	.align		4
.L_69:
        /*00fc*/ 	.byte	0x04, 0x11
        /*00fe*/ 	.short	(.L_71 - .L_70)
	.align		4
.L_70:
        /*0100*/ 	.word	index@(_ZN12tensorrt_llm7kernels32fusedQKNormRopeKernelNTokenHeadsIN3c104HalfEfLi256ELb1ELi2EEEvPviiifPKvS6_S6_PKlii)
        /*0104*/ 	.word	0x00000000


	//----- nvinfo : EIATTR_REGCOUNT
	.align		4
.L_71:
        /*0108*/ 	.byte	0x04, 0x2f
        /*010a*/ 	.short	(.L_73 - .L_72)
	.align		4
.L_72:
        /*010c*/ 	.word	index@(_ZN12tensorrt_llm7kernels32fusedQKNormRopeKernelNTokenHeadsIN3c104HalfEfLi256ELb0ELi2EEEvPviiifPKvS6_S6_PKlii)
        /*0110*/ 	.word	0x00000038


	//----- nvinfo : EIATTR_FRAME_SIZE
	.align		4
.L_73:
        /*0114*/ 	.byte	0x04, 0x11
        /*0116*/ 	.short	(.L_75 - .L_74)
	.align		4
.L_74:
        /*0118*/ 	.word	index@(_ZN12tensorrt_llm7kernels32fusedQKNormRopeKernelNTokenHeadsIN3c104HalfEfLi256ELb0ELi2EEEvPviiifPKvS6_S6_PKlii)
        /*011c*/ 	.word	0x00000000


	//----- nvinfo : EIATTR_REGCOUNT
	.align		4
.L_75:
        /*0120*/ 	.byte	0x04, 0x2f
        /*0122*/ 	.short	(.L_77 - .L_76)
	.align		4
.L_76:
        /*0124*/ 	.word	index@(_ZN12tensorrt_llm7kernels32fusedQKNormRopeKernelNTokenHeadsIN3c104HalfEfLi64ELb1ELi4EEEvPviiifPKvS6_S6_PKlii)
        /*0128*/ 	.word	0x00000020


	//----- nvinfo : EIATTR_FRAME_SIZE
	.align		4
.L_77:
        /*012c*/ 	.byte	0x04, 0x11
        /*012e*/ 	.short	(.L_79 - .L_78)
	.align		4
.L_78:
        /*0130*/ 	.word	index@(_ZN12tensorrt_llm7kernels32fusedQKNormRopeKernelNTokenHeadsIN3c104HalfEfLi64ELb1ELi4EEEvPviiifPKvS6_S6_PKlii)
        /*0134*/ 	.word	0x00000000


	//----- nvinfo : EIATTR_REGCOUNT
	.align		4
.L_79:
        /*0138*/ 	.byte	0x04, 0x2f
        /*013a*/ 	.short	(.L_81 - .L_80)
	.align		4
.L_80:
        /*013c*/ 	.word	index@(_ZN12tensorrt_llm7kernels32fusedQKNormRopeKernelNTokenHeadsIN3c104HalfEfLi64ELb0ELi4EEEvPviiifPKvS6_S6_PKlii)
        /*0140*/ 	.word	0x00000020


	//----- nvinfo : EIATTR_FRAME_SIZE
	.align		4
.L_81:
        /*0144*/ 	.byte	0x04, 0x11
        /*0146*/ 	.short	(.L_83 - .L_82)
	.align		4
.L_82:
        /*0148*/ 	.word	index@(_ZN12tensorrt_llm7kernels32fusedQKNormRopeKernelNTokenHeadsIN3c104HalfEfLi64ELb0ELi4EEEvPviiifPKvS6_S6_PKlii)
        /*014c*/ 	.word	0x00000000


	//----- nvinfo : EIATTR_REGCOUNT
	.align		4
.L_83:
        /*0150*/ 	.byte	0x04, 0x2f
        /*0152*/ 	.short	(.L_85 - .L_84)
	.align		4
.L_84:
        /*0154*/ 	.word	index@(_ZN12tensorrt_llm7kernels32fusedQKNormRopeKernelNTokenHeadsIN3c104HalfEfLi128ELb1ELi4EEEvPviiifPKvS6_S6_PKlii)
        /*0158*/ 	.word	0x00000020


	//----- nvinfo : EIATTR_FRAME_SIZE
	.align		4
.L_85:
        /*015c*/ 	.byte	0x04, 0x11
        /*015e*/ 	.short	(.L_87 - .L_86)
	.align		4
.L_86:
        /*0160*/ 	.word	index@(_ZN12tensorrt_llm7kernels32fusedQKNormRopeKernelNTokenHeadsIN3c104HalfEfLi128ELb1ELi4EEEvPviiifPKvS6_S6_PKlii)
        /*0164*/ 	.word	0x00000000


	//----- nvinfo : EIATTR_REGCOUNT
	.align		4
.L_87:
        /*0168*/ 	.byte	0x04, 0x2f
        /*016a*/ 	.short	(.L_89 - .L_88)
	.align		4
.L_88:
        /*016c*/ 	.word	index@(_ZN12tensorrt_llm7kernels32fusedQKNormRopeKernelNTokenHeadsIN3c104HalfEfLi128ELb0ELi4EEEvPviiifPKvS6_S6_PKlii)
        /*0170*/ 	.word	0x00000028


	//----- nvinfo : EIATTR_FRAME_SIZE
	.align		4
.L_89:
        /*0174*/ 	.byte	0x04, 0x11
        /*0176*/ 	.short	(.L_91 - .L_90)
	.align		4
.L_90:
        /*0178*/ 	.word	index@(_ZN12tensorrt_llm7kernels32fusedQKNormRopeKernelNTokenHeadsIN3c104HalfEfLi128ELb0ELi4EEEvPviiifPKvS6_S6_PKlii)
        /*017c*/ 	.word	0x00000000


	//----- nvinfo : EIATTR_REGCOUNT
	.align		4
.L_91:
        /*0180*/ 	.byte	0x04, 0x2f
        /*0182*/ 	.short	(.L_93 - .L_92)
	.align		4
.L_92:
        /*0184*/ 	.word	index@(_ZN12tensorrt_llm7kernels32fusedQKNormRopeKernelNTokenHeadsIN3c104HalfEfLi256ELb1ELi4EEEvPviiifPKvS6_S6_PKlii)
        /*0188*/ 	.word	0x00000030


	//----- nvinfo : EIATTR_FRAME_SIZE
	.align		4
.L_93:
        /*018c*/ 	.byte	0x04, 0x11
        /*018e*/ 	.short	(.L_95 - .L_94)
	.align		4
.L_94:
        /*0190*/ 	.word	index@(_ZN12tensorrt_llm7kernels32fusedQKNormRopeKernelNTokenHeadsIN3c104HalfEfLi256ELb1ELi4EEEvPviiifPKvS6_S6_PKlii)
        /*0194*/ 	.word	0x00000000


	//----- nvinfo : EIATTR_REGCOUNT
	.align		4
.L_95:
        /*0198*/ 	.byte	0x04, 0x2f
        /*019a*/ 	.short	(.L_97 - .L_96)
	.align		4
.L_96:
        /*019c*/ 	.word	index@(_ZN12tensorrt_llm7kernels32fusedQKNormRopeKernelNTokenHeadsIN3c104HalfEfLi256ELb0ELi4EEEvPviiifPKvS6_S6_PKlii)
        /*01a0*/ 	.word	0x00000038


	//----- nvinfo : EIATTR_FRAME_SIZE
	.align		4
.L_97:
        /*01a4*/ 	.byte	0x04, 0x11
        /*01a6*/ 	.short	(.L_99 - .L_98)
	.align		4
.L_98:
        /*01a8*/ 	.word	index@(_ZN12tensorrt_llm7kernels32fusedQKNormRopeKernelNTokenHeadsIN3c104HalfEfLi256ELb0ELi4EEEvPviiifPKvS6_S6_PKlii)
        /*01ac*/ 	.word	0x00000000


	//----- nvinfo : EIATTR_REGCOUNT
	.align		4
.L_99:
        /*01b0*/ 	.byte	0x04, 0x2f
        /*01b2*/ 	.short	(.L_101 - .L_100)
	.align		4
.L_100:
        /*01b4*/ 	.word	index@(_ZN12tensorrt_llm7kernels32fusedQKNormRopeKernelNTokenHeadsIN3c104HalfEfLi64ELb1ELi8EEEvPviiifPKvS6_S6_PKlii)
        /*01b8*/ 	.word	0x00000020


	//----- nvinfo : EIATTR_FRAME_SIZE
	.align		4
.L_101:
        /*01bc*/ 	.byte	0x04, 0x11
        /*01be*/ 	.short	(.L_103 - .L_102)
	.align		4
.L_102:
        /*01c0*/ 	.word	index@(_ZN12tensorrt_llm7kernels32fusedQKNormRopeKernelNTokenHeadsIN3c104HalfEfLi64ELb1ELi8EEEvPviiifPKvS6_S6_PKlii)
        /*01c4*/ 	.word	0x00000000


	//----- nvinfo : EIATTR_REGCOUNT
	.align		4
.L_103:
        /*01c8*/ 	.byte	0x04, 0x2f
        /*01ca*/ 	.short	(.L_105 - .L_104)
	.align		4
.L_104:
        /*01cc*/ 	.word	index@(_ZN12tensorrt_llm7kernels32fusedQKNormRopeKernelNTokenHeadsIN3c104HalfEfLi64ELb0ELi8EEEvPviiifPKvS6_S6_PKlii)
        /*01d0*/ 	.word	0x00000020


	//----- nvinfo : EIATTR_FRAME_SIZE
	.align		4
.L_105:
        /*01d4*/ 	.byte	0x04, 0x11
        /*01d6*/ 	.short	(.L_107 - .L_106)
	.align		4
.L_106:
        /*01d8*/ 	.word	index@(_ZN12tensorrt_llm7kernels32fusedQKNormRopeKernelNTokenHeadsIN3c104HalfEfLi64ELb0ELi8EEEvPviiifPKvS6_S6_PKlii)
        /*01dc*/ 	.word	0x00000000


	//----- nvinfo : EIATTR_REGCOUNT
	.align		4
.L_107:
        /*01e0*/ 	.byte	0x04, 0x2f
        /*01e2*/ 	.short	(.L_109 - .L_108)
	.align		4
.L_108:
        /*01e4*/ 	.word	index@(_ZN12tensorrt_llm7kernels32fusedQKNormRopeKernelNTokenHeadsIN3c104HalfEfLi128ELb1ELi8EEEvPviiifPKvS6_S6_PKlii)
        /*01e8*/ 	.word	0x00000020


	//----- nvinfo : EIATTR_FRAME_SIZE
	.align		4
.L_109:
        /*01ec*/ 	.byte	0x04, 0x11
        /*01ee*/ 	.short	(.L_111 - .L_110)
	.align		4
.L_110:
        /*01f0*/ 	.word	index@(_ZN12tensorrt_llm7kernels32fusedQKNormRopeKernelNTokenHeadsIN3c104HalfEfLi128ELb1ELi8EEEvPviiifPKvS6_S6_PKlii)
        /*01f4*/ 	.word	0x00000000


	//----- nvinfo : EIATTR_REGCOUNT
	.align		4
.L_111:
        /*01f8*/ 	.byte	0x04, 0x2f
        /*01fa*/ 	.short	(.L_113 - .L_112)
	.align		4
.L_112:
        /*01fc*/ 	.word	index@(_ZN12tensorrt_llm7kernels32fusedQKNormRopeKernelNTokenHeadsIN3c104HalfEfLi128ELb0ELi8EEEvPviiifPKvS6_S6_PKlii)
        /*0200*/ 	.word	0x00000028


	//----- nvinfo : EIATTR_FRAME_SIZE
	.align		4
.L_113:
        /*0204*/ 	.byte	0x04, 0x11
        /*0206*/ 	.short	(.L_115 - .L_114)
	.align		4
.L_114:
        /*0208*/ 	.word	index@(_ZN12tensorrt_llm7kernels32fusedQKNormRopeKernelNTokenHeadsIN3c104HalfEfLi128ELb0ELi8EEEvPviiifPKvS6_S6_PKlii)
        /*020c*/ 	.word	0x00000000


	//----- nvinfo : EIATTR_REGCOUNT
	.align		4
.L_115:
        /*0210*/ 	.byte	0x04, 0x2f
        /*0212*/ 	.short	(.L_117 - .L_116)
	.align		4
.L_116:
        /*0214*/ 	.word	index@(_ZN12tensorrt_llm7kernels32fusedQKNormRopeKernelNTokenHeadsIN3c104HalfEfLi256ELb1ELi8EEEvPviiifPKvS6_S6_PKlii)
        /*0218*/ 	.word	0x00000030


	//----- nvinfo : EIATTR_FRAME_SIZE
	.align		4
.L_117:
        /*021c*/ 	.byte	0x04, 0x11
        /*021e*/ 	.short	(.L_119 - .L_118)
	.align		4
.L_118:
        /*0220*/ 	.word	index@(_ZN12tensorrt_llm7kernels32fusedQKNormRopeKernelNTokenHeadsIN3c104HalfEfLi256ELb1ELi8EEEvPviiifPKvS6_S6_PKlii)
        /*0224*/ 	.word	0x00000000


	//----- nvinfo : EIATTR_REGCOUNT
	.align		4
.L_119:
        /*0228*/ 	.byte	0x04, 0x2f
        /*022a*/ 	.short	(.L_121 - .L_120)
	.align		4
.L_120:
        /*022c*/ 	.word	index@(_ZN12tensorrt_llm7kernels32fusedQKNormRopeKernelNTokenHeadsIN3c104HalfEfLi256ELb0ELi8EEEvPviiifPKvS6_S6_PKlii)
        /*0230*/ 	.word	0x00000038


	//----- nvinfo : EIATTR_FRAME_SIZE
	.align		4
.L_121:
        /*0234*/ 	.byte	0x04, 0x11
        /*0236*/ 	.short	(.L_123 - .L_122)
	.align		4
.L_122:
        /*0238*/ 	.word	index@(_ZN12tensorrt_llm7kernels32fusedQKNormRopeKernelNTokenHeadsIN3c104HalfEfLi256ELb0ELi8EEEvPviiifPKvS6_S6_PKlii)
        /*023c*/ 	.word	0x00000000


	//----- nvinfo : EIATTR_REGCOUNT
	.align		4
.L_123:
        /*0240*/ 	.byte	0x04, 0x2f
        /*0242*/ 	.short	(.L_125 - .L_124)
	.align		4
.L_124:
        /*0244*/ 	.word	index@(_ZN12tensorrt_llm7kernels21fusedQKNormRopeKernelIN3c104HalfES3_Li64ELb1EEEvPviiifPKvS6_S6_PKlii)
        /*0248*/ 	.word	0x00000015


	//----- nvinfo : EIATTR_FRAME_SIZE
	.align		4
.L_125:
        /*024c*/ 	.byte	0x04, 0x11
        /*024e*/ 	.short	(.L_127 - .L_126)
	.align		4
.L_126:
        /*0250*/ 	.word	index@(_ZN12tensorrt_llm7kernels21fusedQKNormRopeKernelIN3c104HalfES3_Li64ELb1EEEvPviiifPKvS6_S6_PKlii)
        /*0254*/ 	.word	0x00000000


	//----- nvinfo : EIATTR_REGCOUNT
	.align		4
.L_127:
        /*0258*/ 	.byte	0x04, 0x2f
        /*025a*/ 	.short	(.L_129 - .L_128)
	.align		4
.L_128:
        /*025c*/ 	.word	index@(_ZN12tensorrt_llm7kernels21fusedQKNormRopeKernelIN3c104HalfES3_Li64ELb0EEEvPviiifPKvS6_S6_PKlii)
        /*0260*/ 	.word	0x0000001c


	//----- nvinfo : EIATTR_FRAME_SIZE
	.align		4
.L_129:
        /*0264*/ 	.byte	0x04, 0x11
        /*0266*/ 	.short	(.L_131 - .L_130)
	.align		4
.L_130:
        /*0268*/ 	.word	index@(_ZN12tensorrt_llm7kernels21fusedQKNormRopeKernelIN3c104HalfES3_Li64ELb0EEEvPviiifPKvS6_S6_PKlii)
        /*026c*/ 	.word	0x00000000


	//----- nvinfo : EIATTR_REGCOUNT
	.align		4
.L_131:
        /*0270*/ 	.byte	0x04, 0x2f
        /*0272*/ 	.short	(.L_133 - .L_132)
	.align		4
.L_132:
        /*0274*/ 	.word	index@(_ZN12tensorrt_llm7kernels21fusedQKNormRopeKernelIN3c104HalfES3_Li128ELb1EEEvPviiifPKvS6_S6_PKlii)
        /*0278*/ 	.word	0x0000001d


	//----- nvinfo : EIATTR_FRAME_SIZE
	.align		4
.L_133:
        /*027c*/ 	.byte	0x04, 0x11
        /*027e*/ 	.short	(.L_135 - .L_134)
	.align		4
.L_134:
        /*0280*/ 	.word	index@(_ZN12tensorrt_llm7kernels21fusedQKNormRopeKernelIN3c104HalfES3_Li128ELb1EEEvPviiifPKvS6_S6_PKlii)
        /*0284*/ 	.word	0x00000000


	//----- nvinfo : EIATTR_REGCOUNT
	.align		4
.L_135:
        /*0288*/ 	.byte	0x04, 0x2f
        /*028a*/ 	.short	(.L_137 - .L_136)
	.align		4
.L_136:
        /*028c*/ 	.word	index@(_ZN12tensorrt_llm7kernels21fusedQKNormRopeKernelIN3c104HalfES3_Li128ELb0EEEvPviiifPKvS6_S6_PKlii)
        /*0290*/ 	.word	0x00000020


	//----- nvinfo : EIATTR_FRAME_SIZE
	.align		4
.L_137:
        /*0294*/ 	.byte	0x04, 0x11
        /*0296*/ 	.short	(.L_139 - .L_138)
	.align		4
.L_138:
        /*0298*/ 	.word	index@(_ZN12tensorrt_llm7kernels21fusedQKNormRopeKernelIN3c104HalfES3_Li128ELb0EEEvPviiifPKvS6_S6_PKlii)
        /*029c*/ 	.word	0x00000000


	//----- nvinfo : EIATTR_REGCOUNT
	.align		4
.L_139:
        /*02a0*/ 	.byte	0x04, 0x2f
        /*02a2*/ 	.short	(.L_141 - .L_140)
	.align		4
.L_140:
        /*02a4*/ 	.word	index@(_ZN12tensorrt_llm7kernels21fusedQKNormRopeKernelIN3c104HalfES3_Li256ELb1EEEvPviiifPKvS6_S6_PKlii)
        /*02a8*/ 	.word	0x00000020


	//----- nvinfo : EIATTR_FRAME_SIZE
	.align		4
.L_141:
        /*02ac*/ 	.byte	0x04, 0x11
        /*02ae*/ 	.short	(.L_143 - .L_142)
	.align		4
.L_142:
        /*02b0*/ 	.word	index@(_ZN12tensorrt_llm7kernels21fusedQKNormRopeKernelIN3c104HalfES3_Li256ELb1EEEvPviiifPKvS6_S6_PKlii)
        /*02b4*/ 	.word	0x00000000


	//----- nvinfo : EIATTR_REGCOUNT
	.align		4
.L_143:
        /*02b8*/ 	.byte	0x04, 0x2f
        /*02ba*/ 	.short	(.L_145 - .L_144)
	.align		4
.L_144:
        /*02bc*/ 	.word	index@(_ZN12tensorrt_llm7kernels21fusedQKNormRopeKernelIN3c104HalfES3_Li256ELb0EEEvPviiifPKvS6_S6_PKlii)
        /*02c0*/ 	.word	0x00000026


	//----- nvinfo : EIATTR_FRAME_SIZE
	.align		4
.L_145:
        /*02c4*/ 	.byte	0x04, 0x11
        /*02c6*/ 	.short	(.L_147 - .L_146)
	.align		4
.L_146:
        /*02c8*/ 	.word	index@(_ZN12tensorrt_llm7kernels21fusedQKNormRopeKernelIN3c104HalfES3_Li256ELb0EEEvPviiifPKvS6_S6_PKlii)
        /*02cc*/ 	.word	0x00000000


	//----- nvinfo : EIATTR_REGCOUNT
	.align		4
.L_147:
        /*02d0*/ 	.byte	0x04, 0x2f
        /*02d2*/ 	.short	(.L_149 - .L_148)
	.align		4
.L_148:
        /*02d4*/ 	.word	index@(_ZN12tensorrt_llm7kernels32fusedQKNormRopeKernelNTokenHeadsIN3c104HalfES3_Li64ELb1ELi2EEEvPviiifPKvS6_S6_PKlii)
        /*02d8*/ 	.word	0x00000020


	//----- nvinfo : EIATTR_FRAME_SIZE
	.align		4
.L_149:
        /*02dc*/ 	.byte	0x04, 0x11
        /*02de*/ 	.short	(.L_151 - .L_150)
	.align		4
.L_150:
        /*02e0*/ 	.word	index@(_ZN12tensorrt_llm7kernels32fusedQKNormRopeKernelNTokenHeadsIN3c104HalfES3_Li64ELb1ELi2EEEvPviiifPKvS6_S6_PKlii)
        /*02e4*/ 	.word	0x00000000


	//----- nvinfo : EIATTR_REGCOUNT
	.align		4
.L_151:
        /*02e8*/ 	.byte	0x04, 0x2f
        /*02ea*/ 	.short	(.L_153 - .L_152)
	.align		4
.L_152:
        /*02ec*/ 	.word	index@(_ZN12tensorrt_llm7kernels32fusedQKNormRopeKernelNTokenHeadsIN3c104HalfES3_Li64ELb0ELi2EEEvPviiifPKvS6_S6_PKlii)
        /*02f0*/ 	.word	0x00000020


	//----- nvinfo : EIATTR_FRAME_SIZE
	.align		4
.L_153:
        /*02f4*/ 	.byte	0x04, 0x11
        /*02f6*/ 	.short	(.L_155 - .L_154)
	.align		4
.L_154:
        /*02f8*/ 	.word	index@(_ZN12tensorrt_llm7kernels32fusedQKNormRopeKernelNTokenHeadsIN3c104HalfES3_Li64ELb0ELi2EEEvPviiifPKvS6_S6_PKlii)
        /*02fc*/ 	.word	0x00000000


	//----- nvinfo : EIATTR_REGCOUNT
	.align		4
.L_155:
        /*0300*/ 	.byte	0x04, 0x2f
        /*0302*/ 	.short	(.L_157 - .L_156)
	.align		4
.L_156:
        /*0304*/ 	.word	index@(_ZN12tensorrt_llm7kernels32fusedQKNormRopeKernelNTokenHeadsIN3c104HalfES3_Li128ELb1ELi2EEEvPviiifPKvS6_S6_PKlii)
        /*0308*/ 	.word	0x00000020


	//----- nvinfo : EIATTR_FRAME_SIZE
	.align		4
.L_157:
        /*030c*/ 	.byte	0x04, 0x11
        /*030e*/ 	.short	(.L_159 - .L_158)
	.align		4
.L_158:
        /*0310*/ 	.word	index@(_ZN12tensorrt_llm7kernels32fusedQKNormRopeKernelNTokenHeadsIN3c104HalfES3_Li128ELb1ELi2EEEvPviiifPKvS6_S6_PKlii)
        /*0314*/ 	.word	0x00000000


	//----- nvinfo : EIATTR_REGCOUNT
	.align		4
.L_159:
        /*0318*/ 	.byte	0x04, 0x2f
        /*031a*/ 	.short	(.L_161 - .L_160)
	.align		4
.L_160:
        /*031c*/ 	.word	index@(_ZN12tensorrt_llm7kernels32fusedQKNormRopeKernelNTokenHeadsIN3c104HalfES3_Li128ELb0ELi2EEEvPviiifPKvS6_S6_PKlii)
        /*0320*/ 	.word	0x00000028


	//----- nvinfo : EIATTR_FRAME_SIZE
	.align		4
.L_161:
        /*0324*/ 	.byte	0x04, 0x11
        /*0326*/ 	.short	(.L_163 - .L_162)
	.align		4
.L_162:
        /*0328*/ 	.word	index@(_ZN12tensorrt_llm7kernels32fusedQKNormRopeKernelNTokenHeadsIN3c104HalfES3_Li128ELb0ELi2EEEvPviiifPKvS6_S6_PKlii)
        /*032c*/ 	.word	0x00000000


	//----- nvinfo : EIATTR_REGCOUNT
	.align		4
.L_163:
        /*0330*/ 	.byte	0x04, 0x2f
        /*0332*/ 	.short	(.L_165 - .L_164)
	.align		4
.L_164:
        /*0334*/ 	.word	index@(_ZN12tensorrt_llm7kernels32fusedQKNormRopeKernelNTokenHeadsIN3c104HalfES3_Li256ELb1ELi2EEEvPviiifPKvS6_S6_PKlii)
        /*0338*/ 	.word	0x00000030


	//----- nvinfo : EIATTR_FRAME_SIZE
	.align		4
.L_165:
        /*033c*/ 	.byte	0x04, 0x11
        /*033e*/ 	.short	(.L_167 - .L_166)
	.align		4
.L_166:
        /*0340*/ 	.word	index@(_ZN12tensorrt_llm7kernels32fusedQKNormRopeKernelNTokenHeadsIN3c104HalfES3_Li256ELb1ELi2EEEvPviiifPKvS6_S6_PKlii)
        /*0344*/ 	.word	0x00000000


	//----- nvinfo : EIATTR_REGCOUNT
	.align		4
.L_167:
        /*0348*/ 	.byte	0x04, 0x2f
        /*034a*/ 	.short	(.L_169 - .L_168)
	.align		4
.L_168:
        /*034c*/ 	.word	index@(_ZN12tensorrt_llm7kernels32fusedQKNormRopeKernelNTokenHeadsIN3c104HalfES3_Li256ELb0ELi2EEEvPviiifPKvS6_S6_PKlii)
        /*0350*/ 	.word	0x00000038


	//----- nvinfo : EIATTR_FRAME_SIZE
	.align		4
.L_169:
        /*0354*/ 	.byte	0x04, 0x11
        /*0356*/ 	.short	(.L_171 - .L_170)
	.align		4
.L_170:
        /*0358*/ 	.word	index@(_ZN12tensorrt_llm7kernels32fusedQKNormRopeKernelNTokenHeadsIN3c104HalfES3_Li256ELb0ELi2EEEvPviiifPKvS6_S6_PKlii)
        /*035c*/ 	.word	0x00000000


	//----- nvinfo : EIATTR_REGCOUNT
	.align		4
.L_171:
        /*0360*/ 	.byte	0x04, 0x2f
        /*0362*/ 	.short	(.L_173 - .L_172)
	.align		4
.L_172:
        /*0364*/ 	.word	index@(_ZN12tensorrt_llm7kernels32fusedQKNormRopeKernelNTokenHeadsIN3c104HalfES3_Li64ELb1ELi4EEEvPviiifPKvS6_S6_PKlii)
        /*0368*/ 	.word	0x00000020


	//----- nvinfo : EIATTR_FRAME_SIZE
	.align		4
.L_173:
        /*036c*/ 	.byte	0x04, 0x11
        /*036e*/ 	.short	(.L_175 - .L_174)
	.align		4
.L_174:
        /*0370*/ 	.word	index@(_ZN12tensorrt_llm7kernels32fusedQKNormRopeKernelNTokenHeadsIN3c104HalfES3_Li64ELb1ELi4EEEvPviiifPKvS6_S6_PKlii)
        /*0374*/ 	.word	0x00000000


	//----- nvinfo : EIATTR_REGCOUNT
	.align		4
.L_175:
        /*0378*/ 	.byte	0x04, 0x2f
        /*037a*/ 	.short	(.L_177 - .L_176)
	.align		4
.L_176:
        /*037c*/ 	.word	index@(_ZN12tensorrt_llm7kernels32fusedQKNormRopeKernelNTokenHeadsIN3c104HalfES3_Li64ELb0ELi4EEEvPviiifPKvS6_S6_PKlii)
        /*0380*/ 	.word	0x00000020


	//----- nvinfo : EIATTR_FRAME_SIZE
	.align		4
.L_177:
        /*0384*/ 	.byte	0x04, 0x11
        /*0386*/ 	.short	(.L_179 - .L_178)
	.align		4
.L_178:
        /*0388*/ 	.word	index@(_ZN12tensorrt_llm7kernels32fusedQKNormRopeKernelNTokenHeadsIN3c104HalfES3_Li64ELb0ELi4EEEvPviiifPKvS6_S6_PKlii)
        /*038c*/ 	.word	0x00000000


	//----- nvinfo : EIATTR_REGCOUNT
	.align		4
.L_179:
        /*0390*/ 	.byte	0x04, 0x2f
        /*0392*/ 	.short	(.L_181 - .L_180)
	.align		4
.L_180:
        /*0394*/ 	.word	index@(_ZN12tensorrt_llm7kernels32fusedQKNormRopeKernelNTokenHeadsIN3c104HalfES3_Li128ELb1ELi4EEEvPviiifPKvS6_S6_PKlii)
        /*0398*/ 	.word	0x00000020


	//----- nvinfo : EIATTR_FRAME_SIZE
	.align		4
.L_181:
        /*039c*/ 	.byte	0x04, 0x11
        /*039e*/ 	.short	(.L_183 - .L_182)
	.align		4
.L_182:
        /*03a0*/ 	.word	index@(_ZN12tensorrt_llm7kernels32fusedQKNormRopeKernelNTokenHeadsIN3c104HalfES3_Li128ELb1ELi4EEEvPviiifPKvS6_S6_PKlii)
        /*03a4*/ 	.word	0x00000000


	//----- nvinfo : EIATTR_REGCOUNT
	.align		4
.L_183:
        /*03a8*/ 	.byte	0x04, 0x2f
        /*03aa*/ 	.short	(.L_185 - .L_184)
	.align		4
.L_184:
        /*03ac*/ 	.word	index@(_ZN12tensorrt_llm7kernels32fusedQKNormRopeKernelNTokenHeadsIN3c104HalfES3_Li128ELb0ELi4EEEvPviiifPKvS6_S6_PKlii)
        /*03b0*/ 	.word	0x00000028


	//----- nvinfo : EIATTR_FRAME_SIZE
	.align		4
.L_185:
        /*03b4*/ 	.byte	0x04, 0x11
        /*03b6*/ 	.short	(.L_187 - .L_186)
	.align		4
.L_186:
        /*03b8*/ 	.word	index@(_ZN12tensorrt_llm7kernels32fusedQKNormRopeKernelNTokenHeadsIN3c104HalfES3_Li128ELb0ELi4EEEvPviiifPKvS6_S6_PKlii)
        /*03bc*/ 	.word	0x00000000


	//----- nvinfo : EIATTR_REGCOUNT
	.align		4
.L_187:
        /*03c0*/ 	.byte	0x04, 0x2f
        /*03c2*/ 	.short	(.L_189 - .L_188)
	.align		4
.L_188:
        /*03c4*/ 	.word	index@(_ZN12tensorrt_llm7kernels32fusedQKNormRopeKernelNTokenHeadsIN3c104HalfES3_Li256ELb1ELi4EEEvPviiifPKvS6_S6_PKlii)
        /*03c8*/ 	.word	0x00000030


	//----- nvinfo : EIATTR_FRAME_SIZE
	.align		4
.L_189:
        /*03cc*/ 	.byte	0x04, 0x11
        /*03ce*/ 	.short	(.L_191 - .L_190)
	.align		4
.L_190:
        /*03d0*/ 	.word	index@(_ZN12tensorrt_llm7kernels32fusedQKNormRopeKernelNTokenHeadsIN3c104HalfES3_Li256ELb1ELi4EEEvPviiifPKvS6_S6_PKlii)
        /*03d4*/ 	.word	0x00000000


	//----- nvinfo : EIATTR_REGCOUNT
	.align		4
.L_191:
        /*03d8*/ 	.byte	0x04, 0x2f
        /*03da*/ 	.short	(.L_193 - .L_192)
	.align		4
.L_192:
        /*03dc*/ 	.word	index@(_ZN12tensorrt_llm7kernels32fusedQKNormRopeKernelNTokenHeadsIN3c104HalfES3_Li256ELb0ELi4EEEvPviiifPKvS6_S6_PKlii)
        /*03e0*/ 	.word	0x00000038


	//----- nvinfo : EIATTR_FRAME_SIZE
	.align		4
.L_193:
        /*03e4*/ 	.byte	0x04, 0x11
        /*03e6*/ 	.short	(.L_195 - .L_194)
	.align		4
.L_194:
        /*03e8*/ 	.word	index@(_ZN12tensorrt_llm7kernels32fusedQKNormRopeKernelNTokenHeadsIN3c104HalfES3_Li256ELb0ELi4EEEvPviiifPKvS6_S6_PKlii)
        /*03ec*/ 	.word	0x00000000


	//----- nvinfo : EIATTR_REGCOUNT
	.align		4
.L_195:
        /*03f0*/ 	.byte	0x04, 0x2f
        /*03f2*/ 	.short	(.L_197 - .L_196)
	.align		4
.L_196:
        /*03f4*/ 	.word	index@(_ZN12tensorrt_llm7kernels32fusedQKNormRopeKernelNTokenHeadsIN3c104HalfES3_Li64ELb1ELi8EEEvPviiifPKvS6_S6_PKlii)
        /*03f8*/ 	.word	0x00000020


	//----- nvinfo : EIATTR_FRAME_SIZE
	.align		4
.L_197:
        /*03fc*/ 	.byte	0x04, 0x11
        /*03fe*/ 	.short	(.L_199 - .L_198)
	.align		4
.L_198:
        /*0400*/ 	.word	index@(_ZN12tensorrt_llm7kernels32fusedQKNormRopeKernelNTokenHeadsIN3c104HalfES3_Li64ELb1ELi8EEEvPviiifPKvS6_S6_PKlii)
        /*0404*/ 	.word	0x00000000


	//----- nvinfo : EIATTR_REGCOUNT
	.align		4
.L_199:
        /*0408*/ 	.byte	0x04, 0x2f
        /*040a*/ 	.short	(.L_201 - .L_200)
	.align		4
.L_200:
        /*040c*/ 	.word	index@(_ZN12tensorrt_llm7kernels32fusedQKNormRopeKernelNTokenHeadsIN3c104HalfES3_Li64ELb0ELi8EEEvPviiifPKvS6_S6_PKlii)
        /*0410*/ 	.word	0x00000020


	//----- nvinfo : EIATTR_FRAME_SIZE
	.align		4
.L_201:
        /*0414*/ 	.byte	0x04, 0x11
        /*0416*/ 	.short	(.L_203 - .L_202)
	.align		4
.L_202:
        /*0418*/ 	.word	index@(_ZN12tensorrt_llm7kernels32fusedQKNormRopeKernelNTokenHeadsIN3c104HalfES3_Li64ELb0ELi8EEEvPviiifPKvS6_S6_PKlii)
        /*041c*/ 	.word	0x00000000


	//----- nvinfo : EIATTR_REGCOUNT
	.align		4
.L_203:
        /*0420*/ 	.byte	0x04, 0x2f
        /*0422*/ 	.short	(.L_205 - .L_204)
	.align		4
.L_204:
        /*0424*/ 	.word	index@(_ZN12tensorrt_llm7kernels32fusedQKNormRopeKernelNTokenHeadsIN3c104HalfES3_Li128ELb1ELi8EEEvPviiifPKvS6_S6_PKlii)
        /*0428*/ 	.word	0x00000020


	//----- nvinfo : EIATTR_FRAME_SIZE
	.align		4
.L_205:
        /*042c*/ 	.byte	0x04, 0x11
        /*042e*/ 	.short	(.L_207 - .L_206)
	.align		4
.L_206:
        /*0430*/ 	.word	index@(_ZN12tensorrt_llm7kernels32fusedQKNormRopeKernelNTokenHeadsIN3c104HalfES3_Li128ELb1ELi8EEEvPviiifPKvS6_S6_PKlii)
        /*0434*/ 	.word	0x00000000


	//----- nvinfo : EIATTR_REGCOUNT
	.align		4
.L_207:
        /*0438*/ 	.byte	0x04, 0x2f
        /*043a*/ 	.short	(.L_209 - .L_208)
	.align		4
.L_208:
        /*043c*/ 	.word	index@(_ZN12tensorrt_llm7kernels32fusedQKNormRopeKernelNTokenHeadsIN3c104HalfES3_Li128ELb0ELi8EEEvPviiifPKvS6_S6_PKlii)
        /*0440*/ 	.word	0x00000028


	//----- nvinfo : EIATTR_FRAME_SIZE
	.align		4
.L_209:
        /*0444*/ 	.byte	0x04, 0x11
        /*0446*/ 	.short	(.L_211 - .L_210)
	.align		4
.L_210:
        /*0448*/ 	.word	index@(_ZN12tensorrt_llm7kernels32fusedQKNormRopeKernelNTokenHeadsIN3c104HalfES3_Li128ELb0ELi8EEEvPviiifPKvS6_S6_PKlii)
        /*044c*/ 	.word	0x00000000


	//----- nvinfo : EIATTR_REGCOUNT
	.align		4
.L_211:
        /*0450*/ 	.byte	0x04, 0x2f
        /*0452*/ 	.short	(.L_213 - .L_212)
	.align		4
.L_212:
        /*0454*/ 	.word	index@(_ZN12tensorrt_llm7kernels32fusedQKNormRopeKernelNTokenHeadsIN3c104HalfES3_Li256ELb1ELi8EEEvPviiifPKvS6_S6_PKlii)
        /*0458*/ 	.word	0x00000030


	//----- nvinfo : EIATTR_FRAME_SIZE
	.align		4
.L_213:
        /*045c*/ 	.byte	0x04, 0x11
        /*045e*/ 	.short	(.L_215 - .L_214)
	.align		4
.L_214:
        /*0460*/ 	.word	index@(_ZN12tensorrt_llm7kernels32fusedQKNormRopeKernelNTokenHeadsIN3c104HalfES3_Li256ELb1ELi8EEEvPviiifPKvS6_S6_PKlii)
        /*0464*/ 	.word	0x00000000


	//----- nvinfo : EIATTR_REGCOUNT
	.align		4
.L_215:
        /*0468*/ 	.byte	0x04, 0x2f
        /*046a*/ 	.short	(.L_217 - .L_216)
	.align		4
.L_216:
        /*046c*/ 	.word	index@(_ZN12tensorrt_llm7kernels32fusedQKNormRopeKernelNTokenHeadsIN3c104HalfES3_Li256ELb0ELi8EEEvPviiifPKvS6_S6_PKlii)
        /*0470*/ 	.word	0x00000038


	//----- nvinfo : EIATTR_FRAME_SIZE
	.align		4
.L_217:
        /*0474*/ 	.byte	0x04, 0x11
        /*0476*/ 	.short	(.L_219 - .L_218)
	.align		4
.L_218:
        /*0478*/ 	.word	index@(_ZN12tensorrt_llm7kernels32fusedQKNormRopeKernelNTokenHeadsIN3c104HalfES3_Li256ELb0ELi8EEEvPviiifPKvS6_S6_PKlii)
        /*047c*/ 	.word	0x00000000


	//----- nvinfo : EIATTR_REGCOUNT
	.align		4
.L_219:
        /*0480*/ 	.byte	0x04, 0x2f
        /*0482*/ 	.short	(.L_221 - .L_220)
	.align		4
.L_220:
        /*0484*/ 	.word	index@(_ZN12tensorrt_llm7kernels21fusedQKNormRopeKernelIN3c104HalfENS2_8BFloat16ELi64ELb1EEEvPviiifPKvS7_S7_PKlii)
        /*0488*/ 	.word	0x00000015


	//----- nvinfo : EIATTR_FRAME_SIZE
	.align		4
.L_221:
        /*048c*/ 	.byte	0x04, 0x11
        /*048e*/ 	.short	(.L_223 - .L_222)
	.align		4
.L_222:
        /*0490*/ 	.word	index@(_ZN12tensorrt_llm7kernels21fusedQKNormRopeKernelIN3c104HalfENS2_8BFloat16ELi64ELb1EEEvPviiifPKvS7_S7_PKlii)
        /*0494*/ 	.word	0x00000000


	//----- nvinfo : EIATTR_REGCOUNT
	.align		4
.L_223:
        /*0498*/ 	.byte	0x04, 0x2f
        /*049a*/ 	.short	(.L_225 - .L_224)
	.align		4
.L_224:
        /*049c*/ 	.word	index@(_ZN12tensorrt_llm7kernels21fusedQKNormRopeKernelIN3c104HalfENS2_8BFloat16ELi64ELb0EEEvPviiifPKvS7_S7_PKlii)
        /*04a0*/ 	.word	0x0000001c


	//----- nvinfo : EIATTR_FRAME_SIZE
	.align		4
.L_225:
        /*04a4*/ 	.byte	0x04, 0x11
        /*04a6*/ 	.short	(.L_227 - .L_226)
	.align		4
.L_226:
        /*04a8*/ 	.word	index@(_ZN12tensorrt_llm7kernels21fusedQKNormRopeKernelIN3c104HalfENS2_8BFloat16ELi64ELb0EEEvPviiifPKvS7_S7_PKlii)
        /*04ac*/ 	.word	0x00000000


	//----- nvinfo : EIATTR_REGCOUNT
	.align		4
.L_227:
        /*04b0*/ 	.byte	0x04, 0x2f
        /*04b2*/ 	.short	(.L_229 - .L_228)
	.align		4
.L_228:
        /*04b4*/ 	.word	index@(_ZN12tensorrt_llm7kernels21fusedQKNormRopeKernelIN3c104HalfENS2_8BFloat16ELi128ELb1EEEvPviiifPKvS7_S7_PKlii)
        /*04b8*/ 	.word	0x0000001d


	//----- nvinfo : EIATTR_FRAME_SIZE
	.align		4
.L_229:
        /*04bc*/ 	.byte	0x04, 0x11
        /*04be*/ 	.short	(.L_231 - .L_230)
	.align		4
.L_230:
        /*04c0*/ 	.word	index@(_ZN12tensorrt_llm7kernels21fusedQKNormRopeKernelIN3c104HalfENS2_8BFloat16ELi128ELb1EEEvPviiifPKvS7_S7_PKlii)
        /*04c4*/ 	.word	0x00000000


	//----- nvinfo : EIATTR_REGCOUNT
	.align		4
.L_231:
        /*04c8*/ 	.byte	0x04, 0x2f
        /*04ca*/ 	.short	(.L_233 - .L_232)
	.align		4
.L_232:
        /*04cc*/ 	.word	index@(_ZN12tensorrt_llm7kernels21fusedQKNormRopeKernelIN3c104HalfENS2_8BFloat16ELi128ELb0EEEvPviiifPKvS7_S7_PKlii)
        /*04d0*/ 	.word	0x00000020


	//----- nvinfo : EIATTR_FRAME_SIZE
	.align		4
.L_233:
        /*04d4*/ 	.byte	0x04, 0x11
        /*04d6*/ 	.short	(.L_235 - .L_234)
	.align		4
.L_234:
        /*04d8*/ 	.word	index@(_ZN12tensorrt_llm7kernels21fusedQKNormRopeKernelIN3c104HalfENS2_8BFloat16ELi128ELb0EEEvPviiifPKvS7_S7_PKlii)
        /*04dc*/ 	.word	0x00000000


	//----- nvinfo : EIATTR_REGCOUNT
	.align		4
.L_235:
        /*04e0*/ 	.byte	0x04, 0x2f
        /*04e2*/ 	.short	(.L_237 - .L_236)
	.align		4
.L_236:
        /*04e4*/ 	.word	index@(_ZN12tensorrt_llm7kernels21fusedQKNormRopeKernelIN3c104HalfENS2_8BFloat16ELi256ELb1EEEvPviiifPKvS7_S7_PKlii)
        /*04e8*/ 	.word	0x00000020


	//----- nvinfo : EIATTR_FRAME_SIZE
	.align		4
.L_237:
        /*04ec*/ 	.byte	0x04, 0x11
        /*04ee*/ 	.short	(.L_239 - .L_238)
	.align		4
.L_238:
        /*04f0*/ 	.word	index@(_ZN12tensorrt_llm7kernels21fusedQKNormRopeKernelIN3c104HalfENS2_8BFloat16ELi256ELb1EEEvPviiifPKvS7_S7_PKlii)
        /*04f4*/ 	.word	0x00000000


	//----- nvinfo : EIATTR_REGCOUNT
	.align		4
.L_239:
        /*04f8*/ 	.byte	0x04, 0x2f
        /*04fa*/ 	.short	(.L_241 - .L_240)
	.align		4
.L_240:
        /*04fc*/ 	.word	index@(_ZN12tensorrt_llm7kernels21fusedQKNormRopeKernelIN3c104HalfENS2_8BFloat16ELi256ELb0EEEvPviiifPKvS7_S7_PKlii)
        /*0500*/ 	.word	0x00000024


	//----- nvinfo : EIATTR_FRAME_SIZE
	.align		4
.L_241:
        /*0504*/ 	.byte	0x04, 0x11
        /*0506*/ 	.short	(.L_243 - .L_242)
	.align		4
.L_242:
        /*0508*/ 	.word	index@(_ZN12tensorrt_llm7kernels21fusedQKNormRopeKernelIN3c104HalfENS2_8BFloat16ELi256ELb0EEEvPviiifPKvS7_S7_PKlii)
        /*050c*/ 	.word	0x00000000


	//----- nvinfo : EIATTR_REGCOUNT
	.align		4
.L_243:
        /*0510*/ 	.byte	0x04, 0x2f
        /*0512*/ 	.short	(.L_245 - .L_244)
	.align		4
.L_244:
        /*0514*/ 	.word	index@(_ZN12tensorrt_llm7kernels32fusedQKNormRopeKernelNTokenHeadsIN3c104HalfENS2_8BFloat16ELi64ELb1ELi2EEEvPviiifPKvS7_S7_PKlii)
        /*0518*/ 	.word	0x00000020


	//----- nvinfo : EIATTR_FRAME_SIZE
	.align		4
.L_245:
        /*051c*/ 	.byte	0x04, 0x11
        /*051e*/ 	.short	(.L_247 - .L_246)
	.align		4
.L_246:
        /*0520*/ 	.word	index@(_ZN12tensorrt_llm7kernels32fusedQKNormRopeKernelNTokenHeadsIN3c104HalfENS2_8BFloat16ELi64ELb1ELi2EEEvPviiifPKvS7_S7_PKlii)
        /*0524*/ 	.word	0x00000000


	//----- nvinfo : EIATTR_REGCOUNT
	.align		4
.L_247:
        /*0528*/ 	.byte	0x04, 0x2f
        /*052a*/ 	.short	(.L_249 - .L_248)
	.align		4
.L_248:
        /*052c*/ 	.word	index@(_ZN12tensorrt_llm7kernels32fusedQKNormRopeKernelNTokenHeadsIN3c104HalfENS2_8BFloat16ELi64ELb0ELi2EEEvPviiifPKvS7_S7_PKlii)
        /*0530*/ 	.word	0x00000020


	//----- nvinfo : EIATTR_FRAME_SIZE
	.align		4
.L_249:
        /*0534*/ 	.byte	0x04, 0x11
        /*0536*/ 	.short	(.L_251 - .L_250)
	.align		4
.L_250:
        /*0538*/ 	.word	index@(_ZN12tensorrt_llm7kernels32fusedQKNormRopeKernelNTokenHeadsIN3c104HalfENS2_8BFloat16ELi64ELb0ELi2EEEvPviiifPKvS7_S7_PKlii)
        /*053c*/ 	.word	0x00000000


	//----- nvinfo : EIATTR_REGCOUNT
	.align		4
.L_251:
        /*0540*/ 	.byte	0x04, 0x2f
        /*0542*/ 	.short	(.L_253 - .L_252)
	.align		4
.L_252:
        /*0544*/ 	.word	index@(_ZN12tensorrt_llm7kernels32fusedQKNormRopeKernelNTokenHeadsIN3c104HalfENS2_8BFloat16ELi128ELb1ELi2EEEvPviiifPKvS7_S7_PKlii)
        /*0548*/ 	.word	0x00000020


	//----- nvinfo : EIATTR_FRAME_SIZE
	.align		4
.L_253:
        /*054c*/ 	.byte	0x04, 0x11
        /*054e*/ 	.short	(.L_255 - .L_254)
	.align		4
.L_254:
        /*0550*/ 	.word	index@(_ZN12tensorrt_llm7kernels32fusedQKNormRopeKernelNTokenHeadsIN3c104HalfENS2_8BFloat16ELi128ELb1ELi2EEEvPviiifPKvS7_S7_PKlii)
        /*0554*/ 	.word	0x00000000


	//----- nvinfo : EIATTR_REGCOUNT
	.align		4
.L_255:
        /*0558*/ 	.byte	0x04, 0x2f
        /*055a*/ 	.short	(.L_257 - .L_256)
	.align		4
.L_256:
        /*055c*/ 	.word	index@(_ZN12tensorrt_llm7kernels32fusedQKNormRopeKernelNTokenHeadsIN3c104HalfENS2_8BFloat16ELi128ELb0ELi2EEEvPviiifPKvS7_S7_PKlii)
        /*0560*/ 	.word	0x00000028


	//----- nvinfo : EIATTR_FRAME_SIZE
	.align		4
.L_257:
        /*0564*/ 	.byte	0x04, 0x11
        /*0566*/ 	.short	(.L_259 - .L_258)
	.align		4
.L_258:
        /*0568*/ 	.word	index@(_ZN12tensorrt_llm7kernels32fusedQKNormRopeKernelNTokenHeadsIN3c104HalfENS2_8BFloat16ELi128ELb0ELi2EEEvPviiifPKvS7_S7_PKlii)
        /*056c*/ 	.word	0x00000000


	//----- nvinfo : EIATTR_REGCOUNT
	.align		4
.L_259:
        /*0570*/ 	.byte	0x04, 0x2f
        /*0572*/ 	.short	(.L_261 - .L_260)
	.align		4
.L_260:
        /*0574*/ 	.word	index@(_ZN12tensorrt_llm7kernels32fusedQKNormRopeKernelNTokenHeadsIN3c104HalfENS2_8BFloat16ELi256ELb1ELi2EEEvPviiifPKvS7_S7_PKlii)
        /*0578*/ 	.word	0x00000030


	//----- nvinfo : EIATTR_FRAME_SIZE
	.align		4
.L_261:
        /*057c*/ 	.byte	0x04, 0x11
        /*057e*/ 	.short	(.L_263 - .L_262)
	.align		4
.L_262:
        /*0580*/ 	.word	index@(_ZN12tensorrt_llm7kernels32fusedQKNormRopeKernelNTokenHeadsIN3c104HalfENS2_8BFloat16ELi256ELb1ELi2EEEvPviiifPKvS7_S7_PKlii)
        /*0584*/ 	.word	0x00000000


	//----- nvinfo : EIATTR_REGCOUNT
	.align		4
.L_263:
        /*0588*/ 	.byte	0x04, 0x2f
        /*058a*/ 	.short	(.L_265 - .L_264)
	.align		4
.L_264:
        /*058c*/ 	.word	index@(_ZN12tensorrt_llm7kernels32fusedQKNormRopeKernelNTokenHeadsIN3c104HalfENS2_8BFloat16ELi256ELb0ELi2EEEvPviiifPKvS7_S7_PKlii)
        /*0590*/ 	.word	0x00000038


	//----- nvinfo : EIATTR_FRAME_SIZE
	.align		4
.L_265:
        /*0594*/ 	.byte	0x04, 0x11
        /*0596*/ 	.short	(.L_267 - .L_266)
	.align		4
.L_266:
        /*0598*/ 	.word	index@(_ZN12tensorrt_llm7kernels32fusedQKNormRopeKernelNTokenHeadsIN3c104HalfENS2_8BFloat16ELi256ELb0ELi2EEEvPviiifPKvS7_S7_PKlii)
        /*059c*/ 	.word	0x00000000


	//----- nvinfo : EIATTR_REGCOUNT
	.align		4
.L_267:
        /*05a0*/ 	.byte	0x04, 0x2f
        /*05a2*/ 	.short	(.L_269 - .L_268)
	.align		4
.L_268:
        /*05a4*/ 	.word	index@(_ZN12tensorrt_llm7kernels32fusedQKNormRopeKernelNTokenHeadsIN3c104HalfENS2_8BFloat16ELi64ELb1ELi4EEEvPviiifPKvS7_S7_PKlii)
        /*05a8*/ 	.word	0x00000020


	//----- nvinfo : EIATTR_FRAME_SIZE
	.align		4
.L_269:
        /*05ac*/ 	.byte	0x04, 0x11
        /*05ae*/ 	.short	(.L_271 - .L_270)
	.align		4
.L_270:
        /*05b0*/ 	.word	index@(_ZN12tensorrt_llm7kernels32fusedQKNormRopeKernelNTokenHeadsIN3c104HalfENS2_8BFloat16ELi64ELb1ELi4EEEvPviiifPKvS7_S7_PKlii)
        /*05b4*/ 	.word	0x00000000


	//----- nvinfo : EIATTR_REGCOUNT
	.align		4
.L_271:
        /*05b8*/ 	.byte	0x04, 0x2f
        /*05ba*/ 	.short	(.L_273 - .L_272)
	.align		4
.L_272:
        /*05bc*/ 	.word	index@(_ZN12tensorrt_llm7kernels32fusedQKNormRopeKernelNTokenHeadsIN3c104HalfENS2_8BFloat16ELi64ELb0ELi4EEEvPviiifPKvS7_S7_PKlii)
        /*05c0*/ 	.word	0x00000020


	//----- nvinfo : EIATTR_FRAME_SIZE
	.align		4
.L_273:
        /*05c4*/ 	.byte	0x04, 0x11
        /*05c6*/ 	.short	(.L_275 - .L_274)
	.align		4
.L_274:
        /*05c8*/ 	.word	index@(_ZN12tensorrt_llm7kernels32fusedQKNormRopeKernelNTokenHeadsIN3c104HalfENS2_8BFloat16ELi64ELb0ELi4EEEvPviiifPKvS7_S7_PKlii)
        /*05cc*/ 	.word	0x00000000


	//----- nvinfo : EIATTR_REGCOUNT
	.align		4
.L_275:
        /*05d0*/ 	.byte	0x04, 0x2f
        /*05d2*/ 	.short	(.L_277 - .L_276)
	.align		4
.L_276:
        /*05d4*/ 	.word	index@(_ZN12tensorrt_llm7kernels32fusedQKNormRopeKernelNTokenHeadsIN3c104HalfENS2_8BFloat16ELi128ELb1ELi4EEEvPviiifPKvS7_S7_PKlii)
        /*05d8*/ 	.word	0x00000020


	//----- nvinfo : EIATTR_FRAME_SIZE
	.align		4
.L_277:
        /*05dc*/ 	.byte	0x04, 0x11
        /*05de*/ 	.short	(.L_279 - .L_278)
	.align		4
.L_278:
        /*05e0*/ 	.word	index@(_ZN12tensorrt_llm7kernels32fusedQKNormRopeKernelNTokenHeadsIN3c104HalfENS2_8BFloat16ELi128ELb1ELi4EEEvPviiifPKvS7_S7_PKlii)
        /*05e4*/ 	.word	0x00000000


	//----- nvinfo : EIATTR_REGCOUNT
	.align		4
.L_279:
        /*05e8*/ 	.byte	0x04, 0x2f
        /*05ea*/ 	.short	(.L_281 - .L_280)
	.align		4
.L_280:
        /*05ec*/ 	.word	index@(_ZN12tensorrt_llm7kernels32fusedQKNormRopeKernelNTokenHeadsIN3c104HalfENS2_8BFloat16ELi128ELb0ELi4EEEvPviiifPKvS7_S7_PKlii)
        /*05f0*/ 	.word	0x00000028


	//----- nvinfo : EIATTR_FRAME_SIZE
	.align		4
.L_281:
        /*05f4*/ 	.byte	0x04, 0x11
        /*05f6*/ 	.short	(.L_283 - .L_282)
	.align		4
.L_282:
        /*05f8*/ 	.word	index@(_ZN12tensorrt_llm7kernels32fusedQKNormRopeKernelNTokenHeadsIN3c104HalfENS2_8BFloat16ELi128ELb0ELi4EEEvPviiifPKvS7_S7_PKlii)
        /*05fc*/ 	.word	0x00000000


	//----- nvinfo : EIATTR_REGCOUNT
	.align		4
.L_283:
        /*0600*/ 	.byte	0x04, 0x2f
        /*0602*/ 	.short	(.L_285 - .L_284)
	.align		4
.L_284:
        /*0604*/ 	.word	index@(_ZN12tensorrt_llm7kernels32fusedQKNormRopeKernelNTokenHeadsIN3c104HalfENS2_8BFloat16ELi256ELb1ELi4EEEvPviiifPKvS7_S7_PKlii)
        /*0608*/ 	.word	0x00000030


	//----- nvinfo : EIATTR_FRAME_SIZE
	.align		4
.L_285:
        /*060c*/ 	.byte	0x04, 0x11
        /*060e*/ 	.short	(.L_287 - .L_286)
	.align		4
.L_286:
        /*0610*/ 	.word	index@(_ZN12tensorrt_llm7kernels32fusedQKNormRopeKernelNTokenHeadsIN3c104HalfENS2_8BFloat16ELi256ELb1ELi4EEEvPviiifPKvS7_S7_PKlii)
        /*0614*/ 	.word	0x00000000


	//----- nvinfo : EIATTR_REGCOUNT
	.align		4
.L_287:
        /*0618*/ 	.byte	0x04, 0x2f
        /*061a*/ 	.short	(.L_289 - .L_288)
	.align		4
.L_288:
        /*061c*/ 	.word	index@(_ZN12tensorrt_llm7kernels32fusedQKNormRopeKernelNTokenHeadsIN3c104HalfENS2_8BFloat16ELi256ELb0ELi4EEEvPviiifPKvS7_S7_PKlii)
        /*0620*/ 	.word	0x00000038


	//----- nvinfo : EIATTR_FRAME_SIZE
	.align		4
.L_289:
        /*0624*/ 	.byte	0x04, 0x11
        /*0626*/ 	.short	(.L_291 - .L_290)
	.align		4
.L_290:
        /*0628*/ 	.word	index@(_ZN12tensorrt_llm7kernels32fusedQKNormRopeKernelNTokenHeadsIN3c104HalfENS2_8BFloat16ELi256ELb0ELi4EEEvPviiifPKvS7_S7_PKlii)
        /*062c*/ 	.word	0x00000000


	//----- nvinfo : EIATTR_REGCOUNT
	.align		4
.L_291:
        /*0630*/ 	.byte	0x04, 0x2f
        /*0632*/ 	.short	(.L_293 - .L_292)
	.align		4
.L_292:
        /*0634*/ 	.word	index@(_ZN12tensorrt_llm7kernels32fusedQKNormRopeKernelNTokenHeadsIN3c104HalfENS2_8BFloat16ELi64ELb1ELi8EEEvPviiifPKvS7_S7_PKlii)
        /*0638*/ 	.word	0x00000020


	//----- nvinfo : EIATTR_FRAME_SIZE
	.align		4
.L_293:
        /*063c*/ 	.byte	0x04, 0x11
        /*063e*/ 	.short	(.L_295 - .L_294)
	.align		4
.L_294:
        /*0640*/ 	.word	index@(_ZN12tensorrt_llm7kernels32fusedQKNormRopeKernelNTokenHeadsIN3c104HalfENS2_8BFloat16ELi64ELb1ELi8EEEvPviiifPKvS7_S7_PKlii)
        /*0644*/ 	.word	0x00000000


	//----- nvinfo : EIATTR_REGCOUNT
	.align		4
.L_295:
        /*0648*/ 	.byte	0x04, 0x2f
        /*064a*/ 	.short	(.L_297 - .L_296)
	.align		4
.L_296:
        /*064c*/ 	.word	index@(_ZN12tensorrt_llm7kernels32fusedQKNormRopeKernelNTokenHeadsIN3c104HalfENS2_8BFloat16ELi64ELb0ELi8EEEvPviiifPKvS7_S7_PKlii)
        /*0650*/ 	.word	0x00000020


	//----- nvinfo : EIATTR_FRAME_SIZE
	.align		4
.L_297:
        /*0654*/ 	.byte	0x04, 0x11
        /*0656*/ 	.short	(.L_299 - .L_298)
	.align		4
.L_298:
        /*0658*/ 	.word	index@(_ZN12tensorrt_llm7kernels32fusedQKNormRopeKernelNTokenHeadsIN3c104HalfENS2_8BFloat16ELi64ELb0ELi8EEEvPviiifPKvS7_S7_PKlii)
        /*065c*/ 	.word	0x00000000


	//----- nvinfo : EIATTR_REGCOUNT
	.align		4
.L_299:
        /*0660*/ 	.byte	0x04, 0x2f
        /*0662*/ 	.short	(.L_301 - .L_300)
	.align		4
.L_300:
        /*0664*/ 	.word	index@(_ZN12tensorrt_llm7kernels32fusedQKNormRopeKernelNTokenHeadsIN3c104HalfENS2_8BFloat16ELi128ELb1ELi8EEEvPviiifPKvS7_S7_PKlii)
        /*0668*/ 	.word	0x00000020


	//----- nvinfo : EIATTR_FRAME_SIZE
	.align		4
.L_301:
        /*066c*/ 	.byte	0x04, 0x11
        /*066e*/ 	.short	(.L_303 - .L_302)
	.align		4
.L_302:
        /*0670*/ 	.word	index@(_ZN12tensorrt_llm7kernels32fusedQKNormRopeKernelNTokenHeadsIN3c104HalfENS2_8BFloat16ELi128ELb1ELi8EEEvPviiifPKvS7_S7_PKlii)
        /*0674*/ 	.word	0x00000000


	//----- nvinfo : EIATTR_REGCOUNT
	.align		4
.L_303:
        /*0678*/ 	.byte	0x04, 0x2f
        /*067a*/ 	.short	(.L_305 - .L_304)
	.align		4
.L_304:
        /*067c*/ 	.word	index@(_ZN12tensorrt_llm7kernels32fusedQKNormRopeKernelNTokenHeadsIN3c104HalfENS2_8BFloat16ELi128ELb0ELi8EEEvPviiifPKvS7_S7_PKlii)
        /*0680*/ 	.word	0x00000028


	//----- nvinfo : EIATTR_FRAME_SIZE
	.align		4
.L_305:
        /*0684*/ 	.byte	0x04, 0x11
        /*0686*/ 	.short	(.L_307 - .L_306)
	.align		4
.L_306:
        /*0688*/ 	.word	index@(_ZN12tensorrt_llm7kernels32fusedQKNormRopeKernelNTokenHeadsIN3c104HalfENS2_8BFloat16ELi128ELb0ELi8EEEvPviiifPKvS7_S7_PKlii)
        /*068c*/ 	.word	0x00000000


	//----- nvinfo : EIATTR_REGCOUNT
	.align		4
.L_307:
        /*0690*/ 	.byte	0x04, 0x2f
        /*0692*/ 	.short	(.L_309 - .L_308)
	.align		4
.L_308:
        /*0694*/ 	.word	index@(_ZN12tensorrt_llm7kernels32fusedQKNormRopeKernelNTokenHeadsIN3c104HalfENS2_8BFloat16ELi256ELb1ELi8EEEvPviiifPKvS7_S7_PKlii)
        /*0698*/ 	.word	0x00000030


	//----- nvinfo : EIATTR_FRAME_SIZE
	.align		4
.L_309:
        /*069c*/ 	.byte	0x04, 0x11
        /*069e*/ 	.short	(.L_311 - .L_310)
	.align		4
.L_310:
        /*06a0*/ 	.word	index@(_ZN12tensorrt_llm7kernels32fusedQKNormRopeKernelNTokenHeadsIN3c104HalfENS2_8BFloat16ELi256ELb1ELi8EEEvPviiifPKvS7_S7_PKlii)
        /*06a4*/ 	.word	0x00000000


	//----- nvinfo : EIATTR_REGCOUNT
	.align		4
.L_311:
        /*06a8*/ 	.byte	0x04, 0x2f
        /*06aa*/ 	.short	(.L_313 - .L_312)
	.align		4
.L_312:
        /*06ac*/ 	.word	index@(_ZN12tensorrt_llm7kernels32fusedQKNormRopeKernelNTokenHeadsIN3c104HalfENS2_8BFloat16ELi256ELb0ELi8EEEvPviiifPKvS7_S7_PKlii)
        /*06b0*/ 	.word	0x00000038


	//----- nvinfo : EIATTR_FRAME_SIZE
	.align		4
.L_313:
        /*06b4*/ 	.byte	0x04, 0x11
        /*06b6*/ 	.short	(.L_315 - .L_314)
	.align		4
.L_314:
        /*06b8*/ 	.word	index@(_ZN12tensorrt_llm7kernels32fusedQKNormRopeKernelNTokenHeadsIN3c104HalfENS2_8BFloat16ELi256ELb0ELi8EEEvPviiifPKvS7_S7_PKlii)
        /*06bc*/ 	.word	0x00000000


	//----- nvinfo : EIATTR_REGCOUNT
	.align		4
.L_315:
        /*06c0*/ 	.byte	0x04, 0x2f
        /*06c2*/ 	.short	(.L_317 - .L_316)
	.align		4
.L_316:
        /*06c4*/ 	.word	index@(_ZN12tensorrt_llm7kernels21fusedQKNormRopeKernelIN3c108BFloat16EfLi64ELb1EEEvPviiifPKvS6_S6_PKlii)
        /*06c8*/ 	.word	0x00000015


	//----- nvinfo : EIATTR_FRAME_SIZE
	.align		4
.L_317:
        /*06cc*/ 	.byte	0x04, 0x11
        /*06ce*/ 	.short	(.L_319 - .L_318)
	.align		4
.L_318:
        /*06d0*/ 	.word	index@(_ZN12tensorrt_llm7kernels21fusedQKNormRopeKernelIN3c108BFloat16EfLi64ELb1EEEvPviiifPKvS6_S6_PKlii)
        /*06d4*/ 	.word	0x00000000


	//----- nvinfo : EIATTR_REGCOUNT
	.align		4
.L_319:
        /*06d8*/ 	.byte	0x04, 0x2f
        /*06da*/ 	.short	(.L_321 - .L_320)
	.align		4
.L_320:
        /*06dc*/ 	.word	index@(_ZN12tensorrt_llm7kernels21fusedQKNormRopeKernelIN3c108BFloat16EfLi64ELb0EEEvPviiifPKvS6_S6_PKlii)
        /*06e0*/ 	.word	0x0000001c


	//----- nvinfo : EIATTR_FRAME_SIZE
	.align		4
.L_321:
        /*06e4*/ 	.byte	0x04, 0x11
        /*06e6*/ 	.short	(.L_323 - .L_322)
	.align		4
.L_322:
        /*06e8*/ 	.word	index@(_ZN12tensorrt_llm7kernels21fusedQKNormRopeKernelIN3c108BFloat16EfLi64ELb0EEEvPviiifPKvS6_S6_PKlii)
        /*06ec*/ 	.word	0x00000000


	//----- nvinfo : EIATTR_REGCOUNT
	.align		4
.L_323:
        /*06f0*/ 	.byte	0x04, 0x2f
        /*06f2*/ 	.short	(.L_325 - .L_324)
	.align		4
.L_324:
        /*06f4*/ 	.word	index@(_ZN12tensorrt_llm7kernels21fusedQKNormRopeKernelIN3c108BFloat16EfLi128ELb1EEEvPviiifPKvS6_S6_PKlii)
        /*06f8*/ 	.word	0x0000001b


	//----- nvinfo : EIATTR_FRAME_SIZE
	.align		4
.L_325:
        /*06fc*/ 	.byte	0x04, 0x11
        /*06fe*/ 	.short	(.L_327 - .L_326)
	.align		4
.L_326:
        /*0700*/ 	.word	index@(_ZN12tensorrt_llm7kernels21fusedQKNormRopeKernelIN3c108BFloat16EfLi128ELb1EEEvPviiifPKvS6_S6_PKlii)
        /*0704*/ 	.word	0x00000000


	//----- nvinfo : EIATTR_REGCOUNT
	.align		4
.L_327:
        /*0708*/ 	.byte	0x04, 0x2f
        /*070a*/ 	.short	(.L_329 - .L_328)
	.align		4
.L_328:
        /*070c*/ 	.word	index@(_ZN12tensorrt_llm7kernels21fusedQKNormRopeKernelIN3c108BFloat16EfLi128ELb0EEEvPviiifPKvS6_S6_PKlii)
        /*0710*/ 	.word	0x00000020


	//----- nvinfo : EIATTR_FRAME_SIZE
	.align		4
.L_329:
        /*0714*/ 	.byte	0x04, 0x11
        /*0716*/ 	.short	(.L_331 - .L_330)
	.align		4
.L_330:
        /*0718*/ 	.word	index@(_ZN12tensorrt_llm7kernels21fusedQKNormRopeKernelIN3c108BFloat16EfLi128ELb0EEEvPviiifPKvS6_S6_PKlii)
        /*071c*/ 	.word	0x00000000


	//----- nvinfo : EIATTR_REGCOUNT
	.align		4
.L_331:
        /*0720*/ 	.byte	0x04, 0x2f
        /*0722*/ 	.short	(.L_333 - .L_332)
	.align		4
.L_332:
        /*0724*/ 	.word	index@(_ZN12tensorrt_llm7kernels21fusedQKNormRopeKernelIN3c108BFloat16EfLi256ELb1EEEvPviiifPKvS6_S6_PKlii)
        /*0728*/ 	.word	0x00000020


	//----- nvinfo : EIATTR_FRAME_SIZE
	.align		4
.L_333:
        /*072c*/ 	.byte	0x04, 0x11
        /*072e*/ 	.short	(.L_335 - .L_334)
	.align		4
.L_334:
        /*0730*/ 	.word	index@(_ZN12tensorrt_llm7kernels21fusedQKNormRopeKernelIN3c108BFloat16EfLi256ELb1EEEvPviiifPKvS6_S6_PKlii)
        /*0734*/ 	.word	0x00000000


	//----- nvinfo : EIATTR_REGCOUNT
	.align		4
.L_335:
        /*0738*/ 	.byte	0x04, 0x2f
        /*073a*/ 	.short	(.L_337 - .L_336)
	.align		4
.L_336:
        /*073c*/ 	.word	index@(_ZN12tensorrt_llm7kernels21fusedQKNormRopeKernelIN3c108BFloat16EfLi256ELb0EEEvPviiifPKvS6_S6_PKlii)
        /*0740*/ 	.word	0x00000026


	//----- nvinfo : EIATTR_FRAME_SIZE
	.align		4
.L_337:
        /*0744*/ 	.byte	0x04, 0x11
        /*0746*/ 	.short	(.L_339 - .L_338)
	.align		4
.L_338:
        /*0748*/ 	.word	index@(_ZN12tensorrt_llm7kernels21fusedQKNormRopeKernelIN3c108BFloat16EfLi256ELb0EEEvPviiifPKvS6_S6_PKlii)
        /*074c*/ 	.word	0x00000000


	//----- nvinfo : EIATTR_REGCOUNT
	.align		4
.L_339:
        /*0750*/ 	.byte	0x04, 0x2f
        /*0752*/ 	.short	(.L_341 - .L_340)
	.align		4
.L_340:
        /*0754*/ 	.word	index@(_ZN12tensorrt_llm7kernels32fusedQKNormRopeKernelNTokenHeadsIN3c108BFloat16EfLi64ELb1ELi2EEEvPviiifPKvS6_S6_PKlii)
        /*0758*/ 	.word	0x00000020


	//----- nvinfo : EIATTR_FRAME_SIZE
	.align		4
.L_341:
        /*075c*/ 	.byte	0x04, 0x11
        /*075e*/ 	.short	(.L_343 - .L_342)
	.align		4
.L_342:
        /*0760*/ 	.word	index@(_ZN12tensorrt_llm7kernels32fusedQKNormRopeKernelNTokenHeadsIN3c108BFloat16EfLi64ELb1ELi2EEEvPviiifPKvS6_S6_PKlii)
        /*0764*/ 	.word	0x00000000


	//----- nvinfo : EIATTR_REGCOUNT
	.align		4
.L_343:
        /*0768*/ 	.byte	0x04, 0x2f
        /*076a*/ 	.short	(.L_345 - .L_344)
	.align		4
.L_344:
        /*076c*/ 	.word	index@(_ZN12tensorrt_llm7kernels32fusedQKNormRopeKernelNTokenHeadsIN3c108BFloat16EfLi64ELb0ELi2EEEvPviiifPKvS6_S6_PKlii)
        /*0770*/ 	.word	0x00000020


	//----- nvinfo : EIATTR_FRAME_SIZE
	.align		4
.L_345:
        /*0774*/ 	.byte	0x04, 0x11
        /*0776*/ 	.short	(.L_347 - .L_346)
	.align		4
.L_346:
        /*0778*/ 	.word	index@(_ZN12tensorrt_llm7kernels32fusedQKNormRopeKernelNTokenHeadsIN3c108BFloat16EfLi64ELb0ELi2EEEvPviiifPKvS6_S6_PKlii)
        /*077c*/ 	.word	0x00000000


	//----- nvinfo : EIATTR_REGCOUNT
	.align		4
.L_347:
        /*0780*/ 	.byte	0x04, 0x2f
        /*0782*/ 	.short	(.L_349 - .L_348)
	.align		4
.L_348:
        /*0784*/ 	.word	index@(_ZN12tensorrt_llm7kernels32fusedQKNormRopeKernelNTokenHeadsIN3c108BFloat16EfLi128ELb1ELi2EEEvPviiifPKvS6_S6_PKlii)
        /*0788*/ 	.word	0x00000020


	//----- nvinfo : EIATTR_FRAME_SIZE
	.align		4
.L_349:
        /*078c*/ 	.byte	0x04, 0x11
        /*078e*/ 	.short	(.L_351 - .L_350)
	.align		4
.L_350:
        /*0790*/ 	.word	index@(_ZN12tensorrt_llm7kernels32fusedQKNormRopeKernelNTokenHeadsIN3c108BFloat16EfLi128ELb1ELi2EEEvPviiifPKvS6_S6_PKlii)
        /*0794*/ 	.word	0x00000000


	//----- nvinfo : EIATTR_REGCOUNT
	.align		4
.L_351:
        /*0798*/ 	.byte	0x04, 0x2f
        /*079a*/ 	.short	(.L_353 - .L_352)
	.align		4
.L_352:
        /*079c*/ 	.word	index@(_ZN12tensorrt_llm7kernels32fusedQKNormRopeKernelNTokenHeadsIN3c108BFloat16EfLi128ELb0ELi2EEEvPviiifPKvS6_S6_PKlii)
        /*07a0*/ 	.word	0x00000028


	//----- nvinfo : EIATTR_FRAME_SIZE
	.align		4
.L_353:
        /*07a4*/ 	.byte	0x04, 0x11
        /*07a6*/ 	.short	(.L_355 - .L_354)
	.align		4
.L_354:
        /*07a8*/ 	.word	index@(_ZN12tensorrt_llm7kernels32fusedQKNormRopeKernelNTokenHeadsIN3c108BFloat16EfLi128ELb0ELi2EEEvPviiifPKvS6_S6_PKlii)
        /*07ac*/ 	.word	0x00000000


	//----- nvinfo : EIATTR_REGCOUNT
	.align		4
.L_355:
        /*07b0*/ 	.byte	0x04, 0x2f
        /*07b2*/ 	.short	(.L_357 - .L_356)
	.align		4
.L_356:
        /*07b4*/ 	.word	index@(_ZN12tensorrt_llm7kernels32fusedQKNormRopeKernelNTokenHeadsIN3c108BFloat16EfLi256ELb1ELi2EEEvPviiifPKvS6_S6_PKlii)
        /*07b8*/ 	.word	0x00000030


	//----- nvinfo : EIATTR_FRAME_SIZE
	.align		4
.L_357:
        /*07bc*/ 	.byte	0x04, 0x11
        /*07be*/ 	.short	(.L_359 - .L_358)
	.align		4
.L_358:
        /*07c0*/ 	.word	index@(_ZN12tensorrt_llm7kernels32fusedQKNormRopeKernelNTokenHeadsIN3c108BFloat16EfLi256ELb1ELi2EEEvPviiifPKvS6_S6_PKlii)
        /*07c4*/ 	.word	0x00000000


	//----- nvinfo : EIATTR_REGCOUNT
	.align		4
.L_359:
        /*07c8*/ 	.byte	0x04, 0x2f
        /*07ca*/ 	.short	(.L_361 - .L_360)
	.align		4
.L_360:
        /*07cc*/ 	.word	index@(_ZN12tensorrt_llm7kernels32fusedQKNormRopeKernelNTokenHeadsIN3c108BFloat16EfLi256ELb0ELi2EEEvPviiifPKvS6_S6_PKlii)
        /*07d0*/ 	.word	0x00000038


	//----- nvinfo : EIATTR_FRAME_SIZE
	.align		4
.L_361:
        /*07d4*/ 	.byte	0x04, 0x11
        /*07d6*/ 	.short	(.L_363 - .L_362)
	.align		4
.L_362:
        /*07d8*/ 	.word	index@(_ZN12tensorrt_llm7kernels32fusedQKNormRopeKernelNTokenHeadsIN3c108BFloat16EfLi256ELb0ELi2EEEvPviiifPKvS6_S6_PKlii)
        /*07dc*/ 	.word	0x00000000


	//----- nvinfo : EIATTR_REGCOUNT
	.align		4
.L_363:
        /*07e0*/ 	.byte	0x04, 0x2f
        /*07e2*/ 	.short	(.L_365 - .L_364)
	.align		4
.L_364:
        /*07e4*/ 	.word	index@(_ZN12tensorrt_llm7kernels32fusedQKNormRopeKernelNTokenHeadsIN3c108BFloat16EfLi64ELb1ELi4EEEvPviiifPKvS6_S6_PKlii)
        /*07e8*/ 	.word	0x00000020


	//----- nvinfo : EIATTR_FRAME_SIZE
	.align		4
.L_365:
        /*07ec*/ 	.byte	0x04, 0x11
        /*07ee*/ 	.short	(.L_367 - .L_366)
	.align		4
.L_366:
        /*07f0*/ 	.word	index@(_ZN12tensorrt_llm7kernels32fusedQKNormRopeKernelNTokenHeadsIN3c108BFloat16EfLi64ELb1ELi4EEEvPviiifPKvS6_S6_PKlii)
        /*07f4*/ 	.word	0x00000000


	//----- nvinfo : EIATTR_REGCOUNT
	.align		4
.L_367:
        /*07f8*/ 	.byte	0x04, 0x2f
        /*07fa*/ 	.short	(.L_369 - .L_368)
	.align		4
.L_368:
        /*07fc*/ 	.word	index@(_ZN12tensorrt_llm7kernels32fusedQKNormRopeKernelNTokenHeadsIN3c108BFloat16EfLi64ELb0ELi4EEEvPviiifPKvS6_S6_PKlii)
        /*0800*/ 	.word	0x00000020


	//----- nvinfo : EIATTR_FRAME_SIZE
	.align		4
.L_369:
        /*0804*/ 	.byte	0x04, 0x11
        /*0806*/ 	.short	(.L_371 - .L_370)
	.align		4
.L_370:
        /*0808*/ 	.word	index@(_ZN12tensorrt_llm7kernels32fusedQKNormRopeKernelNTokenHeadsIN3c108BFloat16EfLi64ELb0ELi4EEEvPviiifPKvS6_S6_PKlii)
        /*080c*/ 	.word	0x00000000


	//----- nvinfo : EIATTR_REGCOUNT
	.align		4
.L_371:
        /*0810*/ 	.byte	0x04, 0x2f
        /*0812*/ 	.short	(.L_373 - .L_372)
	.align		4
.L_372:
        /*0814*/ 	.word	index@(_ZN12tensorrt_llm7kernels32fusedQKNormRopeKernelNTokenHeadsIN3c108BFloat16EfLi128ELb1ELi4EEEvPviiifPKvS6_S6_PKlii)
        /*0818*/ 	.word	0x00000020


	//----- nvinfo : EIATTR_FRAME_SIZE
	.align		4
.L_373:
        /*081c*/ 	.byte	0x04, 0x11
        /*081e*/ 	.short	(.L_375 - .L_374)
	.align		4
.L_374:
        /*0820*/ 	.word	index@(_ZN12tensorrt_llm7kernels32fusedQKNormRopeKernelNTokenHeadsIN3c108BFloat16EfLi128ELb1ELi4EEEvPviiifPKvS6_S6_PKlii)
        /*0824*/ 	.word	0x00000000


	//----- nvinfo : EIATTR_REGCOUNT
	.align		4
.L_375:
        /*0828*/ 	.byte	0x04, 0x2f
        /*082a*/ 	.short	(.L_377 - .L_376)
	.align		4
.L_376:
        /*082c*/ 	.word	index@(_ZN12tensorrt_llm7kernels32fusedQKNormRopeKernelNTokenHeadsIN3c108BFloat16EfLi128ELb0ELi4EEEvPviiifPKvS6_S6_PKlii)
        /*0830*/ 	.word	0x00000028


	//----- nvinfo : EIATTR_FRAME_SIZE
	.align		4
.L_377:
        /*0834*/ 	.byte	0x04, 0x11
        /*0836*/ 	.short	(.L_379 - .L_378)
	.align		4
.L_378:
        /*0838*/ 	.word	index@(_ZN12tensorrt_llm7kernels32fusedQKNormRopeKernelNTokenHeadsIN3c108BFloat16EfLi128ELb0ELi4EEEvPviiifPKvS6_S6_PKlii)
        /*083c*/ 	.word	0x00000000


	//----- nvinfo : EIATTR_REGCOUNT
	.align		4
.L_379:
        /*0840*/ 	.byte	0x04, 0x2f
        /*0842*/ 	.short	(.L_381 - .L_380)
	.align		4
.L_380:
        /*0844*/ 	.word	index@(_ZN12tensorrt_llm7kernels32fusedQKNormRopeKernelNTokenHeadsIN3c108BFloat16EfLi256ELb1ELi4EEEvPviiifPKvS6_S6_PKlii)
        /*0848*/ 	.word	0x00000030


	//----- nvinfo : EIATTR_FRAME_SIZE
	.align		4
.L_381:
        /*084c*/ 	.byte	0x04, 0x11
        /*084e*/ 	.short	(.L_383 - .L_382)
	.align		4
.L_382:
        /*0850*/ 	.word	index@(_ZN12tensorrt_llm7kernels32fusedQKNormRopeKernelNTokenHeadsIN3c108BFloat16EfLi256ELb1ELi4EEEvPviiifPKvS6_S6_PKlii)
        /*0854*/ 	.word	0x00000000


	//----- nvinfo : EIATTR_REGCOUNT
	.align		4
.L_383:
        /*0858*/ 	.byte	0x04, 0x2f
        /*085a*/ 	.short	(.L_385 - .L_384)
	.align		4
.L_384:
        /*085c*/ 	.word	index@(_ZN12tensorrt_llm7kernels32fusedQKNormRopeKernelNTokenHeadsIN3c108BFloat16EfLi256ELb0ELi4EEEvPviiifPKvS6_S6_PKlii)
        /*0860*/ 	.word	0x00000038


	//----- nvinfo : EIATTR_FRAME_SIZE
	.align		4
.L_385:
        /*0864*/ 	.byte	0x04, 0x11
        /*0866*/ 	.short	(.L_387 - .L_386)
	.align		4
.L_386:
        /*0868*/ 	.word	index@(_ZN12tensorrt_llm7kernels32fusedQKNormRopeKernelNTokenHeadsIN3c108BFloat16EfLi256ELb0ELi4EEEvPviiifPKvS6_S6_PKlii)
        /*086c*/ 	.word	0x00000000


	//----- nvinfo : EIATTR_REGCOUNT
	.align		4
.L_387:
        /*0870*/ 	.byte	0x04, 0x2f
        /*0872*/ 	.short	(.L_389 - .L_388)
	.align		4
.L_388:
        /*0874*/ 	.word	index@(_ZN12tensorrt_llm7kernels32fusedQKNormRopeKernelNTokenHeadsIN3c108BFloat16EfLi64ELb1ELi8EEEvPviiifPKvS6_S6_PKlii)
        /*0878*/ 	.word	0x00000020


	//----- nvinfo : EIATTR_FRAME_SIZE
	.align		4
.L_389:
        /*087c*/ 	.byte	0x04, 0x11
        /*087e*/ 	.short	(.L_391 - .L_390)
	.align		4
.L_390:
        /*0880*/ 	.word	index@(_ZN12tensorrt_llm7kernels32fusedQKNormRopeKernelNTokenHeadsIN3c108BFloat16EfLi64ELb1ELi8EEEvPviiifPKvS6_S6_PKlii)
        /*0884*/ 	.word	0x00000000


	//----- nvinfo : EIATTR_REGCOUNT
	.align		4
.L_391:
        /*0888*/ 	.byte	0x04, 0x2f
        /*088a*/ 	.short	(.L_393 - .L_392)
	.align		4
.L_392:
        /*088c*/ 	.word	index@(_ZN12tensorrt_llm7kernels32fusedQKNormRopeKernelNTokenHeadsIN3c108BFloat16EfLi64ELb0ELi8EEEvPviiifPKvS6_S6_PKlii)
        /*0890*/ 	.word	0x00000020


	//----- nvinfo : EIATTR_FRAME_SIZE
	.align		4
.L_393:
        /*0894*/ 	.byte	0x04, 0x11
        /*0896*/ 	.short	(.L_395 - .L_394)
	.align		4
.L_394:
        /*0898*/ 	.word	index@(_ZN12tensorrt_llm7kernels32fusedQKNormRopeKernelNTokenHeadsIN3c108BFloat16EfLi64ELb0ELi8EEEvPviiifPKvS6_S6_PKlii)
        /*089c*/ 	.word	0x00000000


	//----- nvinfo : EIATTR_REGCOUNT
	.align		4
.L_395:
        /*08a0*/ 	.byte	0x04, 0x2f
        /*08a2*/ 	.short	(.L_397 - .L_396)
	.align		4
.L_396:
        /*08a4*/ 	.word	index@(_ZN12tensorrt_llm7kernels32fusedQKNormRopeKernelNTokenHeadsIN3c108BFloat16EfLi128ELb1ELi8EEEvPviiifPKvS6_S6_PKlii)
        /*08a8*/ 	.word	0x00000020


	//----- nvinfo : EIATTR_FRAME_SIZE
	.align		4
.L_397:
        /*08ac*/ 	.byte	0x04, 0x11
        /*08ae*/ 	.short	(.L_399 - .L_398)
	.align		4
.L_398:
        /*08b0*/ 	.word	index@(_ZN12tensorrt_llm7kernels32fusedQKNormRopeKernelNTokenHeadsIN3c108BFloat16EfLi128ELb1ELi8EEEvPviiifPKvS6_S6_PKlii)
        /*08b4*/ 	.word	0x00000000


	//----- nvinfo : EIATTR_REGCOUNT
	.align		4
.L_399:
        /*08b8*/ 	.byte	0x04, 0x2f
        /*08ba*/ 	.short	(.L_401 - .L_400)
	.align		4
.L_400:
        /*08bc*/ 	.word	index@(_ZN12tensorrt_llm7kernels32fusedQKNormRopeKernelNTokenHeadsIN3c108BFloat16EfLi128ELb0ELi8EEEvPviiifPKvS6_S6_PKlii)
        /*08c0*/ 	.word	0x00000028


	//----- nvinfo : EIATTR_FRAME_SIZE
	.align		4
.L_401:
        /*08c4*/ 	.byte	0x04, 0x11
        /*08c6*/ 	.short	(.L_403 - .L_402)
	.align		4
.L_402:
        /*08c8*/ 	.word	index@(_ZN12tensorrt_llm7kernels32fusedQKNormRopeKernelNTokenHeadsIN3c108BFloat16EfLi128ELb0ELi8EEEvPviiifPKvS6_S6_PKlii)
        /*08cc*/ 	.word	0x00000000


	//----- nvinfo : EIATTR_REGCOUNT
	.align		4
.L_403:
        /*08d0*/ 	.byte	0x04, 0x2f
        /*08d2*/ 	.short	(.L_405 - .L_404)
	.align		4
.L_404:
        /*08d4*/ 	.word	index@(_ZN12tensorrt_llm7kernels32fusedQKNormRopeKernelNTokenHeadsIN3c108BFloat16EfLi256ELb1ELi8EEEvPviiifPKvS6_S6_PKlii)
        /*08d8*/ 	.word	0x00000030


	//----- nvinfo : EIATTR_FRAME_SIZE
	.align		4
.L_405:
        /*08dc*/ 	.byte	0x04, 0x11
        /*08de*/ 	.short	(.L_407 - .L_406)
	.align		4
.L_406:
        /*08e0*/ 	.word	index@(_ZN12tensorrt_llm7kernels32fusedQKNormRopeKernelNTokenHeadsIN3c108BFloat16EfLi256ELb1ELi8EEEvPviiifPKvS6_S6_PKlii)
        /*08e4*/ 	.word	0x00000000


	//----- nvinfo : EIATTR_REGCOUNT
	.align		4
.L_407:
        /*08e8*/ 	.byte	0x04, 0x2f
        /*08ea*/ 	.short	(.L_409 - .L_408)
	.align		4
.L_408:
        /*08ec*/ 	.word	index@(_ZN12tensorrt_llm7kernels32fusedQKNormRopeKernelNTokenHeadsIN3c108BFloat16EfLi256ELb0ELi8EEEvPviiifPKvS6_S6_PKlii)
        /*08f0*/ 	.word	0x00000038


	//----- nvinfo : EIATTR_FRAME_SIZE
	.align		4
.L_409:
        /*08f4*/ 	.byte	0x04, 0x11
        /*08f6*/ 	.short	(.L_411 - .L_410)
	.align		4
.L_410:
        /*08f8*/ 	.word	index@(_ZN12tensorrt_llm7kernels32fusedQKNormRopeKernelNTokenHeadsIN3c108BFloat16EfLi256ELb0ELi8EEEvPviiifPKvS6_S6_PKlii)
        /*08fc*/ 	.word	0x00000000


	//----- nvinfo : EIATTR_REGCOUNT
	.align		4
.L_411:
        /*0900*/ 	.byte	0x04, 0x2f
        /*0902*/ 	.short	(.L_413 - .L_412)
	.align		4
.L_412:
        /*0904*/ 	.word	index@(_ZN12tensorrt_llm7kernels21fusedQKNormRopeKernelIN3c108BFloat16ENS2_4HalfELi64ELb1EEEvPviiifPKvS7_S7_PKlii)
        /*0908*/ 	.word	0x00000015


	//----- nvinfo : EIATTR_FRAME_SIZE
	.align		4
.L_413:
        /*090c*/ 	.byte	0x04, 0x11
        /*090e*/ 	.short	(.L_415 - .L_414)
	.align		4
.L_414:
        /*0910*/ 	.word	index@(_ZN12tensorrt_llm7kernels21fusedQKNormRopeKernelIN3c108BFloat16ENS2_4HalfELi64ELb1EEEvPviiifPKvS7_S7_PKlii)
        /*0914*/ 	.word	0x00000000


	//----- nvinfo : EIATTR_REGCOUNT
	.align		4
.L_415:
        /*0918*/ 	.byte	0x04, 0x2f
        /*091a*/ 	.short	(.L_417 - .L_416)
	.align		4
.L_416:
        /*091c*/ 	.word	index@(_ZN12tensorrt_llm7kernels21fusedQKNormRopeKernelIN3c108BFloat16ENS2_4HalfELi64ELb0EEEvPviiifPKvS7_S7_PKlii)
        /*0920*/ 	.word	0x0000001c


	//----- nvinfo : EIATTR_FRAME_SIZE
	.align		4
.L_417:
        /*0924*/ 	.byte	0x04, 0x11
        /*0926*/ 	.short	(.L_419 - .L_418)
	.align		4
.L_418:
        /*0928*/ 	.word	index@(_ZN12tensorrt_llm7kernels21fusedQKNormRopeKernelIN3c108BFloat16ENS2_4HalfELi64ELb0EEEvPviiifPKvS7_S7_PKlii)
        /*092c*/ 	.word	0x00000000


	//----- nvinfo : EIATTR_REGCOUNT
	.align		4
.L_419:
        /*0930*/ 	.byte	0x04, 0x2f
        /*0932*/ 	.short	(.L_421 - .L_420)
	.align		4
.L_420:
        /*0934*/ 	.word	index@(_ZN12tensorrt_llm7kernels21fusedQKNormRopeKernelIN3c108BFloat16ENS2_4HalfELi128ELb1EEEvPviiifPKvS7_S7_PKlii)
        /*0938*/ 	.word	0x0000001b


	//----- nvinfo : EIATTR_FRAME_SIZE
	.align		4
.L_421:
        /*093c*/ 	.byte	0x04, 0x11
        /*093e*/ 	.short	(.L_423 - .L_422)
	.align		4
.L_422:
        /*0940*/ 	.word	index@(_ZN12tensorrt_llm7kernels21fusedQKNormRopeKernelIN3c108BFloat16ENS2_4HalfELi128ELb1EEEvPviiifPKvS7_S7_PKlii)
        /*0944*/ 	.word	0x00000000


	//----- nvinfo : EIATTR_REGCOUNT
	.align		4
.L_423:
        /*0948*/ 	.byte	0x04, 0x2f
        /*094a*/ 	.short	(.L_425 - .L_424)
	.align		4
.L_424:
        /*094c*/ 	.word	index@(_ZN12tensorrt_llm7kernels21fusedQKNormRopeKernelIN3c108BFloat16ENS2_4HalfELi128ELb0EEEvPviiifPKvS7_S7_PKlii)
        /*0950*/ 	.word	0x00000020


	//----- nvinfo : EIATTR_FRAME_SIZE
	.align		4
.L_425:
        /*0954*/ 	.byte	0x04, 0x11
        /*0956*/ 	.short	(.L_427 - .L_426)
	.align		4
.L_426:
        /*0958*/ 	.word	index@(_ZN12tensorrt_llm7kernels21fusedQKNormRopeKernelIN3c108BFloat16ENS2_4HalfELi128ELb0EEEvPviiifPKvS7_S7_PKlii)
        /*095c*/ 	.word	0x00000000


	//----- nvinfo : EIATTR_REGCOUNT
	.align		4
.L_427:
        /*0960*/ 	.byte	0x04, 0x2f
        /*0962*/ 	.short	(.L_429 - .L_428)
	.align		4
.L_428:
        /*0964*/ 	.word	index@(_ZN12tensorrt_llm7kernels21fusedQKNormRopeKernelIN3c108BFloat16ENS2_4HalfELi256ELb1EEEvPviiifPKvS7_S7_PKlii)
        /*0968*/ 	.word	0x00000020


	//----- nvinfo : EIATTR_FRAME_SIZE
	.align		4
.L_429:
        /*096c*/ 	.byte	0x04, 0x11
        /*096e*/ 	.short	(.L_431 - .L_430)
	.align		4
.L_430:
        /*0970*/ 	.word	index@(_ZN12tensorrt_llm7kernels21fusedQKNormRopeKernelIN3c108BFloat16ENS2_4HalfELi256ELb1EEEvPviiifPKvS7_S7_PKlii)
        /*0974*/ 	.word	0x00000000


	//----- nvinfo : EIATTR_REGCOUNT
	.align		4
.L_431:
        /*0978*/ 	.byte	0x04, 0x2f
        /*097a*/ 	.short	(.L_433 - .L_432)
	.align		4
.L_432:
        /*097c*/ 	.word	index@(_ZN12tensorrt_llm7kernels21fusedQKNormRopeKernelIN3c108BFloat16ENS2_4HalfELi256ELb0EEEvPviiifPKvS7_S7_PKlii)
        /*0980*/ 	.word	0x00000027


	//----- nvinfo : EIATTR_FRAME_SIZE
	.align		4
.L_433:
        /*0984*/ 	.byte	0x04, 0x11
        /*0986*/ 	.short	(.L_435 - .L_434)
	.align		4
.L_434:
        /*0988*/ 	.word	index@(_ZN12tensorrt_llm7kernels21fusedQKNormRopeKernelIN3c108BFloat16ENS2_4HalfELi256ELb0EEEvPviiifPKvS7_S7_PKlii)
        /*098c*/ 	.word	0x00000000


	//----- nvinfo : EIATTR_REGCOUNT
	.align		4
.L_435:
        /*0990*/ 	.byte	0x04, 0x2f
        /*0992*/ 	.short	(.L_437 - .L_436)
	.align		4
.L_436:
        /*0994*/ 	.word	index@(_ZN12tensorrt_llm7kernels32fusedQKNormRopeKernelNTokenHeadsIN3c108BFloat16ENS2_4HalfELi64ELb1ELi2EEEvPviiifPKvS7_S7_PKlii)
        /*0998*/ 	.word	0x00000020


	//----- nvinfo : EIATTR_FRAME_SIZE
	.align		4
.L_437:
        /*099c*/ 	.byte	0x04, 0x11
        /*099e*/ 	.short	(.L_439 - .L_438)
	.align		4
.L_438:
        /*09a0*/ 	.word	index@(_ZN12tensorrt_llm7kernels32fusedQKNormRopeKernelNTokenHeadsIN3c108BFloat16ENS2_4HalfELi64ELb1ELi2EEEvPviiifPKvS7_S7_PKlii)
        /*09a4*/ 	.word	0x00000000


	//----- nvinfo : EIATTR_REGCOUNT
	.align		4
.L_439:
        /*09a8*/ 	.byte	0x04, 0x2f
        /*09aa*/ 	.short	(.L_441 - .L_440)
	.align		4
.L_440:
        /*09ac*/ 	.word	index@(_ZN12tensorrt_llm7kernels32fusedQKNormRopeKernelNTokenHeadsIN3c108BFloat16ENS2_4HalfELi64ELb0ELi2EEEvPviiifPKvS7_S7_PKlii)
        /*09b0*/ 	.word	0x00000020


	//----- nvinfo : EIATTR_FRAME_SIZE
	.align		4
.L_441:
        /*09b4*/ 	.byte	0x04, 0x11
        /*09b6*/ 	.short	(.L_443 - .L_442)
	.align		4
.L_442:
        /*09b8*/ 	.word	index@(_ZN12tensorrt_llm7kernels32fusedQKNormRopeKernelNTokenHeadsIN3c108BFloat16ENS2_4HalfELi64ELb0ELi2EEEvPviiifPKvS7_S7_PKlii)
        /*09bc*/ 	.word	0x00000000


	//----- nvinfo : EIATTR_REGCOUNT
	.align		4
.L_443:
        /*09c0*/ 	.byte	0x04, 0x2f
        /*09c2*/ 	.short	(.L_445 - .L_444)
	.align		4
.L_444:
        /*09c4*/ 	.word	index@(_ZN12tensorrt_llm7kernels32fusedQKNormRopeKernelNTokenHeadsIN3c108BFloat16ENS2_4HalfELi128ELb1ELi2EEEvPviiifPKvS7_S7_PKlii)
        /*09c8*/ 	.word	0x00000020


	//----- nvinfo : EIATTR_FRAME_SIZE
	.align		4
.L_445:
        /*09cc*/ 	.byte	0x04, 0x11
        /*09ce*/ 	.short	(.L_447 - .L_446)
	.align		4
.L_446:
        /*09d0*/ 	.word	index@(_ZN12tensorrt_llm7kernels32fusedQKNormRopeKernelNTokenHeadsIN3c108BFloat16ENS2_4HalfELi128ELb1ELi2EEEvPviiifPKvS7_S7_PKlii)
        /*09d4*/ 	.word	0x00000000


	//----- nvinfo : EIATTR_REGCOUNT
	.align		4
.L_447:
        /*09d8*/ 	.byte	0x04, 0x2f
        /*09da*/ 	.short	(.L_449 - .L_448)
	.align		4
.L_448:
        /*09dc*/ 	.word	index@(_ZN12tensorrt_llm7kernels32fusedQKNormRopeKernelNTokenHeadsIN3c108BFloat16ENS2_4HalfELi128ELb0ELi2EEEvPviiifPKvS7_S7_PKlii)
        /*09e0*/ 	.word	0x00000028


	//----- nvinfo : EIATTR_FRAME_SIZE
	.align		4
.L_449:
        /*09e4*/ 	.byte	0x04, 0x11
        /*09e6*/ 	.short	(.L_451 - .L_450)
	.align		4
.L_450:
        /*09e8*/ 	.word	index@(_ZN12tensorrt_llm7kernels32fusedQKNormRopeKernelNTokenHeadsIN3c108BFloat16ENS2_4HalfELi128ELb0ELi2EEEvPviiifPKvS7_S7_PKlii)
        /*09ec*/ 	.word	0x00000000


	//----- nvinfo : EIATTR_REGCOUNT
	.align		4
.L_451:
        /*09f0*/ 	.byte	0x04, 0x2f
        /*09f2*/ 	.short	(.L_453 - .L_452)
	.align		4
.L_452:
        /*09f4*/ 	.word	index@(_ZN12tensorrt_llm7kernels32fusedQKNormRopeKernelNTokenHeadsIN3c108BFloat16ENS2_4HalfELi256ELb1ELi2EEEvPviiifPKvS7_S7_PKlii)
        /*09f8*/ 	.word	0x00000030


	//----- nvinfo : EIATTR_FRAME_SIZE
	.align		4
.L_453:
        /*09fc*/ 	.byte	0x04, 0x11
        /*09fe*/ 	.short	(.L_455 - .L_454)
	.align		4
.L_454:
        /*0a00*/ 	.word	index@(_ZN12tensorrt_llm7kernels32fusedQKNormRopeKernelNTokenHeadsIN3c108BFloat16ENS2_4HalfELi256ELb1ELi2EEEvPviiifPKvS7_S7_PKlii)
        /*0a04*/ 	.word	0x00000000


	//----- nvinfo : EIATTR_REGCOUNT
	.align		4
.L_455:
        /*0a08*/ 	.byte	0x04, 0x2f
        /*0a0a*/ 	.short	(.L_457 - .L_456)
	.align		4
.L_456:
        /*0a0c*/ 	.word	index@(_ZN12tensorrt_llm7kernels32fusedQKNormRopeKernelNTokenHeadsIN3c108BFloat16ENS2_4HalfELi256ELb0ELi2EEEvPviiifPKvS7_S7_PKlii)
        /*0a10*/ 	.word	0x00000038


	//----- nvinfo : EIATTR_FRAME_SIZE
	.align		4
.L_457:
        /*0a14*/ 	.byte	0x04, 0x11
        /*0a16*/ 	.short	(.L_459 - .L_458)
	.align		4
.L_458:
        /*0a18*/ 	.word	index@(_ZN12tensorrt_llm7kernels32fusedQKNormRopeKernelNTokenHeadsIN3c108BFloat16ENS2_4HalfELi256ELb0ELi2EEEvPviiifPKvS7_S7_PKlii)
        /*0a1c*/ 	.word	0x00000000


	//----- nvinfo : EIATTR_REGCOUNT
	.align		4
.L_459:
        /*0a20*/ 	.byte	0x04, 0x2f
        /*0a22*/ 	.short	(.L_461 - .L_460)
	.align		4
.L_460:
        /*0a24*/ 	.word	index@(_ZN12tensorrt_llm7kernels32fusedQKNormRopeKernelNTokenHeadsIN3c108BFloat16ENS2_4HalfELi64ELb1ELi4EEEvPviiifPKvS7_S7_PKlii)
        /*0a28*/ 	.word	0x00000020


	//----- nvinfo : EIATTR_FRAME_SIZE
	.align		4
.L_461:
        /*0a2c*/ 	.byte	0x04, 0x11
        /*0a2e*/ 	.short	(.L_463 - .L_462)
	.align		4
.L_462:
        /*0a30*/ 	.word	index@(_ZN12tensorrt_llm7kernels32fusedQKNormRopeKernelNTokenHeadsIN3c108BFloat16ENS2_4HalfELi64ELb1ELi4EEEvPviiifPKvS7_S7_PKlii)
        /*0a34*/ 	.word	0x00000000


	//----- nvinfo : EIATTR_REGCOUNT
	.align		4
.L_463:
        /*0a38*/ 	.byte	0x04, 0x2f
        /*0a3a*/ 	.short	(.L_465 - .L_464)
	.align		4
.L_464:
        /*0a3c*/ 	.word	index@(_ZN12tensorrt_llm7kernels32fusedQKNormRopeKernelNTokenHeadsIN3c108BFloat16ENS2_4HalfELi64ELb0ELi4EEEvPviiifPKvS7_S7_PKlii)
        /*0a40*/ 	.word	0x00000020


	//----- nvinfo : EIATTR_FRAME_SIZE
	.align		4
.L_465:
        /*0a44*/ 	.byte	0x04, 0x11
        /*0a46*/ 	.short	(.L_467 - .L_466)
	.align		4
.L_466:
        /*0a48*/ 	.word	index@(_ZN12tensorrt_llm7kernels32fusedQKNormRopeKernelNTokenHeadsIN3c108BFloat16ENS2_4HalfELi64ELb0ELi4EEEvPviiifPKvS7_S7_PKlii)
        /*0a4c*/ 	.word	0x00000000


	//----- nvinfo : EIATTR_REGCOUNT
	.align		4
.L_467:
        /*0a50*/ 	.byte	0x04, 0x2f
        /*0a52*/ 	.short	(.L_469 - .L_468)
	.align		4
.L_468:
        /*0a54*/ 	.word	index@(_ZN12tensorrt_llm7kernels32fusedQKNormRopeKernelNTokenHeadsIN3c108BFloat16ENS2_4HalfELi128ELb1ELi4EEEvPviiifPKvS7_S7_PKlii)
        /*0a58*/ 	.word	0x00000020


	//----- nvinfo : EIATTR_FRAME_SIZE
	.align		4
.L_469:
        /*0a5c*/ 	.byte	0x04, 0x11
        /*0a5e*/ 	.short	(.L_471 - .L_470)
	.align		4
.L_470:
        /*0a60*/ 	.word	index@(_ZN12tensorrt_llm7kernels32fusedQKNormRopeKernelNTokenHeadsIN3c108BFloat16ENS2_4HalfELi128ELb1ELi4EEEvPviiifPKvS7_S7_PKlii)
        /*0a64*/ 	.word	0x00000000


	//----- nvinfo : EIATTR_REGCOUNT
	.align		4
.L_471:
        /*0a68*/ 	.byte	0x04, 0x2f
        /*0a6a*/ 	.short	(.L_473 - .L_472)
	.align		4
.L_472:
        /*0a6c*/ 	.word	index@(_ZN12tensorrt_llm7kernels32fusedQKNormRopeKernelNTokenHeadsIN3c108BFloat16ENS2_4HalfELi128ELb0ELi4EEEvPviiifPKvS7_S7_PKlii)
        /*0a70*/ 	.word	0x00000028


	//----- nvinfo : EIATTR_FRAME_SIZE
	.align		4
.L_473:
        /*0a74*/ 	.byte	0x04, 0x11
        /*0a76*/ 	.short	(.L_475 - .L_474)
	.align		4
.L_474:
        /*0a78*/ 	.word	index@(_ZN12tensorrt_llm7kernels32fusedQKNormRopeKernelNTokenHeadsIN3c108BFloat16ENS2_4HalfELi128ELb0ELi4EEEvPviiifPKvS7_S7_PKlii)
        /*0a7c*/ 	.word	0x00000000


	//----- nvinfo : EIATTR_REGCOUNT
	.align		4
.L_475:
        /*0a80*/ 	.byte	0x04, 0x2f
        /*0a82*/ 	.short	(.L_477 - .L_476)
	.align		4
.L_476:
        /*0a84*/ 	.word	index@(_ZN12tensorrt_llm7kernels32fusedQKNormRopeKernelNTokenHeadsIN3c108BFloat16ENS2_4HalfELi256ELb1ELi4EEEvPviiifPKvS7_S7_PKlii)
        /*0a88*/ 	.word	0x00000030


	//----- nvinfo : EIATTR_FRAME_SIZE
	.align		4
.L_477:
        /*0a8c*/ 	.byte	0x04, 0x11
        /*0a8e*/ 	.short	(.L_479 - .L_478)
	.align		4
.L_478:
        /*0a90*/ 	.word	index@(_ZN12tensorrt_llm7kernels32fusedQKNormRopeKernelNTokenHeadsIN3c108BFloat16ENS2_4HalfELi256ELb1ELi4EEEvPviiifPKvS7_S7_PKlii)
        /*0a94*/ 	.word	0x00000000


	//----- nvinfo : EIATTR_REGCOUNT
	.align		4
.L_479:
        /*0a98*/ 	.byte	0x04, 0x2f
        /*0a9a*/ 	.short	(.L_481 - .L_480)
	.align		4
.L_480:
        /*0a9c*/ 	.word	index@(_ZN12tensorrt_llm7kernels32fusedQKNormRopeKernelNTokenHeadsIN3c108BFloat16ENS2_4HalfELi256ELb0ELi4EEEvPviiifPKvS7_S7_PKlii)
        /*0aa0*/ 	.word	0x00000038


	//----- nvinfo : EIATTR_FRAME_SIZE
	.align		4
.L_481:
        /*0aa4*/ 	.byte	0x04, 0x11
        /*0aa6*/ 	.short	(.L_483 - .L_482)
	.align		4
.L_482:
        /*0aa8*/ 	.word	index@(_ZN12tensorrt_llm7kernels32fusedQKNormRopeKernelNTokenHeadsIN3c108BFloat16ENS2_4HalfELi256ELb0ELi4EEEvPviiifPKvS7_S7_PKlii)
        /*0aac*/ 	.word	0x00000000


	//----- nvinfo : EIATTR_REGCOUNT
	.align		4
.L_483:
        /*0ab0*/ 	.byte	0x04, 0x2f
        /*0ab2*/ 	.short	(.L_485 - .L_484)
	.align		4
.L_484:
        /*0ab4*/ 	.word	index@(_ZN12tensorrt_llm7kernels32fusedQKNormRopeKernelNTokenHeadsIN3c108BFloat16ENS2_4HalfELi64ELb1ELi8EEEvPviiifPKvS7_S7_PKlii)
        /*0ab8*/ 	.word	0x00000020


	//----- nvinfo : EIATTR_FRAME_SIZE
	.align		4
.L_485:
        /*0abc*/ 	.byte	0x04, 0x11
        /*0abe*/ 	.short	(.L_487 - .L_486)
	.align		4
.L_486:
        /*0ac0*/ 	.word	index@(_ZN12tensorrt_llm7kernels32fusedQKNormRopeKernelNTokenHeadsIN3c108BFloat16ENS2_4HalfELi64ELb1ELi8EEEvPviiifPKvS7_S7_PKlii)
        /*0ac4*/ 	.word	0x00000000


	//----- nvinfo : EIATTR_REGCOUNT
	.align		4
.L_487:
        /*0ac8*/ 	.byte	0x04, 0x2f
        /*0aca*/ 	.short	(.L_489 - .L_488)
	.align		4
.L_488:
        /*0acc*/ 	.word	index@(_ZN12tensorrt_llm7kernels32fusedQKNormRopeKernelNTokenHeadsIN3c108BFloat16ENS2_4HalfELi64ELb0ELi8EEEvPviiifPKvS7_S7_PKlii)
        /*0ad0*/ 	.word	0x00000020


	//----- nvinfo : EIATTR_FRAME_SIZE
	.align		4
.L_489:
        /*0ad4*/ 	.byte	0x04, 0x11
        /*0ad6*/ 	.short	(.L_491 - .L_490)
	.align		4
.L_490:
        /*0ad8*/ 	.word	index@(_ZN12tensorrt_llm7kernels32fusedQKNormRopeKernelNTokenHeadsIN3c108BFloat16ENS2_4HalfELi64ELb0ELi8EEEvPviiifPKvS7_S7_PKlii)
        /*0adc*/ 	.word	0x00000000


	//----- nvinfo : EIATTR_REGCOUNT
	.align		4
.L_491:
        /*0ae0*/ 	.byte	0x04, 0x2f
        /*0ae2*/ 	.short	(.L_493 - .L_492)
	.align		4
.L_492:
        /*0ae4*/ 	.word	index@(_ZN12tensorrt_llm7kernels32fusedQKNormRopeKernelNTokenHeadsIN3c108BFloat16ENS2_4HalfELi128ELb1ELi8EEEvPviiifPKvS7_S7_PKlii)
        /*0ae8*/ 	.word	0x00000020


	//----- nvinfo : EIATTR_FRAME_SIZE
	.align		4
.L_493:
        /*0aec*/ 	.byte	0x04, 0x11
        /*0aee*/ 	.short	(.L_495 - .L_494)
	.align		4
.L_494:
        /*0af0*/ 	.word	index@(_ZN12tensorrt_llm7kernels32fusedQKNormRopeKernelNTokenHeadsIN3c108BFloat16ENS2_4HalfELi128ELb1ELi8EEEvPviiifPKvS7_S7_PKlii)
        /*0af4*/ 	.word	0x00000000


	//----- nvinfo : EIATTR_REGCOUNT
	.align		4
.L_495:
        /*0af8*/ 	.byte	0x04, 0x2f
        /*0afa*/ 	.short	(.L_497 - .L_496)
	.align		4
.L_496:
        /*0afc*/ 	.word	index@(_ZN12tensorrt_llm7kernels32fusedQKNormRopeKernelNTokenHeadsIN3c108BFloat16ENS2_4HalfELi128ELb0ELi8EEEvPviiifPKvS7_S7_PKlii)
        /*0b00*/ 	.word	0x00000028


	//----- nvinfo : EIATTR_FRAME_SIZE
	.align		4
.L_497:
        /*0b04*/ 	.byte	0x04, 0x11
        /*0b06*/ 	.short	(.L_499 - .L_498)
	.align		4
.L_498:
        /*0b08*/ 	.word	index@(_ZN12tensorrt_llm7kernels32fusedQKNormRopeKernelNTokenHeadsIN3c108BFloat16ENS2_4HalfELi128ELb0ELi8EEEvPviiifPKvS7_S7_PKlii)
        /*0b0c*/ 	.word	0x00000000


	//----- nvinfo : EIATTR_REGCOUNT
	.align		4
.L_499:
        /*0b10*/ 	.byte	0x04, 0x2f
        /*0b12*/ 	.short	(.L_501 - .L_500)
	.align		4
.L_500:
        /*0b14*/ 	.word	index@(_ZN12tensorrt_llm7kernels32fusedQKNormRopeKernelNTokenHeadsIN3c108BFloat16ENS2_4HalfELi256ELb1ELi8EEEvPviiifPKvS7_S7_PKlii)
        /*0b18*/ 	.word	0x00000030


	//----- nvinfo : EIATTR_FRAME_SIZE
	.align		4
.L_501:
        /*0b1c*/ 	.byte	0x04, 0x11
        /*0b1e*/ 	.short	(.L_503 - .L_502)
	.align		4
.L_502:
        /*0b20*/ 	.word	index@(_ZN12tensorrt_llm7kernels32fusedQKNormRopeKernelNTokenHeadsIN3c108BFloat16ENS2_4HalfELi256ELb1ELi8EEEvPviiifPKvS7_S7_PKlii)
        /*0b24*/ 	.word	0x00000000


	//----- nvinfo : EIATTR_REGCOUNT
	.align		4
.L_503:
        /*0b28*/ 	.byte	0x04, 0x2f
        /*0b2a*/ 	.short	(.L_505 - .L_504)
	.align		4
.L_504:
        /*0b2c*/ 	.word	index@(_ZN12tensorrt_llm7kernels32fusedQKNormRopeKernelNTokenHeadsIN3c108BFloat16ENS2_4HalfELi256ELb0ELi8EEEvPviiifPKvS7_S7_PKlii)
        /*0b30*/ 	.word	0x00000038


	//----- nvinfo : EIATTR_FRAME_SIZE
	.align		4
.L_505:
        /*0b34*/ 	.byte	0x04, 0x11
        /*0b36*/ 	.short	(.L_507 - .L_506)
	.align		4
.L_506:
        /*0b38*/ 	.word	index@(_ZN12tensorrt_llm7kernels32fusedQKNormRopeKernelNTokenHeadsIN3c108BFloat16ENS2_4HalfELi256ELb0ELi8EEEvPviiifPKvS7_S7_PKlii)
        /*0b3c*/ 	.word	0x00000000


	//----- nvinfo : EIATTR_REGCOUNT
	.align		4
.L_507:
        /*0b40*/ 	.byte	0x04, 0x2f
        /*0b42*/ 	.short	(.L_509 - .L_508)
	.align		4
.L_508:
        /*0b44*/ 	.word	index@(_ZN12tensorrt_llm7kernels21fusedQKNormRopeKernelIN3c108BFloat16ES3_Li64ELb1EEEvPviiifPKvS6_S6_PKlii)
        /*0b48*/ 	.word	0x00000015


	//----- nvinfo : EIATTR_FRAME_SIZE
	.align		4
.L_509:
        /*0b4c*/ 	.byte	0x04, 0x11
        /*0b4e*/ 	.short	(.L_511 - .L_510)
	.align		4
.L_510:
        /*0b50*/ 	.word	index@(_ZN12tensorrt_llm7kernels21fusedQKNormRopeKernelIN3c108BFloat16ES3_Li64ELb1EEEvPviiifPKvS6_S6_PKlii)
        /*0b54*/ 	.word	0x00000000


	//----- nvinfo : EIATTR_REGCOUNT
	.align		4
.L_511:
        /*0b58*/ 	.byte	0x04, 0x2f
        /*0b5a*/ 	.short	(.L_513 - .L_512)
	.align		4
.L_512:
        /*0b5c*/ 	.word	index@(_ZN12tensorrt_llm7kernels21fusedQKNormRopeKernelIN3c108BFloat16ES3_Li64ELb0EEEvPviiifPKvS6_S6_PKlii)
        /*0b60*/ 	.word	0x0000001c


	//----- nvinfo : EIATTR_FRAME_SIZE
	.align		4
.L_513:
        /*0b64*/ 	.byte	0x04, 0x11
        /*0b66*/ 	.short	(.L_515 - .L_514)
	.align		4
.L_514:
        /*0b68*/ 	.word	index@(_ZN12tensorrt_llm7kernels21fusedQKNormRopeKernelIN3c108BFloat16ES3_Li64ELb0EEEvPviiifPKvS6_S6_PKlii)
        /*0b6c*/ 	.word	0x00000000


	//----- nvinfo : EIATTR_REGCOUNT
	.align		4
.L_515:
        /*0b70*/ 	.byte	0x04, 0x2f
        /*0b72*/ 	.short	(.L_517 - .L_516)
	.align		4
.L_516:
        /*0b74*/ 	.word	index@(_ZN12tensorrt_llm7kernels21fusedQKNormRopeKernelIN3c108BFloat16ES3_Li128ELb1EEEvPviiifPKvS6_S6_PKlii)
        /*0b78*/ 	.word	0x0000001b


	//----- nvinfo : EIATTR_FRAME_SIZE
	.align		4
.L_517:
        /*0b7c*/ 	.byte	0x04, 0x11
        /*0b7e*/ 	.short	(.L_519 - .L_518)
	.align		4
.L_518:
        /*0b80*/ 	.word	index@(_ZN12tensorrt_llm7kernels21fusedQKNormRopeKernelIN3c108BFloat16ES3_Li128ELb1EEEvPviiifPKvS6_S6_PKlii)
        /*0b84*/ 	.word	0x00000000


	//----- nvinfo : EIATTR_REGCOUNT
	.align		4
.L_519:
        /*0b88*/ 	.byte	0x04, 0x2f
        /*0b8a*/ 	.short	(.L_521 - .L_520)
	.align		4
.L_520:
        /*0b8c*/ 	.word	index@(_ZN12tensorrt_llm7kernels21fusedQKNormRopeKernelIN3c108BFloat16ES3_Li128ELb0EEEvPviiifPKvS6_S6_PKlii)
        /*0b90*/ 	.word	0x00000020


	//----- nvinfo : EIATTR_FRAME_SIZE
	.align		4
.L_521:
        /*0b94*/ 	.byte	0x04, 0x11
        /*0b96*/ 	.short	(.L_523 - .L_522)
	.align		4
.L_522:
        /*0b98*/ 	.word	index@(_ZN12tensorrt_llm7kernels21fusedQKNormRopeKernelIN3c108BFloat16ES3_Li128ELb0EEEvPviiifPKvS6_S6_PKlii)
        /*0b9c*/ 	.word	0x00000000


	//----- nvinfo : EIATTR_REGCOUNT
	.align		4
.L_523:
        /*0ba0*/ 	.byte	0x04, 0x2f
        /*0ba2*/ 	.short	(.L_525 - .L_524)
	.align		4
.L_524:
        /*0ba4*/ 	.word	index@(_ZN12tensorrt_llm7kernels21fusedQKNormRopeKernelIN3c108BFloat16ES3_Li256ELb1EEEvPviiifPKvS6_S6_PKlii)
        /*0ba8*/ 	.word	0x00000020


	//----- nvinfo : EIATTR_FRAME_SIZE
	.align		4
.L_525:
        /*0bac*/ 	.byte	0x04, 0x11
        /*0bae*/ 	.short	(.L_527 - .L_526)
	.align		4
.L_526:
        /*0bb0*/ 	.word	index@(_ZN12tensorrt_llm7kernels21fusedQKNormRopeKernelIN3c108BFloat16ES3_Li256ELb1EEEvPviiifPKvS6_S6_PKlii)
        /*0bb4*/ 	.word	0x00000000


	//----- nvinfo : EIATTR_REGCOUNT
	.align		4
.L_527:
        /*0bb8*/ 	.byte	0x04, 0x2f
        /*0bba*/ 	.short	(.L_529 - .L_528)
	.align		4
.L_528:
        /*0bbc*/ 	.word	index@(_ZN12tensorrt_llm7kernels21fusedQKNormRopeKernelIN3c108BFloat16ES3_Li256ELb0EEEvPviiifPKvS6_S6_PKlii)
        /*0bc0*/ 	.word	0x00000024


	//----- nvinfo : EIATTR_FRAME_SIZE
	.align		4
.L_529:
        /*0bc4*/ 	.byte	0x04, 0x11
        /*0bc6*/ 	.short	(.L_531 - .L_530)
	.align		4
.L_530:
        /*0bc8*/ 	.word	index@(_ZN12tensorrt_llm7kernels21fusedQKNormRopeKernelIN3c108BFloat16ES3_Li256ELb0EEEvPviiifPKvS6_S6_PKlii)
        /*0bcc*/ 	.word	0x00000000


	//----- nvinfo : EIATTR_REGCOUNT
	.align		4
.L_531:
        /*0bd0*/ 	.byte	0x04, 0x2f
        /*0bd2*/ 	.short	(.L_533 - .L_532)
	.align		4
.L_532:
        /*0bd4*/ 	.word	index@(_ZN12tensorrt_llm7kernels32fusedQKNormRopeKernelNTokenHeadsIN3c108BFloat16ES3_Li64ELb1ELi2EEEvPviiifPKvS6_S6_PKlii)
        /*0bd8*/ 	.word	0x00000020


	//----- nvinfo : EIATTR_FRAME_SIZE
	.align		4
.L_533:
        /*0bdc*/ 	.byte	0x04, 0x11
        /*0bde*/ 	.short	(.L_535 - .L_534)
	.align		4
.L_534:
        /*0be0*/ 	.word	index@(_ZN12tensorrt_llm7kernels32fusedQKNormRopeKernelNTokenHeadsIN3c108BFloat16ES3_Li64ELb1ELi2EEEvPviiifPKvS6_S6_PKlii)
        /*0be4*/ 	.word	0x00000000


	//----- nvinfo : EIATTR_REGCOUNT
	.align		4
.L_535:
        /*0be8*/ 	.byte	0x04, 0x2f
        /*0bea*/ 	.short	(.L_537 - .L_536)
	.align		4
.L_536:
        /*0bec*/ 	.word	index@(_ZN12tensorrt_llm7kernels32fusedQKNormRopeKernelNTokenHeadsIN3c108BFloat16ES3_Li64ELb0ELi2EEEvPviiifPKvS6_S6_PKlii)
        /*0bf0*/ 	.word	0x00000020


	//----- nvinfo : EIATTR_FRAME_SIZE
	.align		4
.L_537:
        /*0bf4*/ 	.byte	0x04, 0x11
        /*0bf6*/ 	.short	(.L_539 - .L_538)
	.align		4
.L_538:
        /*0bf8*/ 	.word	index@(_ZN12tensorrt_llm7kernels32fusedQKNormRopeKernelNTokenHeadsIN3c108BFloat16ES3_Li64ELb0ELi2EEEvPviiifPKvS6_S6_PKlii)
        /*0bfc*/ 	.word	0x00000000


	//----- nvinfo : EIATTR_REGCOUNT
	.align		4
.L_539:
        /*0c00*/ 	.byte	0x04, 0x2f
        /*0c02*/ 	.short	(.L_541 - .L_540)
	.align		4
.L_540:
        /*0c04*/ 	.word	index@(_ZN12tensorrt_llm7kernels32fusedQKNormRopeKernelNTokenHeadsIN3c108BFloat16ES3_Li128ELb1ELi2EEEvPviiifPKvS6_S6_PKlii)
        /*0c08*/ 	.word	0x00000020


	//----- nvinfo : EIATTR_FRAME_SIZE
	.align		4
.L_541:
        /*0c0c*/ 	.byte	0x04, 0x11
        /*0c0e*/ 	.short	(.L_543 - .L_542)
	.align		4
.L_542:
        /*0c10*/ 	.word	index@(_ZN12tensorrt_llm7kernels32fusedQKNormRopeKernelNTokenHeadsIN3c108BFloat16ES3_Li128ELb1ELi2EEEvPviiifPKvS6_S6_PKlii)
        /*0c14*/ 	.word	0x00000000


	//----- nvinfo : EIATTR_REGCOUNT
	.align		4
.L_543:
        /*0c18*/ 	.byte	0x04, 0x2f
        /*0c1a*/ 	.short	(.L_545 - .L_544)
	.align		4
.L_544:
        /*0c1c*/ 	.word	index@(_ZN12tensorrt_llm7kernels32fusedQKNormRopeKernelNTokenHeadsIN3c108BFloat16ES3_Li128ELb0ELi2EEEvPviiifPKvS6_S6_PKlii)
        /*0c20*/ 	.word	0x00000028


	//----- nvinfo : EIATTR_FRAME_SIZE
	.align		4
.L_545:
        /*0c24*/ 	.byte	0x04, 0x11
        /*0c26*/ 	.short	(.L_547 - .L_546)
	.align		4
.L_546:
        /*0c28*/ 	.word	index@(_ZN12tensorrt_llm7kernels32fusedQKNormRopeKernelNTokenHeadsIN3c108BFloat16ES3_Li128ELb0ELi2EEEvPviiifPKvS6_S6_PKlii)
        /*0c2c*/ 	.word	0x00000000


	//----- nvinfo : EIATTR_REGCOUNT
	.align		4
.L_547:
        /*0c30*/ 	.byte	0x04, 0x2f
        /*0c32*/ 	.short	(.L_549 - .L_548)
	.align		4
.L_548:
        /*0c34*/ 	.word	index@(_ZN12tensorrt_llm7kernels32fusedQKNormRopeKernelNTokenHeadsIN3c108BFloat16ES3_Li256ELb1ELi2EEEvPviiifPKvS6_S6_PKlii)
        /*0c38*/ 	.word	0x00000030


	//----- nvinfo : EIATTR_FRAME_SIZE
	.align		4
.L_549:
        /*0c3c*/ 	.byte	0x04, 0x11
        /*0c3e*/ 	.short	(.L_551 - .L_550)
	.align		4
.L_550:
        /*0c40*/ 	.word	index@(_ZN12tensorrt_llm7kernels32fusedQKNormRopeKernelNTokenHeadsIN3c108BFloat16ES3_Li256ELb1ELi2EEEvPviiifPKvS6_S6_PKlii)
        /*0c44*/ 	.word	0x00000000


	//----- nvinfo : EIATTR_REGCOUNT
	.align		4
.L_551:
        /*0c48*/ 	.byte	0x04, 0x2f
        /*0c4a*/ 	.short	(.L_553 - .L_552)
	.align		4
.L_552:
        /*0c4c*/ 	.word	index@(_ZN12tensorrt_llm7kernels32fusedQKNormRopeKernelNTokenHeadsIN3c108BFloat16ES3_Li256ELb0ELi2EEEvPviiifPKvS6_S6_PKlii)
        /*0c50*/ 	.word	0x00000038


	//----- nvinfo : EIATTR_FRAME_SIZE
	.align		4
.L_553:
        /*0c54*/ 	.byte	0x04, 0x11
        /*0c56*/ 	.short	(.L_555 - .L_554)
	.align		4
.L_554:
        /*0c58*/ 	.word	index@(_ZN12tensorrt_llm7kernels32fusedQKNormRopeKernelNTokenHeadsIN3c108BFloat16ES3_Li256ELb0ELi2EEEvPviiifPKvS6_S6_PKlii)
        /*0c5c*/ 	.word	0x00000000


	//----- nvinfo : EIATTR_REGCOUNT
	.align		4
.L_555:
        /*0c60*/ 	.byte	0x04, 0x2f
        /*0c62*/ 	.short	(.L_557 - .L_556)
	.align		4
.L_556:
        /*0c64*/ 	.word	index@(_ZN12tensorrt_llm7kernels32fusedQKNormRopeKernelNTokenHeadsIN3c108BFloat16ES3_Li64ELb1ELi4EEEvPviiifPKvS6_S6_PKlii)
        /*0c68*/ 	.word	0x00000020


	//----- nvinfo : EIATTR_FRAME_SIZE
	.align		4
.L_557:
        /*0c6c*/ 	.byte	0x04, 0x11
        /*0c6e*/ 	.short	(.L_559 - .L_558)
	.align		4
.L_558:
        /*0c70*/ 	.word	index@(_ZN12tensorrt_llm7kernels32fusedQKNormRopeKernelNTokenHeadsIN3c108BFloat16ES3_Li64ELb1ELi4EEEvPviiifPKvS6_S6_PKlii)
        /*0c74*/ 	.word	0x00000000


	//----- nvinfo : EIATTR_REGCOUNT
	.align		4
.L_559:
        /*0c78*/ 	.byte	0x04, 0x2f
        /*0c7a*/ 	.short	(.L_561 - .L_560)
	.align		4
.L_560:
        /*0c7c*/ 	.word	index@(_ZN12tensorrt_llm7kernels32fusedQKNormRopeKernelNTokenHeadsIN3c108BFloat16ES3_Li64ELb0ELi4EEEvPviiifPKvS6_S6_PKlii)
        /*0c80*/ 	.word	0x00000020


	//----- nvinfo : EIATTR_FRAME_SIZE
	.align		4
.L_561:
        /*0c84*/ 	.byte	0x04, 0x11
        /*0c86*/ 	.short	(.L_563 - .L_562)
	.align		4
.L_562:
        /*0c88*/ 	.word	index@(_ZN12tensorrt_llm7kernels32fusedQKNormRopeKernelNTokenHeadsIN3c108BFloat16ES3_Li64ELb0ELi4EEEvPviiifPKvS6_S6_PKlii)
        /*0c8c*/ 	.word	0x00000000


	//----- nvinfo : EIATTR_REGCOUNT
	.align		4
.L_563:
        /*0c90*/ 	.byte	0x04, 0x2f
        /*0c92*/ 	.short	(.L_565 - .L_564)
	.align		4
.L_564:
        /*0c94*/ 	.word	index@(_ZN12tensorrt_llm7kernels32fusedQKNormRopeKernelNTokenHeadsIN3c108BFloat16ES3_Li128ELb1ELi4EEEvPviiifPKvS6_S6_PKlii)
        /*0c98*/ 	.word	0x00000020


	//----- nvinfo : EIATTR_FRAME_SIZE
	.align		4
.L_565:
        /*0c9c*/ 	.byte	0x04, 0x11
        /*0c9e*/ 	.short	(.L_567 - .L_566)
	.align		4
.L_566:
        /*0ca0*/ 	.word	index@(_ZN12tensorrt_llm7kernels32fusedQKNormRopeKernelNTokenHeadsIN3c108BFloat16ES3_Li128ELb1ELi4EEEvPviiifPKvS6_S6_PKlii)
        /*0ca4*/ 	.word	0x00000000


	//----- nvinfo : EIATTR_REGCOUNT
	.align		4
.L_567:
        /*0ca8*/ 	.byte	0x04, 0x2f
        /*0caa*/ 	.short	(.L_569 - .L_568)
	.align		4
.L_568:
        /*0cac*/ 	.word	index@(_ZN12tensorrt_llm7kernels32fusedQKNormRopeKernelNTokenHeadsIN3c108BFloat16ES3_Li128ELb0ELi4EEEvPviiifPKvS6_S6_PKlii)
        /*0cb0*/ 	.word	0x00000028


	//----- nvinfo : EIATTR_FRAME_SIZE
	.align		4
.L_569:
        /*0cb4*/ 	.byte	0x04, 0x11
        /*0cb6*/ 	.short	(.L_571 - .L_570)
	.align		4
.L_570:
        /*0cb8*/ 	.word	index@(_ZN12tensorrt_llm7kernels32fusedQKNormRopeKernelNTokenHeadsIN3c108BFloat16ES3_Li128ELb0ELi4EEEvPviiifPKvS6_S6_PKlii)
        /*0cbc*/ 	.word	0x00000000


	//----- nvinfo : EIATTR_REGCOUNT
	.align		4
.L_571:
        /*0cc0*/ 	.byte	0x04, 0x2f
        /*0cc2*/ 	.short	(.L_573 - .L_572)
	.align		4
.L_572:
        /*0cc4*/ 	.word	index@(_ZN12tensorrt_llm7kernels32fusedQKNormRopeKernelNTokenHeadsIN3c108BFloat16ES3_Li256ELb1ELi4EEEvPviiifPKvS6_S6_PKlii)
        /*0cc8*/ 	.word	0x00000030


	//----- nvinfo : EIATTR_FRAME_SIZE
	.align		4
.L_573:
        /*0ccc*/ 	.byte	0x04, 0x11
        /*0cce*/ 	.short	(.L_575 - .L_574)
	.align		4
.L_574:
        /*0cd0*/ 	.word	index@(_ZN12tensorrt_llm7kernels32fusedQKNormRopeKernelNTokenHeadsIN3c108BFloat16ES3_Li256ELb1ELi4EEEvPviiifPKvS6_S6_PKlii)
        /*0cd4*/ 	.word	0x00000000


	//----- nvinfo : EIATTR_REGCOUNT
	.align		4
.L_575:
        /*0cd8*/ 	.byte	0x04, 0x2f
        /*0cda*/ 	.short	(.L_577 - .L_576)
	.align		4
.L_576:
        /*0cdc*/ 	.word	index@(_ZN12tensorrt_llm7kernels32fusedQKNormRopeKernelNTokenHeadsIN3c108BFloat16ES3_Li256ELb0ELi4EEEvPviiifPKvS6_S6_PKlii)
        /*0ce0*/ 	.word	0x00000038


	//----- nvinfo : EIATTR_FRAME_SIZE
	.align		4
.L_577:
        /*0ce4*/ 	.byte	0x04, 0x11
        /*0ce6*/ 	.short	(.L_579 - .L_578)
	.align		4
.L_578:
        /*0ce8*/ 	.word	index@(_ZN12tensorrt_llm7kernels32fusedQKNormRopeKernelNTokenHeadsIN3c108BFloat16ES3_Li256ELb0ELi4EEEvPviiifPKvS6_S6_PKlii)
        /*0cec*/ 	.word	0x00000000


	//----- nvinfo : EIATTR_REGCOUNT
	.align		4
.L_579:
        /*0cf0*/ 	.byte	0x04, 0x2f
        /*0cf2*/ 	.short	(.L_581 - .L_580)
	.align		4
.L_580:
        /*0cf4*/ 	.word	index@(_ZN12tensorrt_llm7kernels32fusedQKNormRopeKernelNTokenHeadsIN3c108BFloat16ES3_Li64ELb1ELi8EEEvPviiifPKvS6_S6_PKlii)
        /*0cf8*/ 	.word	0x00000020


	//----- nvinfo : EIATTR_FRAME_SIZE
	.align		4
.L_581:
        /*0cfc*/ 	.byte	0x04, 0x11
        /*0cfe*/ 	.short	(.L_583 - .L_582)
	.align		4
.L_582:
        /*0d00*/ 	.word	index@(_ZN12tensorrt_llm7kernels32fusedQKNormRopeKernelNTokenHeadsIN3c108BFloat16ES3_Li64ELb1ELi8EEEvPviiifPKvS6_S6_PKlii)
        /*0d04*/ 	.word	0x00000000


	//----- nvinfo : EIATTR_REGCOUNT
	.align		4
.L_583:
        /*0d08*/ 	.byte	0x04, 0x2f
        /*0d0a*/ 	.short	(.L_585 - .L_584)
	.align		4
.L_584:
        /*0d0c*/ 	.word	index@(_ZN12tensorrt_llm7kernels32fusedQKNormRopeKernelNTokenHeadsIN3c108BFloat16ES3_Li64ELb0ELi8EEEvPviiifPKvS6_S6_PKlii)
        /*0d10*/ 	.word	0x00000020


	//----- nvinfo : EIATTR_FRAME_SIZE
	.align		4
.L_585:
        /*0d14*/ 	.byte	0x04, 0x11
        /*0d16*/ 	.short	(.L_587 - .L_586)
	.align		4
.L_586:
        /*0d18*/ 	.word	index@(_ZN12tensorrt_llm7kernels32fusedQKNormRopeKernelNTokenHeadsIN3c108BFloat16ES3_Li64ELb0ELi8EEEvPviiifPKvS6_S6_PKlii)
        /*0d1c*/ 	.word	0x00000000


	//----- nvinfo : EIATTR_REGCOUNT
	.align		4
.L_587:
        /*0d20*/ 	.byte	0x04, 0x2f
        /*0d22*/ 	.short	(.L_589 - .L_588)
	.align		4
.L_588:
        /*0d24*/ 	.word	index@(_ZN12tensorrt_llm7kernels32fusedQKNormRopeKernelNTokenHeadsIN3c108BFloat16ES3_Li128ELb1ELi8EEEvPviiifPKvS6_S6_PKlii)
        /*0d28*/ 	.word	0x00000020


	//----- nvinfo : EIATTR_FRAME_SIZE
	.align		4
.L_589:
        /*0d2c*/ 	.byte	0x04, 0x11
        /*0d2e*/ 	.short	(.L_591 - .L_590)
	.align		4
.L_590:
        /*0d30*/ 	.word	index@(_ZN12tensorrt_llm7kernels32fusedQKNormRopeKernelNTokenHeadsIN3c108BFloat16ES3_Li128ELb1ELi8EEEvPviiifPKvS6_S6_PKlii)
        /*0d34*/ 	.word	0x00000000


	//----- nvinfo : EIATTR_REGCOUNT
	.align		4
.L_591:
        /*0d38*/ 	.byte	0x04, 0x2f
        /*0d3a*/ 	.short	(.L_593 - .L_592)
	.align		4
.L_592:
        /*0d3c*/ 	.word	index@(_ZN12tensorrt_llm7kernels32fusedQKNormRopeKernelNTokenHeadsIN3c108BFloat16ES3_Li128ELb0ELi8EEEvPviiifPKvS6_S6_PKlii)
        /*0d40*/ 	.word	0x00000028


	//----- nvinfo : EIATTR_FRAME_SIZE
	.align		4
.L_593:
        /*0d44*/ 	.byte	0x04, 0x11
        /*0d46*/ 	.short	(.L_595 - .L_594)
	.align		4
.L_594:
        /*0d48*/ 	.word	index@(_ZN12tensorrt_llm7kernels32fusedQKNormRopeKernelNTokenHeadsIN3c108BFloat16ES3_Li128ELb0ELi8EEEvPviiifPKvS6_S6_PKlii)
        /*0d4c*/ 	.word	0x00000000


	//----- nvinfo : EIATTR_REGCOUNT
	.align		4
.L_595:
        /*0d50*/ 	.byte	0x04, 0x2f
        /*0d52*/ 	.short	(.L_597 - .L_596)
	.align		4
.L_596:
        /*0d54*/ 	.word	index@(_ZN12tensorrt_llm7kernels32fusedQKNormRopeKernelNTokenHeadsIN3c108BFloat16ES3_Li256ELb1ELi8EEEvPviiifPKvS6_S6_PKlii)
        /*0d58*/ 	.word	0x00000030


	//----- nvinfo : EIATTR_FRAME_SIZE
	.align		4
.L_597:
        /*0d5c*/ 	.byte	0x04, 0x11
        /*0d5e*/ 	.short	(.L_599 - .L_598)
	.align		4
.L_598:
        /*0d60*/ 	.word	index@(_ZN12tensorrt_llm7kernels32fusedQKNormRopeKernelNTokenHeadsIN3c108BFloat16ES3_Li256ELb1ELi8EEEvPviiifPKvS6_S6_PKlii)
        /*0d64*/ 	.word	0x00000000


	//----- nvinfo : EIATTR_REGCOUNT
	.align		4
.L_599:
        /*0d68*/ 	.byte	0x04, 0x2f
        /*0d6a*/ 	.short	(.L_601 - .L_600)
	.align		4
.L_600:
        /*0d6c*/ 	.word	index@(_ZN12tensorrt_llm7kernels32fusedQKNormRopeKernelNTokenHeadsIN3c108BFloat16ES3_Li256ELb0ELi8EEEvPviiifPKvS6_S6_PKlii)
        /*0d70*/ 	.word	0x00000038


	//----- nvinfo : EIATTR_FRAME_SIZE
	.align		4
.L_601:
        /*0d74*/ 	.byte	0x04, 0x11
        /*0d76*/ 	.short	(.L_603 - .L_602)
	.align		4
.L_602:
        /*0d78*/ 	.word	index@(_ZN12tensorrt_llm7kernels32fusedQKNormRopeKernelNTokenHeadsIN3c108BFloat16ES3_Li256ELb0ELi8EEEvPviiifPKvS6_S6_PKlii)
        /*0d7c*/ 	.word	0x00000000


	//----- nvinfo : EIATTR_MIN_STACK_SIZE
	.align		4
.L_603:
        /*0d80*/ 	.byte	0x04, 0x12
        /*0d82*/ 	.short	(.L_605 - .L_604)
	.align		4
.L_604:
        /*0d84*/ 	.word	index@(_ZN12tensorrt_llm7kernels32fusedQKNormRopeKernelNTokenHeadsIN3c108BFloat16ES3_Li256ELb0ELi8EEEvPviiifPKvS6_S6_PKlii)
        /*0d88*/ 	.word	0x00000000


	//----- nvinfo : EIATTR_MIN_STACK_SIZE
	.align		4
.L_605:
        /*0d8c*/ 	.byte	0x04, 0x12
        /*0d8e*/ 	.short	(.L_607 - .L_606)
	.align		4
.L_606:
        /*0d90*/ 	.word	index@(_ZN12tensorrt_llm7kernels32fusedQKNormRopeKernelNTokenHeadsIN3c108BFloat16ES3_Li256ELb1ELi8EEEvPviiifPKvS6_S6_PKlii)
        /*0d94*/ 	.word	0x00000000


	//----- nvinfo : EIATTR_MIN_STACK_SIZE
	.align		4
.L_607:
        /*0d98*/ 	.byte	0x04, 0x12
        /*0d9a*/ 	.short	(.L_609 - .L_608)
	.align		4
.L_608:
        /*0d9c*/ 	.word	index@(_ZN12tensorrt_llm7kernels32fusedQKNormRopeKernelNTokenHeadsIN3c108BFloat16ES3_Li128ELb0ELi8EEEvPviiifPKvS6_S6_PKlii)
        /*0da0*/ 	.word	0x00000000


	//----- nvinfo : EIATTR_MIN_STACK_SIZE
	.align		4
.L_609:
        /*0da4*/ 	.byte	0x04, 0x12
        /*0da6*/ 	.short	(.L_611 - .L_610)
	.align		4
.L_610:
        /*0da8*/ 	.word	index@(_ZN12tensorrt_llm7kernels32fusedQKNormRopeKernelNTokenHeadsIN3c108BFloat16ES3_Li128ELb1ELi8EEEvPviiifPKvS6_S6_PKlii)
        /*0dac*/ 	.word	0x00000000


	//----- nvinfo : EIATTR_MIN_STACK_SIZE
	.align		4
.L_611:
        /*0db0*/ 	.byte	0x04, 0x12
        /*0db2*/ 	.short	(.L_613 - .L_612)
	.align		4
.L_612:
        /*0db4*/ 	.word	index@(_ZN12tensorrt_llm7kernels32fusedQKNormRopeKernelNTokenHeadsIN3c108BFloat16ES3_Li64ELb0ELi8EEEvPviiifPKvS6_S6_PKlii)
        /*0db8*/ 	.word	0x00000000


	//----- nvinfo : EIATTR_MIN_STACK_SIZE
	.align		4
.L_613:
        /*0dbc*/ 	.byte	0x04, 0x12
        /*0dbe*/ 	.short	(.L_615 - .L_614)
	.align		4
.L_614:
        /*0dc0*/ 	.word	index@(_ZN12tensorrt_llm7kernels32fusedQKNormRopeKernelNTokenHeadsIN3c108BFloat16ES3_Li64ELb1ELi8EEEvPviiifPKvS6_S6_PKlii)
        /*0dc4*/ 	.word	0x00000000


	//----- nvinfo : EIATTR_MIN_STACK_SIZE
	.align		4
.L_615:
        /*0dc8*/ 	.byte	0x04, 0x12
        /*0dca*/ 	.short	(.L_617 - .L_616)
	.align		4
.L_616:
        /*0dcc*/ 	.word	index@(_ZN12tensorrt_llm7kernels32fusedQKNormRopeKernelNTokenHeadsIN3c108BFloat16ES3_Li256ELb0ELi4EEEvPviiifPKvS6_S6_PKlii)
        /*0dd0*/ 	.word	0x00000000


	//----- nvinfo : EIATTR_MIN_STACK_SIZE
	.align		4
.L_617:
        /*0dd4*/ 	.byte	0x04, 0x12
        /*0dd6*/ 	.short	(.L_619 - .L_618)
	.align		4
.L_618:
        /*0dd8*/ 	.word	index@(_ZN12tensorrt_llm7kernels32fusedQKNormRopeKernelNTokenHeadsIN3c108BFloat16ES3_Li256ELb1ELi4EEEvPviiifPKvS6_S6_PKlii)
        /*0ddc*/ 	.word	0x00000000


	//----- nvinfo : EIATTR_MIN_STACK_SIZE
	.align		4
.L_619:
        /*0de0*/ 	.byte	0x04, 0x12
        /*0de2*/ 	.short	(.L_621 - .L_620)
	.align		4
.L_620:
        /*0de4*/ 	.word	index@(_ZN12tensorrt_llm7kernels32fusedQKNormRopeKernelNTokenHeadsIN3c108BFloat16ES3_Li128ELb0ELi4EEEvPviiifPKvS6_S6_PKlii)
        /*0de8*/ 	.word	0x00000000


	//----- nvinfo : EIATTR_MIN_STACK_SIZE
	.align		4
.L_621:
        /*0dec*/ 	.byte	0x04, 0x12
        /*0dee*/ 	.short	(.L_623 - .L_622)
	.align		4
.L_622:
        /*0df0*/ 	.word	index@(_ZN12tensorrt_llm7kernels32fusedQKNormRopeKernelNTokenHeadsIN3c108BFloat16ES3_Li128ELb1ELi4EEEvPviiifPKvS6_S6_PKlii)
        /*0df4*/ 	.word	0x00000000


	//----- nvinfo : EIATTR_MIN_STACK_SIZE
	.align		4
.L_623:
        /*0df8*/ 	.byte	0x04, 0x12
        /*0dfa*/ 	.short	(.L_625 - .L_624)
	.align		4
.L_624:
        /*0dfc*/ 	.word	index@(_ZN12tensorrt_llm7kernels32fusedQKNormRopeKernelNTokenHeadsIN3c108BFloat16ES3_Li64ELb0ELi4EEEvPviiifPKvS6_S6_PKlii)
        /*0e00*/ 	.word	0x00000000


	//----- nvinfo : EIATTR_MIN_STACK_SIZE
	.align		4
.L_625:
        /*0e04*/ 	.byte	0x04, 0x12
        /*0e06*/ 	.short	(.L_627 - .L_626)
	.align		4
.L_626:
        /*0e08*/ 	.word	index@(_ZN12tensorrt_llm7kernels32fusedQKNormRopeKernelNTokenHeadsIN3c108BFloat16ES3_Li64ELb1ELi4EEEvPviiifPKvS6_S6_PKlii)
        /*0e0c*/ 	.word	0x00000000


	//----- nvinfo : EIATTR_MIN_STACK_SIZE
	.align		4
.L_627:
        /*0e10*/ 	.byte	0x04, 0x12
        /*0e12*/ 	.short	(.L_629 - .L_628)
	.align		4
.L_628:
        /*0e14*/ 	.word	index@(_ZN12tensorrt_llm7kernels32fusedQKNormRopeKernelNTokenHeadsIN3c108BFloat16ES3_Li256ELb0ELi2EEEvPviiifPKvS6_S6_PKlii)
        /*0e18*/ 	.word	0x00000000


	//----- nvinfo : EIATTR_MIN_STACK_SIZE
	.align		4
.L_629:
        /*0e1c*/ 	.byte	0x04, 0x12
        /*0e1e*/ 	.short	(.L_631 - .L_630)
	.align		4
.L_630:
        /*0e20*/ 	.word	index@(_ZN12tensorrt_llm7kernels32fusedQKNormRopeKernelNTokenHeadsIN3c108BFloat16ES3_Li256ELb1ELi2EEEvPviiifPKvS6_S6_PKlii)
        /*0e24*/ 	.word	0x00000000


	//----- nvinfo : EIATTR_MIN_STACK_SIZE
	.align		4
.L_631:
        /*0e28*/ 	.byte	0x04, 0x12
        /*0e2a*/ 	.short	(.L_633 - .L_632)
	.align		4
.L_632:
        /*0e2c*/ 	.word	index@(_ZN12tensorrt_llm7kernels32fusedQKNormRopeKernelNTokenHeadsIN3c108BFloat16ES3_Li128ELb0ELi2EEEvPviiifPKvS6_S6_PKlii)
        /*0e30*/ 	.word	0x00000000


	//----- nvinfo : EIATTR_MIN_STACK_SIZE
	.align		4
.L_633:
        /*0e34*/ 	.byte	0x04, 0x12
        /*0e36*/ 	.short	(.L_635 - .L_634)
	.align		4
.L_634:
        /*0e38*/ 	.word	index@(_ZN12tensorrt_llm7kernels32fusedQKNormRopeKernelNTokenHeadsIN3c108BFloat16ES3_Li128ELb1ELi2EEEvPviiifPKvS6_S6_PKlii)
        /*0e3c*/ 	.word	0x00000000


	//----- nvinfo : EIATTR_MIN_STACK_SIZE
	.align		4
.L_635:
        /*0e40*/ 	.byte	0x04, 0x12
        /*0e42*/ 	.short	(.L_637 - .L_636)
	.align		4
.L_636:
        /*0e44*/ 	.word	index@(_ZN12tensorrt_llm7kernels32fusedQKNormRopeKernelNTokenHeadsIN3c108BFloat16ES3_Li64ELb0ELi2EEEvPviiifPKvS6_S6_PKlii)
        /*0e48*/ 	.word	0x00000000


	//----- nvinfo : EIATTR_MIN_STACK_SIZE
	.align		4
.L_637:
        /*0e4c*/ 	.byte	0x04, 0x12
        /*0e4e*/ 	.short	(.L_639 - .L_638)
	.align		4
.L_638:
        /*0e50*/ 	.word	index@(_ZN12tensorrt_llm7kernels32fusedQKNormRopeKernelNTokenHeadsIN3c108BFloat16ES3_Li64ELb1ELi2EEEvPviiifPKvS6_S6_PKlii)
        /*0e54*/ 	.word	0x00000000


	//----- nvinfo : EIATTR_MIN_STACK_SIZE
	.align		4
.L_639:
        /*0e58*/ 	.byte	0x04, 0x12
        /*0e5a*/ 	.short	(.L_641 - .L_640)
	.align		4
.L_640:
        /*0e5c*/ 	.word	index@(_ZN12tensorrt_llm7kernels21fusedQKNormRopeKernelIN3c108BFloat16ES3_Li256ELb0EEEvPviiifPKvS6_S6_PKlii)
        /*0e60*/ 	.word	0x00000000


	//----- nvinfo : EIATTR_MIN_STACK_SIZE
	.align		4
.L_641:
        /*0e64*/ 	.byte	0x04, 0x12
        /*0e66*/ 	.short	(.L_643 - .L_642)
	.align		4
.L_642:
        /*0e68*/ 	.word	index@(_ZN12tensorrt_llm7kernels21fusedQKNormRopeKernelIN3c108BFloat16ES3_Li256ELb1EEEvPviiifPKvS6_S6_PKlii)
        /*0e6c*/ 	.word	0x00000000


	//----- nvinfo : EIATTR_MIN_STACK_SIZE
	.align		4
.L_643:
        /*0e70*/ 	.byte	0x04, 0x12
        /*0e72*/ 	.short	(.L_645 - .L_644)
	.align		4
.L_644:
        /*0e74*/ 	.word	index@(_ZN12tensorrt_llm7kernels21fusedQKNormRopeKernelIN3c108BFloat16ES3_Li128ELb0EEEvPviiifPKvS6_S6_PKlii)
        /*0e78*/ 	.word	0x00000000


	//----- nvinfo : EIATTR_MIN_STACK_SIZE
	.align		4
.L_645:
        /*0e7c*/ 	.byte	0x04, 0x12
        /*0e7e*/ 	.short	(.L_647 - .L_646)
	.align		4
.L_646:
        /*0e80*/ 	.word	index@(_ZN12tensorrt_llm7kernels21fusedQKNormRopeKernelIN3c108BFloat16ES3_Li128ELb1EEEvPviiifPKvS6_S6_PKlii)
        /*0e84*/ 	.word	0x00000000


	//----- nvinfo : EIATTR_MIN_STACK_SIZE
	.align		4
.L_647:
        /*0e88*/ 	.byte	0x04, 0x12
        /*0e8a*/ 	.short	(.L_649 - .L_648)
	.align		4
.L_648:
        /*0e8c*/ 	.word	index@(_ZN12tensorrt_llm7kernels21fusedQKNormRopeKernelIN3c108BFloat16ES3_Li64ELb0EEEvPviiifPKvS6_S6_PKlii)
        /*0e90*/ 	.word	0x00000000


	//----- nvinfo : EIATTR_MIN_STACK_SIZE
	.align		4
.L_649:
        /*0e94*/ 	.byte	0x04, 0x12
        /*0e96*/ 	.short	(.L_651 - .L_650)
	.align		4
.L_650:
        /*0e98*/ 	.word	index@(_ZN12tensorrt_llm7kernels21fusedQKNormRopeKernelIN3c108BFloat16ES3_Li64ELb1EEEvPviiifPKvS6_S6_PKlii)
        /*0e9c*/ 	.word	0x00000000


	//----- nvinfo : EIATTR_MIN_STACK_SIZE
	.align		4
.L_651:
        /*0ea0*/ 	.byte	0x04, 0x12
        /*0ea2*/ 	.short	(.L_653 - .L_652)
	.align		4
.L_652:
        /*0ea4*/ 	.word	index@(_ZN12tensorrt_llm7kernels32fusedQKNormRopeKernelNTokenHeadsIN3c108BFloat16ENS2_4HalfELi256ELb0ELi8EEEvPviiifPKvS7_S7_PKlii)
        /*0ea8*/ 	.word	0x00000000


	//----- nvinfo : EIATTR_MIN_STACK_SIZE
	.align		4
.L_653:
        /*0eac*/ 	.byte	0x04, 0x12
        /*0eae*/ 	.short	(.L_655 - .L_654)
	.align		4
.L_654:
        /*0eb0*/ 	.word	index@(_ZN12tensorrt_llm7kernels32fusedQKNormRopeKernelNTokenHeadsIN3c108BFloat16ENS2_4HalfELi256ELb1ELi8EEEvPviiifPKvS7_S7_PKlii)
        /*0eb4*/ 	.word	0x00000000


	//----- nvinfo : EIATTR_MIN_STACK_SIZE
	.align		4
.L_655:
        /*0eb8*/ 	.byte	0x04, 0x12
        /*0eba*/ 	.short	(.L_657 - .L_656)
	.align		4
.L_656:
        /*0ebc*/ 	.word	index@(_ZN12tensorrt_llm7kernels32fusedQKNormRopeKernelNTokenHeadsIN3c108BFloat16ENS2_4HalfELi128ELb0ELi8EEEvPviiifPKvS7_S7_PKlii)
        /*0ec0*/ 	.word	0x00000000


	//----- nvinfo : EIATTR_MIN_STACK_SIZE
	.align		4
.L_657:
        /*0ec4*/ 	.byte	0x04, 0x12
        /*0ec6*/ 	.short	(.L_659 - .L_658)
	.align		4
.L_658:
        /*0ec8*/ 	.word	index@(_ZN12tensorrt_llm7kernels32fusedQKNormRopeKernelNTokenHeadsIN3c108BFloat16ENS2_4HalfELi128ELb1ELi8EEEvPviiifPKvS7_S7_PKlii)
        /*0ecc*/ 	.word	0x00000000


	//----- nvinfo : EIATTR_MIN_STACK_SIZE
	.align		4
.L_659:
        /*0ed0*/ 	.byte	0x04, 0x12
        /*0ed2*/ 	.short	(.L_661 - .L_660)
	.align		4
.L_660:
        /*0ed4*/ 	.word	index@(_ZN12tensorrt_llm7kernels32fusedQKNormRopeKernelNTokenHeadsIN3c108BFloat16ENS2_4HalfELi64ELb0ELi8EEEvPviiifPKvS7_S7_PKlii)
        /*0ed8*/ 	.word	0x00000000


	//----- nvinfo : EIATTR_MIN_STACK_SIZE
	.align		4
.L_661:
        /*0edc*/ 	.byte	0x04, 0x12
        /*0ede*/ 	.short	(.L_663 - .L_662)
	.align		4
.L_662:
        /*0ee0*/ 	.word	index@(_ZN12tensorrt_llm7kernels32fusedQKNormRopeKernelNTokenHeadsIN3c108BFloat16ENS2_4HalfELi64ELb1ELi8EEEvPviiifPKvS7_S7_PKlii)
        /*0ee4*/ 	.word	0x00000000


	//----- nvinfo : EIATTR_MIN_STACK_SIZE
	.align		4
.L_663:
        /*0ee8*/ 	.byte	0x04, 0x12
        /*0eea*/ 	.short	(.L_665 - .L_664)
	.align		4
.L_664:
        /*0eec*/ 	.word	index@(_ZN12tensorrt_llm7kernels32fusedQKNormRopeKernelNTokenHeadsIN3c108BFloat16ENS2_4HalfELi256ELb0ELi4EEEvPviiifPKvS7_S7_PKlii)
        /*0ef0*/ 	.word	0x00000000


	//----- nvinfo : EIATTR_MIN_STACK_SIZE
	.align		4
.L_665:
        /*0ef4*/ 	.byte	0x04, 0x12
        /*0ef6*/ 	.short	(.L_667 - .L_666)
	.align		4
.L_666:
        /*0ef8*/ 	.word	index@(_ZN12tensorrt_llm7kernels32fusedQKNormRopeKernelNTokenHeadsIN3c108BFloat16ENS2_4HalfELi256ELb1ELi4EEEvPviiifPKvS7_S7_PKlii)
        /*0efc*/ 	.word	0x00000000


	//----- nvinfo : EIATTR_MIN_STACK_SIZE
	.align		4
.L_667:
        /*0f00*/ 	.byte	0x04, 0x12
        /*0f02*/ 	.short	(.L_669 - .L_668)
	.align		4
.L_668:
        /*0f04*/ 	.word	index@(_ZN12tensorrt_llm7kernels32fusedQKNormRopeKernelNTokenHeadsIN3c108BFloat16ENS2_4HalfELi128ELb0ELi4EEEvPviiifPKvS7_S7_PKlii)
        /*0f08*/ 	.word	0x00000000


	//----- nvinfo : EIATTR_MIN_STACK_SIZE
	.align		4
.L_669:
        /*0f0c*/ 	.byte	0x04, 0x12
        /*0f0e*/ 	.short	(.L_671 - .L_670)
	.align		4
.L_670:
        /*0f10*/ 	.word	index@(_ZN12tensorrt_llm7kernels32fusedQKNormRopeKernelNTokenHeadsIN3c108BFloat16ENS2_4HalfELi128ELb1ELi4EEEvPviiifPKvS7_S7_PKlii)
        /*0f14*/ 	.word	0x00000000


	//----- nvinfo : EIATTR_MIN_STACK_SIZE
	.align		4
.L_671:
        /*0f18*/ 	.byte	0x04, 0x12
        /*0f1a*/ 	.short	(.L_673 - .L_672)
	.align		4
.L_672:
        /*0f1c*/ 	.word	index@(_ZN12tensorrt_llm7kernels32fusedQKNormRopeKernelNTokenHeadsIN3c108BFloat16ENS2_4HalfELi64ELb0ELi4EEEvPviiifPKvS7_S7_PKlii)
        /*0f20*/ 	.word	0x00000000


	//----- nvinfo : EIATTR_MIN_STACK_SIZE
	.align		4
.L_673:
        /*0f24*/ 	.byte	0x04, 0x12
        /*0f26*/ 	.short	(.L_675 - .L_674)
	.align		4
.L_674:
        /*0f28*/ 	.word	index@(_ZN12tensorrt_llm7kernels32fusedQKNormRopeKernelNTokenHeadsIN3c108BFloat16ENS2_4HalfELi64ELb1ELi4EEEvPviiifPKvS7_S7_PKlii)
        /*0f2c*/ 	.word	0x00000000


	//----- nvinfo : EIATTR_MIN_STACK_SIZE
	.align		4
.L_675:
        /*0f30*/ 	.byte	0x04, 0x12
        /*0f32*/ 	.short	(.L_677 - .L_676)
	.align		4
.L_676:
        /*0f34*/ 	.word	index@(_ZN12tensorrt_llm7kernels32fusedQKNormRopeKernelNTokenHeadsIN3c108BFloat16ENS2_4HalfELi256ELb0ELi2EEEvPviiifPKvS7_S7_PKlii)
        /*0f38*/ 	.word	0x00000000


	//----- nvinfo : EIATTR_MIN_STACK_SIZE
	.align		4
.L_677:
        /*0f3c*/ 	.byte	0x04, 0x12
        /*0f3e*/ 	.short	(.L_679 - .L_678)
	.align		4
.L_678:
        /*0f40*/ 	.word	index@(_ZN12tensorrt_llm7kernels32fusedQKNormRopeKernelNTokenHeadsIN3c108BFloat16ENS2_4HalfELi256ELb1ELi2EEEvPviiifPKvS7_S7_PKlii)
        /*0f44*/ 	.word	0x00000000


	//----- nvinfo : EIATTR_MIN_STACK_SIZE
	.align		4
.L_679:
        /*0f48*/ 	.byte	0x04, 0x12
        /*0f4a*/ 	.short	(.L_681 - .L_680)
	.align		4
.L_680:
        /*0f4c*/ 	.word	index@(_ZN12tensorrt_llm7kernels32fusedQKNormRopeKernelNTokenHeadsIN3c108BFloat16ENS2_4HalfELi128ELb0ELi2EEEvPviiifPKvS7_S7_PKlii)
        /*0f50*/ 	.word	0x00000000


	//----- nvinfo : EIATTR_MIN_STACK_SIZE
	.align		4
.L_681:
        /*0f54*/ 	.byte	0x04, 0x12
        /*0f56*/ 	.short	(.L_683 - .L_682)
	.align		4
.L_682:
        /*0f58*/ 	.word	index@(_ZN12tensorrt_llm7kernels32fusedQKNormRopeKernelNTokenHeadsIN3c108BFloat16ENS2_4HalfELi128ELb1ELi2EEEvPviiifPKvS7_S7_PKlii)
        /*0f5c*/ 	.word	0x00000000


	//----- nvinfo : EIATTR_MIN_STACK_SIZE
	.align		4
.L_683:
        /*0f60*/ 	.byte	0x04, 0x12
        /*0f62*/ 	.short	(.L_685 - .L_684)
	.align		4
.L_684:
        /*0f64*/ 	.word	index@(_ZN12tensorrt_llm7kernels32fusedQKNormRopeKernelNTokenHeadsIN3c108BFloat16ENS2_4HalfELi64ELb0ELi2EEEvPviiifPKvS7_S7_PKlii)
        /*0f68*/ 	.word	0x00000000


	//----- nvinfo : EIATTR_MIN_STACK_SIZE
	.align		4
.L_685:
        /*0f6c*/ 	.byte	0x04, 0x12
        /*0f6e*/ 	.short	(.L_687 - .L_686)
	.align		4
.L_686:
        /*0f70*/ 	.word	index@(_ZN12tensorrt_llm7kernels32fusedQKNormRopeKernelNTokenHeadsIN3c108BFloat16ENS2_4HalfELi64ELb1ELi2EEEvPviiifPKvS7_S7_PKlii)
        /*0f74*/ 	.word	0x00000000


	//----- nvinfo : EIATTR_MIN_STACK_SIZE
	.align		4
.L_687:
        /*0f78*/ 	.byte	0x04, 0x12
        /*0f7a*/ 	.short	(.L_689 - .L_688)
	.align		4
.L_688:
        /*0f7c*/ 	.word	index@(_ZN12tensorrt_llm7kernels21fusedQKNormRopeKernelIN3c108BFloat16ENS2_4HalfELi256ELb0EEEvPviiifPKvS7_S7_PKlii)
        /*0f80*/ 	.word	0x00000000


	//----- nvinfo : EIATTR_MIN_STACK_SIZE
	.align		4
.L_689:
        /*0f84*/ 	.byte	0x04, 0x12
        /*0f86*/ 	.short	(.L_691 - .L_690)
	.align		4
.L_690:
        /*0f88*/ 	.word	index@(_ZN12tensorrt_llm7kernels21fusedQKNormRopeKernelIN3c108BFloat16ENS2_4HalfELi256ELb1EEEvPviiifPKvS7_S7_PKlii)
        /*0f8c*/ 	.word	0x00000000


	//----- nvinfo : EIATTR_MIN_STACK_SIZE
	.align		4
.L_691:
        /*0f90*/ 	.byte	0x04, 0x12
        /*0f92*/ 	.short	(.L_693 - .L_692)
	.align		4
.L_692:
        /*0f94*/ 	.word	index@(_ZN12tensorrt_llm7kernels21fusedQKNormRopeKernelIN3c108BFloat16ENS2_4HalfELi128ELb0EEEvPviiifPKvS7_S7_PKlii)
        /*0f98*/ 	.word	0x00000000


	//----- nvinfo : EIATTR_MIN_STACK_SIZE
	.align		4
.L_693:
        /*0f9c*/ 	.byte	0x04, 0x12
        /*0f9e*/ 	.short	(.L_695 - .L_694)
	.align		4
.L_694:
        /*0fa0*/ 	.word	index@(_ZN12tensorrt_llm7kernels21fusedQKNormRopeKernelIN3c108BFloat16ENS2_4HalfELi128ELb1EEEvPviiifPKvS7_S7_PKlii)
        /*0fa4*/ 	.word	0x00000000


	//----- nvinfo : EIATTR_MIN_STACK_SIZE
	.align		4
.L_695:
        /*0fa8*/ 	.byte	0x04, 0x12
        /*0faa*/ 	.short	(.L_697 - .L_696)
	.align		4
.L_696:
        /*0fac*/ 	.word	index@(_ZN12tensorrt_llm7kernels21fusedQKNormRopeKernelIN3c108BFloat16ENS2_4HalfELi64ELb0EEEvPviiifPKvS7_S7_PKlii)
        /*0fb0*/ 	.word	0x00000000


	//----- nvinfo : EIATTR_MIN_STACK_SIZE
	.align		4
.L_697:
        /*0fb4*/ 	.byte	0x04, 0x12
        /*0fb6*/ 	.short	(.L_699 - .L_698)
	.align		4
.L_698:
        /*0fb8*/ 	.word	index@(_ZN12tensorrt_llm7kernels21fusedQKNormRopeKernelIN3c108BFloat16ENS2_4HalfELi64ELb1EEEvPviiifPKvS7_S7_PKlii)
        /*0fbc*/ 	.word	0x00000000


	//----- nvinfo : EIATTR_MIN_STACK_SIZE
	.align		4
.L_699:
        /*0fc0*/ 	.byte	0x04, 0x12
        /*0fc2*/ 	.short	(.L_701 - .L_700)
	.align		4
.L_700:
        /*0fc4*/ 	.word	index@(_ZN12tensorrt_llm7kernels32fusedQKNormRopeKernelNTokenHeadsIN3c108BFloat16EfLi256ELb0ELi8EEEvPviiifPKvS6_S6_PKlii)
        /*0fc8*/ 	.word	0x00000000


	//----- nvinfo : EIATTR_MIN_STACK_SIZE
	.align		4
.L_701:
        /*0fcc*/ 	.byte	0x04, 0x12
        /*0fce*/ 	.short	(.L_703 - .L_702)
	.align		4
.L_702:
        /*0fd0*/ 	.word	index@(_ZN12tensorrt_llm7kernels32fusedQKNormRopeKernelNTokenHeadsIN3c108BFloat16EfLi256ELb1ELi8EEEvPviiifPKvS6_S6_PKlii)
        /*0fd4*/ 	.word	0x00000000


	//----- nvinfo : EIATTR_MIN_STACK_SIZE
	.align		4
.L_703:
        /*0fd8*/ 	.byte	0x04, 0x12
        /*0fda*/ 	.short	(.L_705 - .L_704)
	.align		4
.L_704:
        /*0fdc*/ 	.word	index@(_ZN12tensorrt_llm7kernels32fusedQKNormRopeKernelNTokenHeadsIN3c108BFloat16EfLi128ELb0ELi8EEEvPviiifPKvS6_S6_PKlii)
        /*0fe0*/ 	.word	0x00000000


	//----- nvinfo : EIATTR_MIN_STACK_SIZE
	.align		4
.L_705:
        /*0fe4*/ 	.byte	0x04, 0x12
        /*0fe6*/ 	.short	(.L_707 - .L_706)
	.align		4
.L_706:
        /*0fe8*/ 	.word	index@(_ZN12tensorrt_llm7kernels32fusedQKNormRopeKernelNTokenHeadsIN3c108BFloat16EfLi128ELb1ELi8EEEvPviiifPKvS6_S6_PKlii)
        /*0fec*/ 	.word	0x00000000


	//----- nvinfo : EIATTR_MIN_STACK_SIZE
	.align		4
.L_707:
        /*0ff0*/ 	.byte	0x04, 0x12
        /*0ff2*/ 	.short	(.L_709 - .L_708)
	.align		4
.L_708:
        /*0ff4*/ 	.word	index@(_ZN12tensorrt_llm7kernels32fusedQKNormRopeKernelNTokenHeadsIN3c108BFloat16EfLi64ELb0ELi8EEEvPviiifPKvS6_S6_PKlii)
        /*0ff8*/ 	.word	0x00000000


	//----- nvinfo : EIATTR_MIN_STACK_SIZE
	.align		4
.L_709:
        /*0ffc*/ 	.byte	0x04, 0x12
        /*0ffe*/ 	.short	(.L_711 - .L_710)
	.align		4
.L_710:
        /*1000*/ 	.word	index@(_ZN12tensorrt_llm7kernels32fusedQKNormRopeKernelNTokenHeadsIN3c108BFloat16EfLi64ELb1ELi8EEEvPviiifPKvS6_S6_PKlii)
        /*1004*/ 	.word	0x00000000


	//----- nvinfo : EIATTR_MIN_STACK_SIZE
	.align		4
.L_711:
        /*1008*/ 	.byte	0x04, 0x12
        /*100a*/ 	.short	(.L_713 - .L_712)
	.align		4
.L_712:
        /*100c*/ 	.word	index@(_ZN12tensorrt_llm7kernels32fusedQKNormRopeKernelNTokenHeadsIN3c108BFloat16EfLi256ELb0ELi4EEEvPviiifPKvS6_S6_PKlii)
        /*1010*/ 	.word	0x00000000


	//----- nvinfo : EIATTR_MIN_STACK_SIZE
	.align		4
.L_713:
        /*1014*/ 	.byte	0x04, 0x12
        /*1016*/ 	.short	(.L_715 - .L_714)
	.align		4
.L_714:
        /*1018*/ 	.word	index@(_ZN12tensorrt_llm7kernels32fusedQKNormRopeKernelNTokenHeadsIN3c108BFloat16EfLi256ELb1ELi4EEEvPviiifPKvS6_S6_PKlii)
        /*101c*/ 	.word	0x00000000


	//----- nvinfo : EIATTR_MIN_STACK_SIZE
	.align		4
.L_715:
        /*1020*/ 	.byte	0x04, 0x12
        /*1022*/ 	.short	(.L_717 - .L_716)
	.align		4
.L_716:
        /*1024*/ 	.word	index@(_ZN12tensorrt_llm7kernels32fusedQKNormRopeKernelNTokenHeadsIN3c108BFloat16EfLi128ELb0ELi4EEEvPviiifPKvS6_S6_PKlii)
        /*1028*/ 	.word	0x00000000


	//----- nvinfo : EIATTR_MIN_STACK_SIZE
	.align		4
.L_717:
        /*102c*/ 	.byte	0x04, 0x12
        /*102e*/ 	.short	(.L_719 - .L_718)
	.align		4
.L_718:
        /*1030*/ 	.word	index@(_ZN12tensorrt_llm7kernels32fusedQKNormRopeKernelNTokenHeadsIN3c108BFloat16EfLi128ELb1ELi4EEEvPviiifPKvS6_S6_PKlii)
        /*1034*/ 	.word	0x00000000


	//----- nvinfo : EIATTR_MIN_STACK_SIZE
	.align		4
.L_719:
        /*1038*/ 	.byte	0x04, 0x12
        /*103a*/ 	.short	(.L_721 - .L_720)
	.align		4
.L_720:
        /*103c*/ 	.word	index@(_ZN12tensorrt_llm7kernels32fusedQKNormRopeKernelNTokenHeadsIN3c108BFloat16EfLi64ELb0ELi4EEEvPviiifPKvS6_S6_PKlii)
        /*1040*/ 	.word	0x00000000


	//----- nvinfo : EIATTR_MIN_STACK_SIZE
	.align		4
.L_721:
        /*1044*/ 	.byte	0x04, 0x12
        /*1046*/ 	.short	(.L_723 - .L_722)
	.align		4
.L_722:
        /*1048*/ 	.word	index@(_ZN12tensorrt_llm7kernels32fusedQKNormRopeKernelNTokenHeadsIN3c108BFloat16EfLi64ELb1ELi4EEEvPviiifPKvS6_S6_PKlii)
        /*104c*/ 	.word	0x00000000


	//----- nvinfo : EIATTR_MIN_STACK_SIZE
	.align		4
.L_723:
        /*1050*/ 	.byte	0x04, 0x12
        /*1052*/ 	.short	(.L_725 - .L_724)
	.align		4
.L_724:
        /*1054*/ 	.word	index@(_ZN12tensorrt_llm7kernels32fusedQKNormRopeKernelNTokenHeadsIN3c108BFloat16EfLi256ELb0ELi2EEEvPviiifPKvS6_S6_PKlii)
        /*1058*/ 	.word	0x00000000


	//----- nvinfo : EIATTR_MIN_STACK_SIZE
	.align		4
.L_725:
        /*105c*/ 	.byte	0x04, 0x12
        /*105e*/ 	.short	(.L_727 - .L_726)
	.align		4
.L_726:
        /*1060*/ 	.word	index@(_ZN12tensorrt_llm7kernels32fusedQKNormRopeKernelNTokenHeadsIN3c108BFloat16EfLi256ELb1ELi2EEEvPviiifPKvS6_S6_PKlii)
        /*1064*/ 	.word	0x00000000


	//----- nvinfo : EIATTR_MIN_STACK_SIZE
	.align		4
.L_727:
        /*1068*/ 	.byte	0x04, 0x12
        /*106a*/ 	.short	(.L_729 - .L_728)
	.align		4
.L_728:
        /*106c*/ 	.word	index@(_ZN12tensorrt_llm7kernels32fusedQKNormRopeKernelNTokenHeadsIN3c108BFloat16EfLi128ELb0ELi2EEEvPviiifPKvS6_S6_PKlii)
        /*1070*/ 	.word	0x00000000


	//----- nvinfo : EIATTR_MIN_STACK_SIZE
	.align		4
.L_729:
        /*1074*/ 	.byte	0x04, 0x12
        /*1076*/ 	.short	(.L_731 - .L_730)
	.align		4
.L_730:
        /*1078*/ 	.word	index@(_ZN12tensorrt_llm7kernels32fusedQKNormRopeKernelNTokenHeadsIN3c108BFloat16EfLi128ELb1ELi2EEEvPviiifPKvS6_S6_PKlii)
        /*107c*/ 	.word	0x00000000


	//----- nvinfo : EIATTR_MIN_STACK_SIZE
	.align		4
.L_731:
        /*1080*/ 	.byte	0x04, 0x12
        /*1082*/ 	.short	(.L_733 - .L_732)
	.align		4
.L_732:
        /*1084*/ 	.word	index@(_ZN12tensorrt_llm7kernels32fusedQKNormRopeKernelNTokenHeadsIN3c108BFloat16EfLi64ELb0ELi2EEEvPviiifPKvS6_S6_PKlii)
        /*1088*/ 	.word	0x00000000


	//----- nvinfo : EIATTR_MIN_STACK_SIZE
	.align		4
.L_733:
        /*108c*/ 	.byte	0x04, 0x12
        /*108e*/ 	.short	(.L_735 - .L_734)
	.align		4
.L_734:
        /*1090*/ 	.word	index@(_ZN12tensorrt_llm7kernels32fusedQKNormRopeKernelNTokenHeadsIN3c108BFloat16EfLi64ELb1ELi2EEEvPviiifPKvS6_S6_PKlii)
        /*1094*/ 	.word	0x00000000


	//----- nvinfo : EIATTR_MIN_STACK_SIZE
	.align		4
.L_735:
        /*1098*/ 	.byte	0x04, 0x12
        /*109a*/ 	.short	(.L_737 - .L_736)
	.align		4
.L_736:
        /*109c*/ 	.word	index@(_ZN12tensorrt_llm7kernels21fusedQKNormRopeKernelIN3c108BFloat16EfLi256ELb0EEEvPviiifPKvS6_S6_PKlii)
        /*10a0*/ 	.word	0x00000000


	//----- nvinfo : EIATTR_MIN_STACK_SIZE
	.align		4
.L_737:
        /*10a4*/ 	.byte	0x04, 0x12
        /*10a6*/ 	.short	(.L_739 - .L_738)
	.align		4
.L_738:
        /*10a8*/ 	.word	index@(_ZN12tensorrt_llm7kernels21fusedQKNormRopeKernelIN3c108BFloat16EfLi256ELb1EEEvPviiifPKvS6_S6_PKlii)
        /*10ac*/ 	.word	0x00000000


	//----- nvinfo : EIATTR_MIN_STACK_SIZE
	.align		4
.L_739:
        /*10b0*/ 	.byte	0x04, 0x12
        /*10b2*/ 	.short	(.L_741 - .L_740)
	.align		4
.L_740:
        /*10b4*/ 	.word	index@(_ZN12tensorrt_llm7kernels21fusedQKNormRopeKernelIN3c108BFloat16EfLi128ELb0EEEvPviiifPKvS6_S6_PKlii)
        /*10b8*/ 	.word	0x00000000


	//----- nvinfo : EIATTR_MIN_STACK_SIZE
	.align		4
.L_741:
        /*10bc*/ 	.byte	0x04, 0x12
        /*10be*/ 	.short	(.L_743 - .L_742)
	.align		4
.L_742:
        /*10c0*/ 	.word	index@(_ZN12tensorrt_llm7kernels21fusedQKNormRopeKernelIN3c108BFloat16EfLi128ELb1EEEvPviiifPKvS6_S6_PKlii)
        /*10c4*/ 	.word	0x00000000


	//----- nvinfo : EIATTR_MIN_STACK_SIZE
	.align		4
.L_743:
        /*10c8*/ 	.byte	0x04, 0x12
        /*10ca*/ 	.short	(.L_745 - .L_744)
	.align		4
.L_744:
        /*10cc*/ 	.word	index@(_ZN12tensorrt_llm7kernels21fusedQKNormRopeKernelIN3c108BFloat16EfLi64ELb0EEEvPviiifPKvS6_S6_PKlii)
        /*10d0*/ 	.word	0x00000000


	//----- nvinfo : EIATTR_MIN_STACK_SIZE
	.align		4
.L_745:
        /*10d4*/ 	.byte	0x04, 0x12
        /*10d6*/ 	.short	(.L_747 - .L_746)
	.align		4
.L_746:
        /*10d8*/ 	.word	index@(_ZN12tensorrt_llm7kernels21fusedQKNormRopeKernelIN3c108BFloat16EfLi64ELb1EEEvPviiifPKvS6_S6_PKlii)
        /*10dc*/ 	.word	0x00000000


	//----- nvinfo : EIATTR_MIN_STACK_SIZE
	.align		4
.L_747:
        /*10e0*/ 	.byte	0x04, 0x12
        /*10e2*/ 	.short	(.L_749 - .L_748)
	.align		4
.L_748:
        /*10e4*/ 	.word	index@(_ZN12tensorrt_llm7kernels32fusedQKNormRopeKernelNTokenHeadsIN3c104HalfENS2_8BFloat16ELi256ELb0ELi8EEEvPviiifPKvS7_S7_PKlii)
        /*10e8*/ 	.word	0x00000000


	//----- nvinfo : EIATTR_MIN_STACK_SIZE
	.align		4
.L_749:
        /*10ec*/ 	.byte	0x04, 0x12
        /*10ee*/ 	.short	(.L_751 - .L_750)
	.align		4
.L_750:
        /*10f0*/ 	.word	index@(_ZN12tensorrt_llm7kernels32fusedQKNormRopeKernelNTokenHeadsIN3c104HalfENS2_8BFloat16ELi256ELb1ELi8EEEvPviiifPKvS7_S7_PKlii)
        /*10f4*/ 	.word	0x00000000


	//----- nvinfo : EIATTR_MIN_STACK_SIZE
	.align		4
.L_751:
        /*10f8*/ 	.byte	0x04, 0x12
        /*10fa*/ 	.short	(.L_753 - .L_752)
	.align		4
.L_752:
        /*10fc*/ 	.word	index@(_ZN12tensorrt_llm7kernels32fusedQKNormRopeKernelNTokenHeadsIN3c104HalfENS2_8BFloat16ELi128ELb0ELi8EEEvPviiifPKvS7_S7_PKlii)
        /*1100*/ 	.word	0x00000000


	//----- nvinfo : EIATTR_MIN_STACK_SIZE
	.align		4
.L_753:
        /*1104*/ 	.byte	0x04, 0x12
        /*1106*/ 	.short	(.L_755 - .L_754)
	.align		4
.L_754:
        /*1108*/ 	.word	index@(_ZN12tensorrt_llm7kernels32fusedQKNormRopeKernelNTokenHeadsIN3c104HalfENS2_8BFloat16ELi128ELb1ELi8EEEvPviiifPKvS7_S7_PKlii)
        /*110c*/ 	.word	0x00000000


	//----- nvinfo : EIATTR_MIN_STACK_SIZE
	.align		4
.L_755:
        /*1110*/ 	.byte	0x04, 0x12
        /*1112*/ 	.short	(.L_757 - .L_756)
	.align		4
.L_756:
        /*1114*/ 	.word	index@(_ZN12tensorrt_llm7kernels32fusedQKNormRopeKernelNTokenHeadsIN3c104HalfENS2_8BFloat16ELi64ELb0ELi8EEEvPviiifPKvS7_S7_PKlii)
        /*1118*/ 	.word	0x00000000


	//----- nvinfo : EIATTR_MIN_STACK_SIZE
	.align		4
.L_757:
        /*111c*/ 	.byte	0x04, 0x12
        /*111e*/ 	.short	(.L_759 - .L_758)
	.align		4
.L_758:
        /*1120*/ 	.word	index@(_ZN12tensorrt_llm7kernels32fusedQKNormRopeKernelNTokenHeadsIN3c104HalfENS2_8BFloat16ELi64ELb1ELi8EEEvPviiifPKvS7_S7_PKlii)
        /*1124*/ 	.word	0x00000000


	//----- nvinfo : EIATTR_MIN_STACK_SIZE
	.align		4
.L_759:
        /*1128*/ 	.byte	0x04, 0x12
        /*112a*/ 	.short	(.L_761 - .L_760)
	.align		4
.L_760:
        /*112c*/ 	.word	index@(_ZN12tensorrt_llm7kernels32fusedQKNormRopeKernelNTokenHeadsIN3c104HalfENS2_8BFloat16ELi256ELb0ELi4EEEvPviiifPKvS7_S7_PKlii)
        /*1130*/ 	.word	0x00000000


	//----- nvinfo : EIATTR_MIN_STACK_SIZE
	.align		4
.L_761:
        /*1134*/ 	.byte	0x04, 0x12
        /*1136*/ 	.short	(.L_763 - .L_762)
	.align		4
.L_762:
        /*1138*/ 	.word	index@(_ZN12tensorrt_llm7kernels32fusedQKNormRopeKernelNTokenHeadsIN3c104HalfENS2_8BFloat16ELi256ELb1ELi4EEEvPviiifPKvS7_S7_PKlii)
        /*113c*/ 	.word	0x00000000


	//----- nvinfo : EIATTR_MIN_STACK_SIZE
	.align		4
.L_763:
        /*1140*/ 	.byte	0x04, 0x12
        /*1142*/ 	.short	(.L_765 - .L_764)
	.align		4
.L_764:
        /*1144*/ 	.word	index@(_ZN12tensorrt_llm7kernels32fusedQKNormRopeKernelNTokenHeadsIN3c104HalfENS2_8BFloat16ELi128ELb0ELi4EEEvPviiifPKvS7_S7_PKlii)
        /*1148*/ 	.word	0x00000000


	//----- nvinfo : EIATTR_MIN_STACK_SIZE
	.align		4
.L_765:
        /*114c*/ 	.byte	0x04, 0x12
        /*114e*/ 	.short	(.L_767 - .L_766)
	.align		4
.L_766:
        /*1150*/ 	.word	index@(_ZN12tensorrt_llm7kernels32fusedQKNormRopeKernelNTokenHeadsIN3c104HalfENS2_8BFloat16ELi128ELb1ELi4EEEvPviiifPKvS7_S7_PKlii)
        /*1154*/ 	.word	0x00000000


	//----- nvinfo : EIATTR_MIN_STACK_SIZE
	.align		4
.L_767:
        /*1158*/ 	.byte	0x04, 0x12
        /*115a*/ 	.short	(.L_769 - .L_768)
	.align		4
.L_768:
        /*115c*/ 	.word	index@(_ZN12tensorrt_llm7kernels32fusedQKNormRopeKernelNTokenHeadsIN3c104HalfENS2_8BFloat16ELi64ELb0ELi4EEEvPviiifPKvS7_S7_PKlii)
        /*1160*/ 	.word	0x00000000


	//----- nvinfo : EIATTR_MIN_STACK_SIZE
	.align		4
.L_769:
        /*1164*/ 	.byte	0x04, 0x12
        /*1166*/ 	.short	(.L_771 - .L_770)
	.align		4
.L_770:
        /*1168*/ 	.word	index@(_ZN12tensorrt_llm7kernels32fusedQKNormRopeKernelNTokenHeadsIN3c104HalfENS2_8BFloat16ELi64ELb1ELi4EEEvPviiifPKvS7_S7_PKlii)
        /*116c*/ 	.word	0x00000000


	//----- nvinfo : EIATTR_MIN_STACK_SIZE
	.align		4
.L_771:
        /*1170*/ 	.byte	0x04, 0x12
        /*1172*/ 	.short	(.L_773 - .L_772)
	.align		4
.L_772:
        /*1174*/ 	.word	index@(_ZN12tensorrt_llm7kernels32fusedQKNormRopeKernelNTokenHeadsIN3c104HalfENS2_8BFloat16ELi256ELb0ELi2EEEvPviiifPKvS7_S7_PKlii)
        /*1178*/ 	.word	0x00000000


	//----- nvinfo : EIATTR_MIN_STACK_SIZE
	.align		4
.L_773:
        /*117c*/ 	.byte	0x04, 0x12
        /*117e*/ 	.short	(.L_775 - .L_774)
	.align		4
.L_774:
        /*1180*/ 	.word	index@(_ZN12tensorrt_llm7kernels32fusedQKNormRopeKernelNTokenHeadsIN3c104HalfENS2_8BFloat16ELi256ELb1ELi2EEEvPviiifPKvS7_S7_PKlii)
        /*1184*/ 	.word	0x00000000


	//----- nvinfo : EIATTR_MIN_STACK_SIZE
	.align		4
.L_775:
        /*1188*/ 	.byte	0x04, 0x12
        /*118a*/ 	.short	(.L_777 - .L_776)
	.align		4
.L_776:
        /*118c*/ 	.word	index@(_ZN12tensorrt_llm7kernels32fusedQKNormRopeKernelNTokenHeadsIN3c104HalfENS2_8BFloat16ELi128ELb0ELi2EEEvPviiifPKvS7_S7_PKlii)
        /*1190*/ 	.word	0x00000000


	//----- nvinfo : EIATTR_MIN_STACK_SIZE
	.align		4
.L_777:
        /*1194*/ 	.byte	0x04, 0x12
        /*1196*/ 	.short	(.L_779 - .L_778)
	.align		4
.L_778:
        /*1198*/ 	.word	index@(_ZN12tensorrt_llm7kernels32fusedQKNormRopeKernelNTokenHeadsIN3c104HalfENS2_8BFloat16ELi128ELb1ELi2EEEvPviiifPKvS7_S7_PKlii)
        /*119c*/ 	.word	0x00000000


	//----- nvinfo : EIATTR_MIN_STACK_SIZE
	.align		4
.L_779:
        /*11a0*/ 	.byte	0x04, 0x12
        /*11a2*/ 	.short	(.L_781 - .L_780)
	.align		4
.L_780:
        /*11a4*/ 	.word	index@(_ZN12tensorrt_llm7kernels32fusedQKNormRopeKernelNTokenHeadsIN3c104HalfENS2_8BFloat16ELi64ELb0ELi2EEEvPviiifPKvS7_S7_PKlii)
        /*11a8*/ 	.word	0x00000000


	//----- nvinfo : EIATTR_MIN_STACK_SIZE
	.align		4
.L_781:
        /*11ac*/ 	.byte	0x04, 0x12
        /*11ae*/ 	.short	(.L_783 - .L_782)
	.align		4
.L_782:
        /*11b0*/ 	.word	index@(_ZN12tensorrt_llm7kernels32fusedQKNormRopeKernelNTokenHeadsIN3c104HalfENS2_8BFloat16ELi64ELb1ELi2EEEvPviiifPKvS7_S7_PKlii)
        /*11b4*/ 	.word	0x00000000


	//----- nvinfo : EIATTR_MIN_STACK_SIZE
	.align		4
.L_783:
        /*11b8*/ 	.byte	0x04, 0x12
        /*11ba*/ 	.short	(.L_785 - .L_784)
	.align		4
.L_784:
        /*11bc*/ 	.word	index@(_ZN12tensorrt_llm7kernels21fusedQKNormRopeKernelIN3c104HalfENS2_8BFloat16ELi256ELb0EEEvPviiifPKvS7_S7_PKlii)
        /*11c0*/ 	.word	0x00000000


	//----- nvinfo : EIATTR_MIN_STACK_SIZE
	.align		4
.L_785:
        /*11c4*/ 	.byte	0x04, 0x12
        /*11c6*/ 	.short	(.L_787 - .L_786)
	.align		4
.L_786:
        /*11c8*/ 	.word	index@(_ZN12tensorrt_llm7kernels21fusedQKNormRopeKernelIN3c104HalfENS2_8BFloat16ELi256ELb1EEEvPviiifPKvS7_S7_PKlii)
        /*11cc*/ 	.word	0x00000000


	//----- nvinfo : EIATTR_MIN_STACK_SIZE
	.align		4
.L_787:
        /*11d0*/ 	.byte	0x04, 0x12
        /*11d2*/ 	.short	(.L_789 - .L_788)
	.align		4
.L_788:
        /*11d4*/ 	.word	index@(_ZN12tensorrt_llm7kernels21fusedQKNormRopeKernelIN3c104HalfENS2_8BFloat16ELi128ELb0EEEvPviiifPKvS7_S7_PKlii)
        /*11d8*/ 	.word	0x00000000


	//----- nvinfo : EIATTR_MIN_STACK_SIZE
	.align		4
.L_789:
        /*11dc*/ 	.byte	0x04, 0x12
        /*11de*/ 	.short	(.L_791 - .L_790)
	.align		4
.L_790:
        /*11e0*/ 	.word	index@(_ZN12tensorrt_llm7kernels21fusedQKNormRopeKernelIN3c104HalfENS2_8BFloat16ELi128ELb1EEEvPviiifPKvS7_S7_PKlii)
        /*11e4*/ 	.word	0x00000000


	//----- nvinfo : EIATTR_MIN_STACK_SIZE
	.align		4
.L_791:
        /*11e8*/ 	.byte	0x04, 0x12
        /*11ea*/ 	.short	(.L_793 - .L_792)
	.align		4
.L_792:
        /*11ec*/ 	.word	index@(_ZN12tensorrt_llm7kernels21fusedQKNormRopeKernelIN3c104HalfENS2_8BFloat16ELi64ELb0EEEvPviiifPKvS7_S7_PKlii)
        /*11f0*/ 	.word	0x00000000


	//----- nvinfo : EIATTR_MIN_STACK_SIZE
	.align		4
.L_793:
        /*11f4*/ 	.byte	0x04, 0x12
        /*11f6*/ 	.short	(.L_795 - .L_794)
	.align		4
.L_794:
        /*11f8*/ 	.word	index@(_ZN12tensorrt_llm7kernels21fusedQKNormRopeKernelIN3c104HalfENS2_8BFloat16ELi64ELb1EEEvPviiifPKvS7_S7_PKlii)
        /*11fc*/ 	.word	0x00000000


	//----- nvinfo : EIATTR_MIN_STACK_SIZE
	.align		4
.L_795:
        /*1200*/ 	.byte	0x04, 0x12
        /*1202*/ 	.short	(.L_797 - .L_796)
	.align		4
.L_796:
        /*1204*/ 	.word	index@(_ZN12tensorrt_llm7kernels32fusedQKNormRopeKernelNTokenHeadsIN3c104HalfES3_Li256ELb0ELi8EEEvPviiifPKvS6_S6_PKlii)
        /*1208*/ 	.word	0x00000000


	//----- nvinfo : EIATTR_MIN_STACK_SIZE
	.align		4
.L_797:
        /*120c*/ 	.byte	0x04, 0x12
        /*120e*/ 	.short	(.L_799 - .L_798)
	.align		4
.L_798:
        /*1210*/ 	.word	index@(_ZN12tensorrt_llm7kernels32fusedQKNormRopeKernelNTokenHeadsIN3c104HalfES3_Li256ELb1ELi8EEEvPviiifPKvS6_S6_PKlii)
        /*1214*/ 	.word	0x00000000


	//----- nvinfo : EIATTR_MIN_STACK_SIZE
	.align		4
.L_799:
        /*1218*/ 	.byte	0x04, 0x12
        /*121a*/ 	.short	(.L_801 - .L_800)
	.align		4
.L_800:
        /*121c*/ 	.word	index@(_ZN12tensorrt_llm7kernels32fusedQKNormRopeKernelNTokenHeadsIN3c104HalfES3_Li128ELb0ELi8EEEvPviiifPKvS6_S6_PKlii)
        /*1220*/ 	.word	0x00000000


	//----- nvinfo : EIATTR_MIN_STACK_SIZE
	.align		4
.L_801:
        /*1224*/ 	.byte	0x04, 0x12
        /*1226*/ 	.short	(.L_803 - .L_802)
	.align		4
.L_802:
        /*1228*/ 	.word	index@(_ZN12tensorrt_llm7kernels32fusedQKNormRopeKernelNTokenHeadsIN3c104HalfES3_Li128ELb1ELi8EEEvPviiifPKvS6_S6_PKlii)
        /*122c*/ 	.word	0x00000000


	//----- nvinfo : EIATTR_MIN_STACK_SIZE
	.align		4
.L_803:
        /*1230*/ 	.byte	0x04, 0x12
        /*1232*/ 	.short	(.L_805 - .L_804)
	.align		4
.L_804:
        /*1234*/ 	.word	index@(_ZN12tensorrt_llm7kernels32fusedQKNormRopeKernelNTokenHeadsIN3c104HalfES3_Li64ELb0ELi8EEEvPviiifPKvS6_S6_PKlii)
        /*1238*/ 	.word	0x00000000


	//----- nvinfo : EIATTR_MIN_STACK_SIZE
	.align		4
.L_805:
        /*123c*/ 	.byte	0x04, 0x12
        /*123e*/ 	.short	(.L_807 - .L_806)
	.align		4
.L_806:
        /*1240*/ 	.word	index@(_ZN12tensorrt_llm7kernels32fusedQKNormRopeKernelNTokenHeadsIN3c104HalfES3_Li64ELb1ELi8EEEvPviiifPKvS6_S6_PKlii)
        /*1244*/ 	.word	0x00000000


	//----- nvinfo : EIATTR_MIN_STACK_SIZE
	.align		4
.L_807:
        /*1248*/ 	.byte	0x04, 0x12
        /*124a*/ 	.short	(.L_809 - .L_808)
	.align		4
.L_808:
        /*124c*/ 	.word	index@(_ZN12tensorrt_llm7kernels32fusedQKNormRopeKernelNTokenHeadsIN3c104HalfES3_Li256ELb0ELi4EEEvPviiifPKvS6_S6_PKlii)
        /*1250*/ 	.word	0x00000000


	//----- nvinfo : EIATTR_MIN_STACK_SIZE
	.align		4
.L_809:
        /*1254*/ 	.byte	0x04, 0x12
        /*1256*/ 	.short	(.L_811 - .L_810)
	.align		4
.L_810:
        /*1258*/ 	.word	index@(_ZN12tensorrt_llm7kernels32fusedQKNormRopeKernelNTokenHeadsIN3c104HalfES3_Li256ELb1ELi4EEEvPviiifPKvS6_S6_PKlii)
        /*125c*/ 	.word	0x00000000


	//----- nvinfo : EIATTR_MIN_STACK_SIZE
	.align		4
.L_811:
        /*1260*/ 	.byte	0x04, 0x12
        /*1262*/ 	.short	(.L_813 - .L_812)
	.align		4
.L_812:
        /*1264*/ 	.word	index@(_ZN12tensorrt_llm7kernels32fusedQKNormRopeKernelNTokenHeadsIN3c104HalfES3_Li128ELb0ELi4EEEvPviiifPKvS6_S6_PKlii)
        /*1268*/ 	.word	0x00000000


	//----- nvinfo : EIATTR_MIN_STACK_SIZE
	.align		4
.L_813:
        /*126c*/ 	.byte	0x04, 0x12
        /*126e*/ 	.short	(.L_815 - .L_814)
	.align		4
.L_814:
        /*1270*/ 	.word	index@(_ZN12tensorrt_llm7kernels32fusedQKNormRopeKernelNTokenHeadsIN3c104HalfES3_Li128ELb1ELi4EEEvPviiifPKvS6_S6_PKlii)
        /*1274*/ 	.word	0x00000000


	//----- nvinfo : EIATTR_MIN_STACK_SIZE
	.align		4
.L_815:
        /*1278*/ 	.byte	0x04, 0x12
        /*127a*/ 	.short	(.L_817 - .L_816)
	.align		4
.L_816:
        /*127c*/ 	.word	index@(_ZN12tensorrt_llm7kernels32fusedQKNormRopeKernelNTokenHeadsIN3c104HalfES3_Li64ELb0ELi4EEEvPviiifPKvS6_S6_PKlii)
        /*1280*/ 	.word	0x00000000


	//----- nvinfo : EIATTR_MIN_STACK_SIZE
	.align		4
.L_817:
        /*1284*/ 	.byte	0x04, 0x12
        /*1286*/ 	.short	(.L_819 - .L_818)
	.align		4
.L_818:
        /*1288*/ 	.word	index@(_ZN12tensorrt_llm7kernels32fusedQKNormRopeKernelNTokenHeadsIN3c104HalfES3_Li64ELb1ELi4EEEvPviiifPKvS6_S6_PKlii)
        /*128c*/ 	.word	0x00000000


	//----- nvinfo : EIATTR_MIN_STACK_SIZE
	.align		4
.L_819:
        /*1290*/ 	.byte	0x04, 0x12
        /*1292*/ 	.short	(.L_821 - .L_820)
	.align		4
.L_820:
        /*1294*/ 	.word	index@(_ZN12tensorrt_llm7kernels32fusedQKNormRopeKernelNTokenHeadsIN3c104HalfES3_Li256ELb0ELi2EEEvPviiifPKvS6_S6_PKlii)
        /*1298*/ 	.word	0x00000000


	//----- nvinfo : EIATTR_MIN_STACK_SIZE
	.align		4
.L_821:
        /*129c*/ 	.byte	0x04, 0x12
        /*129e*/ 	.short	(.L_823 - .L_822)
	.align		4
.L_822:
        /*12a0*/ 	.word	index@(_ZN12tensorrt_llm7kernels32fusedQKNormRopeKernelNTokenHeadsIN3c104HalfES3_Li256ELb1ELi2EEEvPviiifPKvS6_S6_PKlii)
        /*12a4*/ 	.word	0x00000000


	//----- nvinfo : EIATTR_MIN_STACK_SIZE
	.align		4
.L_823:
        /*12a8*/ 	.byte	0x04, 0x12
        /*12aa*/ 	.short	(.L_825 - .L_824)
	.align		4
.L_824:
        /*12ac*/ 	.word	index@(_ZN12tensorrt_llm7kernels32fusedQKNormRopeKernelNTokenHeadsIN3c104HalfES3_Li128ELb0ELi2EEEvPviiifPKvS6_S6_PKlii)
        /*12b0*/ 	.word	0x00000000


	//----- nvinfo : EIATTR_MIN_STACK_SIZE
	.align		4
.L_825:
        /*12b4*/ 	.byte	0x04, 0x12
        /*12b6*/ 	.short	(.L_827 - .L_826)
	.align		4
.L_826:
        /*12b8*/ 	.word	index@(_ZN12tensorrt_llm7kernels32fusedQKNormRopeKernelNTokenHeadsIN3c104HalfES3_Li128ELb1ELi2EEEvPviiifPKvS6_S6_PKlii)
        /*12bc*/ 	.word	0x00000000


	//----- nvinfo : EIATTR_MIN_STACK_SIZE
	.align		4
.L_827:
        /*12c0*/ 	.byte	0x04, 0x12
        /*12c2*/ 	.short	(.L_829 - .L_828)
	.align		4
.L_828:
        /*12c4*/ 	.word	index@(_ZN12tensorrt_llm7kernels32fusedQKNormRopeKernelNTokenHeadsIN3c104HalfES3_Li64ELb0ELi2EEEvPviiifPKvS6_S6_PKlii)
        /*12c8*/ 	.word	0x00000000


	//----- nvinfo : EIATTR_MIN_STACK_SIZE
	.align		4
.L_829:
        /*12cc*/ 	.byte	0x04, 0x12
        /*12ce*/ 	.short	(.L_831 - .L_830)
	.align		4
.L_830:
        /*12d0*/ 	.word	index@(_ZN12tensorrt_llm7kernels32fusedQKNormRopeKernelNTokenHeadsIN3c104HalfES3_Li64ELb1ELi2EEEvPviiifPKvS6_S6_PKlii)
        /*12d4*/ 	.word	0x00000000


	//----- nvinfo : EIATTR_MIN_STACK_SIZE
	.align		4
.L_831:
        /*12d8*/ 	.byte	0x04, 0x12
        /*12da*/ 	.short	(.L_833 - .L_832)
	.align		4
.L_832:
        /*12dc*/ 	.word	index@(_ZN12tensorrt_llm7kernels21fusedQKNormRopeKernelIN3c104HalfES3_Li256ELb0EEEvPviiifPKvS6_S6_PKlii)
        /*12e0*/ 	.word	0x00000000


	//----- nvinfo : EIATTR_MIN_STACK_SIZE
	.align		4
.L_833:
        /*12e4*/ 	.byte	0x04, 0x12
        /*12e6*/ 	.short	(.L_835 - .L_834)
	.align		4
.L_834:
        /*12e8*/ 	.word	index@(_ZN12tensorrt_llm7kernels21fusedQKNormRopeKernelIN3c104HalfES3_Li256ELb1EEEvPviiifPKvS6_S6_PKlii)
        /*12ec*/ 	.word	0x00000000


	//----- nvinfo : EIATTR_MIN_STACK_SIZE
	.align		4
.L_835:
        /*12f0*/ 	.byte	0x04, 0x12
        /*12f2*/ 	.short	(.L_837 - .L_836)
	.align		4
.L_836:
        /*12f4*/ 	.word	index@(_ZN12tensorrt_llm7kernels21fusedQKNormRopeKernelIN3c104HalfES3_Li128ELb0EEEvPviiifPKvS6_S6_PKlii)
        /*12f8*/ 	.word	0x00000000


	//----- nvinfo : EIATTR_MIN_STACK_SIZE
	.align		4
.L_837:
        /*12fc*/ 	.byte	0x04, 0x12
        /*12fe*/ 	.short	(.L_839 - .L_838)
	.align		4
.L_838:
        /*1300*/ 	.word	index@(_ZN12tensorrt_llm7kernels21fusedQKNormRopeKernelIN3c104HalfES3_Li128ELb1EEEvPviiifPKvS6_S6_PKlii)
        /*1304*/ 	.word	0x00000000


	//----- nvinfo : EIATTR_MIN_STACK_SIZE
	.align		4
.L_839:
        /*1308*/ 	.byte	0x04, 0x12
        /*130a*/ 	.short	(.L_841 - .L_840)
	.align		4
.L_840:
        /*130c*/ 	.word	index@(_ZN12tensorrt_llm7kernels21fusedQKNormRopeKernelIN3c104HalfES3_Li64ELb0EEEvPviiifPKvS6_S6_PKlii)
        /*1310*/ 	.word	0x00000000


	//----- nvinfo : EIATTR_MIN_STACK_SIZE
	.align		4
.L_841:
        /*1314*/ 	.byte	0x04, 0x12
        /*1316*/ 	.short	(.L_843 - .L_842)
	.align		4
.L_842:
        /*1318*/ 	.word	index@(_ZN12tensorrt_llm7kernels21fusedQKNormRopeKernelIN3c104HalfES3_Li64ELb1EEEvPviiifPKvS6_S6_PKlii)
        /*131c*/ 	.word	0x00000000


	//----- nvinfo : EIATTR_MIN_STACK_SIZE
	.align		4
.L_843:
        /*1320*/ 	.byte	0x04, 0x12
        /*1322*/ 	.short	(.L_845 - .L_844)
	.align		4
.L_844:
        /*1324*/ 	.word	index@(_ZN12tensorrt_llm7kernels32fusedQKNormRopeKernelNTokenHeadsIN3c104HalfEfLi256ELb0ELi8EEEvPviiifPKvS6_S6_PKlii)
        /*1328*/ 	.word	0x00000000


	//----- nvinfo : EIATTR_MIN_STACK_SIZE
	.align		4
.L_845:
        /*132c*/ 	.byte	0x04, 0x12
        /*132e*/ 	.short	(.L_847 - .L_846)
	.align		4
.L_846:
        /*1330*/ 	.word	index@(_ZN12tensorrt_llm7kernels32fusedQKNormRopeKernelNTokenHeadsIN3c104HalfEfLi256ELb1ELi8EEEvPviiifPKvS6_S6_PKlii)
        /*1334*/ 	.word	0x00000000


	//----- nvinfo : EIATTR_MIN_STACK_SIZE
	.align		4
.L_847:
        /*1338*/ 	.byte	0x04, 0x12
        /*133a*/ 	.short	(.L_849 - .L_848)
	.align		4
.L_848:
        /*133c*/ 	.word	index@(_ZN12tensorrt_llm7kernels32fusedQKNormRopeKernelNTokenHeadsIN3c104HalfEfLi128ELb0ELi8EEEvPviiifPKvS6_S6_PKlii)
        /*1340*/ 	.word	0x00000000


	//----- nvinfo : EIATTR_MIN_STACK_SIZE
	.align		4
.L_849:
        /*1344*/ 	.byte	0x04, 0x12
        /*1346*/ 	.short	(.L_851 - .L_850)
	.align		4
.L_850:
        /*1348*/ 	.word	index@(_ZN12tensorrt_llm7kernels32fusedQKNormRopeKernelNTokenHeadsIN3c104HalfEfLi128ELb1ELi8EEEvPviiifPKvS6_S6_PKlii)
        /*134c*/ 	.word	0x00000000


	//----- nvinfo : EIATTR_MIN_STACK_SIZE
	.align		4
.L_851:
        /*1350*/ 	.byte	0x04, 0x12
        /*1352*/ 	.short	(.L_853 - .L_852)
	.align		4
.L_852:
        /*1354*/ 	.word	index@(_ZN12tensorrt_llm7kernels32fusedQKNormRopeKernelNTokenHeadsIN3c104HalfEfLi64ELb0ELi8EEEvPviiifPKvS6_S6_PKlii)
        /*1358*/ 	.word	0x00000000


	//----- nvinfo : EIATTR_MIN_STACK_SIZE
	.align		4
.L_853:
        /*135c*/ 	.byte	0x04, 0x12
        /*135e*/ 	.short	(.L_855 - .L_854)
	.align		4
.L_854:
        /*1360*/ 	.word	index@(_ZN12tensorrt_llm7kernels32fusedQKNormRopeKernelNTokenHeadsIN3c104HalfEfLi64ELb1ELi8EEEvPviiifPKvS6_S6_PKlii)
        /*1364*/ 	.word	0x00000000


	//----- nvinfo : EIATTR_MIN_STACK_SIZE
	.align		4
.L_855:
        /*1368*/ 	.byte	0x04, 0x12
        /*136a*/ 	.short	(.L_857 - .L_856)
	.align		4
.L_856:
        /*136c*/ 	.word	index@(_ZN12tensorrt_llm7kernels32fusedQKNormRopeKernelNTokenHeadsIN3c104HalfEfLi256ELb0ELi4EEEvPviiifPKvS6_S6_PKlii)
        /*1370*/ 	.word	0x00000000


	//----- nvinfo : EIATTR_MIN_STACK_SIZE
	.align		4
.L_857:
        /*1374*/ 	.byte	0x04, 0x12
        /*1376*/ 	.short	(.L_859 - .L_858)
	.align		4
.L_858:
        /*1378*/ 	.word	index@(_ZN12tensorrt_llm7kernels32fusedQKNormRopeKernelNTokenHeadsIN3c104HalfEfLi256ELb1ELi4EEEvPviiifPKvS6_S6_PKlii)
        /*137c*/ 	.word	0x00000000


	//----- nvinfo : EIATTR_MIN_STACK_SIZE
	.align		4
.L_859:
        /*1380*/ 	.byte	0x04, 0x12
        /*1382*/ 	.short	(.L_861 - .L_860)
	.align		4
.L_860:
        /*1384*/ 	.word	index@(_ZN12tensorrt_llm7kernels32fusedQKNormRopeKernelNTokenHeadsIN3c104HalfEfLi128ELb0ELi4EEEvPviiifPKvS6_S6_PKlii)
        /*1388*/ 	.word	0x00000000


	//----- nvinfo : EIATTR_MIN_STACK_SIZE
	.align		4
.L_861:
        /*138c*/ 	.byte	0x04, 0x12
        /*138e*/ 	.short	(.L_863 - .L_862)
	.align		4
.L_862:
        /*1390*/ 	.word	index@(_ZN12tensorrt_llm7kernels32fusedQKNormRopeKernelNTokenHeadsIN3c104HalfEfLi128ELb1ELi4EEEvPviiifPKvS6_S6_PKlii)
        /*1394*/ 	.word	0x00000000


	//----- nvinfo : EIATTR_MIN_STACK_SIZE
	.align		4
.L_863:
        /*1398*/ 	.byte	0x04, 0x12
        /*139a*/ 	.short	(.L_865 - .L_864)
	.align		4
.L_864:
        /*139c*/ 	.word	index@(_ZN12tensorrt_llm7kernels32fusedQKNormRopeKernelNTokenHeadsIN3c104HalfEfLi64ELb0ELi4EEEvPviiifPKvS6_S6_PKlii)
        /*13a0*/ 	.word	0x00000000


	//----- nvinfo : EIATTR_MIN_STACK_SIZE
	.align		4
.L_865:
        /*13a4*/ 	.byte	0x04, 0x12
        /*13a6*/ 	.short	(.L_867 - .L_866)
	.align		4
.L_866:
        /*13a8*/ 	.word	index@(_ZN12tensorrt_llm7kernels32fusedQKNormRopeKernelNTokenHeadsIN3c104HalfEfLi64ELb1ELi4EEEvPviiifPKvS6_S6_PKlii)
        /*13ac*/ 	.word	0x00000000


	//----- nvinfo : EIATTR_MIN_STACK_SIZE
	.align		4
.L_867:
        /*13b0*/ 	.byte	0x04, 0x12
        /*13b2*/ 	.short	(.L_869 - .L_868)
	.align		4
.L_868:
        /*13b4*/ 	.word	index@(_ZN12tensorrt_llm7kernels32fusedQKNormRopeKernelNTokenHeadsIN3c104HalfEfLi256ELb0ELi2EEEvPviiifPKvS6_S6_PKlii)
        /*13b8*/ 	.word	0x00000000


	//----- nvinfo : EIATTR_MIN_STACK_SIZE
	.align		4
.L_869:
        /*13bc*/ 	.byte	0x04, 0x12
        /*13be*/ 	.short	(.L_871 - .L_870)
	.align		4
.L_870:
        /*13c0*/ 	.word	index@(_ZN12tensorrt_llm7kernels32fusedQKNormRopeKernelNTokenHeadsIN3c104HalfEfLi256ELb1ELi2EEEvPviiifPKvS6_S6_PKlii)
        /*13c4*/ 	.word	0x00000000


	//----- nvinfo : EIATTR_MIN_STACK_SIZE
	.align		4
.L_871:
        /*13c8*/ 	.byte	0x04, 0x12
        /*13ca*/ 	.short	(.L_873 - .L_872)
	.align		4
.L_872:
        /*13cc*/ 	.word	index@(_ZN12tensorrt_llm7kernels32fusedQKNormRopeKernelNTokenHeadsIN3c104HalfEfLi128ELb0ELi2EEEvPviiifPKvS6_S6_PKlii)
        /*13d0*/ 	.word	0x00000000


	//----- nvinfo : EIATTR_MIN_STACK_SIZE
	.align		4
.L_873:
        /*13d4*/ 	.byte	0x04, 0x12
        /*13d6*/ 	.short	(.L_875 - .L_874)
	.align		4
.L_874:
        /*13d8*/ 	.word	index@(_ZN12tensorrt_llm7kernels32fusedQKNormRopeKernelNTokenHeadsIN3c104HalfEfLi128ELb1ELi2EEEvPviiifPKvS6_S6_PKlii)
        /*13dc*/ 	.word	0x00000000


	//----- nvinfo : EIATTR_MIN_STACK_SIZE
	.align		4
.L_875:
        /*13e0*/ 	.byte	0x04, 0x12
        /*13e2*/ 	.short	(.L_877 - .L_876)
	.align		4
.L_876:
        /*13e4*/ 	.word	index@(_ZN12tensorrt_llm7kernels32fusedQKNormRopeKernelNTokenHeadsIN3c104HalfEfLi64ELb0ELi2EEEvPviiifPKvS6_S6_PKlii)
        /*13e8*/ 	.word	0x00000000


	//----- nvinfo : EIATTR_MIN_STACK_SIZE
	.align		4
.L_877:
        /*13ec*/ 	.byte	0x04, 0x12
        /*13ee*/ 	.short	(.L_879 - .L_878)
	.align		4
.L_878:
        /*13f0*/ 	.word	index@(_ZN12tensorrt_llm7kernels32fusedQKNormRopeKernelNTokenHeadsIN3c104HalfEfLi64ELb1ELi2EEEvPviiifPKvS6_S6_PKlii)
        /*13f4*/ 	.word	0x00000000


	//----- nvinfo : EIATTR_MIN_STACK_SIZE
	.align		4
.L_879:
        /*13f8*/ 	.byte	0x04, 0x12
        /*13fa*/ 	.short	(.L_881 - .L_880)
	.align		4
.L_880:
        /*13fc*/ 	.word	index@(_ZN12tensorrt_llm7kernels21fusedQKNormRopeKernelIN3c104HalfEfLi256ELb0EEEvPviiifPKvS6_S6_PKlii)
        /*1400*/ 	.word	0x00000000


	//----- nvinfo : EIATTR_MIN_STACK_SIZE
	.align		4
.L_881:
        /*1404*/ 	.byte	0x04, 0x12
        /*1406*/ 	.short	(.L_883 - .L_882)
	.align		4
.L_882:
        /*1408*/ 	.word	index@(_ZN12tensorrt_llm7kernels21fusedQKNormRopeKernelIN3c104HalfEfLi256ELb1EEEvPviiifPKvS6_S6_PKlii)
        /*140c*/ 	.word	0x00000000


	//----- nvinfo : EIATTR_MIN_STACK_SIZE
	.align		4
.L_883:
        /*1410*/ 	.byte	0x04, 0x12
        /*1412*/ 	.short	(.L_885 - .L_884)
	.align		4
.L_884:
        /*1414*/ 	.word	index@(_ZN12tensorrt_llm7kernels21fusedQKNormRopeKernelIN3c104HalfEfLi128ELb0EEEvPviiifPKvS6_S6_PKlii)
        /*1418*/ 	.word	0x00000000


	//----- nvinfo : EIATTR_MIN_STACK_SIZE
	.align		4
.L_885:
        /*141c*/ 	.byte	0x04, 0x12
        /*141e*/ 	.short	(.L_887 - .L_886)
	.align		4
.L_886:
        /*1420*/ 	.word	index@(_ZN12tensorrt_llm7kernels21fusedQKNormRopeKernelIN3c104HalfEfLi128ELb1EEEvPviiifPKvS6_S6_PKlii)
        /*1424*/ 	.word	0x00000000


	//----- nvinfo : EIATTR_MIN_STACK_SIZE
	.align		4
.L_887:
        /*1428*/ 	.byte	0x04, 0x12
        /*142a*/ 	.short	(.L_889 - .L_888)
	.align		4
.L_888:
        /*142c*/ 	.word	index@(_ZN12tensorrt_llm7kernels21fusedQKNormRopeKernelIN3c104HalfEfLi64ELb0EEEvPviiifPKvS6_S6_PKlii)
        /*1430*/ 	.word	0x00000000


	//----- nvinfo : EIATTR_MIN_STACK_SIZE
	.align		4
.L_889:
        /*1434*/ 	.byte	0x04, 0x12
        /*1436*/ 	.short	(.L_891 - .L_890)
	.align		4
.L_890:
        /*1438*/ 	.word	index@(_ZN12tensorrt_llm7kernels21fusedQKNormRopeKernelIN3c104HalfEfLi64ELb1EEEvPviiifPKvS6_S6_PKlii)
        /*143c*/ 	.word	0x00000000
.L_891:


//--------------------- .nv.compat                --------------------------
	.section	.nv.compat,"",@"SHT_CUDA_COMPAT_INFO"
	.align	4
        /*0000*/ 	.byte	0x02, 0x09, 0x01, 0x00, 0x02, 0x02, 0x01, 0x00, 0x02, 0x05, 0x05, 0x00, 0x03, 0x07, 0x01, 0x01
        /*0010*/ 	.byte	0x02, 0x03, 0x00, 0x00, 0x02, 0x06, 0x01, 0x00, 0x04, 0x0b, 0x08, 0x00, 0x00, 0x00, 0x00, 0x00
        /*0020*/ 	.byte	0x00, 0x00, 0x00, 0x00


//--------------------- .nv.info._ZN12tensorrt_llm7kernels32fusedQKNormRopeKernelNTokenHeadsIN3c108BFloat16ES3_Li256ELb0ELi8EEEvPviiifPKvS6_S6_PKlii --------------------------
	.section	.nv.info._ZN12tensorrt_llm7kernels32fusedQKNormRopeKernelNTokenHeadsIN3c108BFloat16ES3_Li256ELb0ELi8EEEvPviiifPKvS6_S6_PKlii,"",@"SHT_CUDA_INFO"
	.sectionflags	@""
	.align	4


	//----- nvinfo : EIATTR_CUDA_API_VERSION
	.align		4
        /*0000*/ 	.byte	0x04, 0x37
        /*0002*/ 	.short	(.L_893 - .L_892)
.L_892:
        /*0004*/ 	.word	0x00000082


	//----- nvinfo : EIATTR_KPARAM_INFO
	.align		4
.L_893:
        /*0008*/ 	.byte	0x04, 0x17
        /*000a*/ 	.short	(.L_895 - .L_894)
.L_894:
        /*000c*/ 	.word	0x00000000
        /*0010*/ 	.short	0x000a
        /*0012*/ 	.short	0x003c
        /*0014*/ 	.byte	0x00, 0xf0, 0x11, 0x00


	//----- nvinfo : EIATTR_KPARAM_INFO
	.align		4
.L_895:
        /*0018*/ 	.byte	0x04, 0x17
        /*001a*/ 	.short	(.L_897 - .L_896)
.L_896:
        /*001c*/ 	.word	0x00000000
        /*0020*/ 	.short	0x0009
        /*0022*/ 	.short	0x0038
        /*0024*/ 	.byte	0x00, 0xf0, 0x11, 0x00


	//----- nvinfo : EIATTR_KPARAM_INFO
	.align		4
.L_897:
        /*0028*/ 	.byte	0x04, 0x17
        /*002a*/ 	.short	(.L_899 - .L_898)
.L_898:
        /*002c*/ 	.word	0x00000000
        /*0030*/ 	.short	0x0008
        /*0032*/ 	.short	0x0030
        /*0034*/ 	.byte	0x00, 0xf0, 0x21, 0x00


	//----- nvinfo : EIATTR_KPARAM_INFO
	.align		4
.L_899:
        /*0038*/ 	.byte	0x04, 0x17
        /*003a*/ 	.short	(.L_901 - .L_900)
.L_900:
        /*003c*/ 	.word	0x00000000
        /*0040*/ 	.short	0x0007
        /*0042*/ 	.short	0x0028
        /*0044*/ 	.byte	0x00, 0xf0, 0x21, 0x00


	//----- nvinfo : EIATTR_KPARAM_INFO
	.align		4
.L_901:
        /*0048*/ 	.byte	0x04, 0x17
        /*004a*/ 	.short	(.L_903 - .L_902)
.L_902:
        /*004c*/ 	.word	0x00000000
        /*0050*/ 	.short	0x0006
        /*0052*/ 	.short	0x0020
        /*0054*/ 	.byte	0x00, 0xf0, 0x21, 0x00


	//----- nvinfo : EIATTR_KPARAM_INFO
	.align		4
.L_903:
        /*0058*/ 	.byte	0x04, 0x17
        /*005a*/ 	.short	(.L_905 - .L_904)
.L_904:
        /*005c*/ 	.word	0x00000000
        /*0060*/ 	.short	0x0005
        /*0062*/ 	.short	0x0018
        /*0064*/ 	.byte	0x00, 0xf0, 0x21, 0x00


	//----- nvinfo : EIATTR_KPARAM_INFO
	.align		4
.L_905:
        /*0068*/ 	.byte	0x04, 0x17
        /*006a*/ 	.short	(.L_907 - .L_906)
.L_906:
        /*006c*/ 	.word	0x00000000
        /*0070*/ 	.short	0x0004
        /*0072*/ 	.short	0x0014
        /*0074*/ 	.byte	0x00, 0xf0, 0x11, 0x00


	//----- nvinfo : EIATTR_KPARAM_INFO
	.align		4
.L_907:
        /*0078*/ 	.byte	0x04, 0x17
        /*007a*/ 	.short	(.L_909 - .L_908)
.L_908:
        /*007c*/ 	.word	0x00000000
        /*0080*/ 	.short	0x0003
        /*0082*/ 	.short	0x0010
        /*0084*/ 	.byte	0x00, 0xf0, 0x11, 0x00


	//----- nvinfo : EIATTR_KPARAM_INFO
	.align		4
.L_909:
        /*0088*/ 	.byte	0x04, 0x17
        /*008a*/ 	.short	(.L_911 - .L_910)
.L_910:
        /*008c*/ 	.word	0x00000000
        /*0090*/ 	.short	0x0002
        /*0092*/ 	.short	0x000c
        /*0094*/ 	.byte	0x00, 0xf0, 0x11, 0x00


	//----- nvinfo : EIATTR_KPARAM_INFO
	.align		4
.L_911:
        /*0098*/ 	.byte	0x04, 0x17
        /*009a*/ 	.short	(.L_913 - .L_912)
.L_912:
        /*009c*/ 	.word	0x00000000
        /*00a0*/ 	.short	0x0001
        /*00a2*/ 	.short	0x0008
        /*00a4*/ 	.byte	0x00, 0xf0, 0x11, 0x00


	//----- nvinfo : EIATTR_KPARAM_INFO
	.align		4
.L_913:
        /*00a8*/ 	.byte	0x04, 0x17
        /*00aa*/ 	.short	(.L_915 - .L_914)
.L_914:
        /*00ac*/ 	.word	0x00000000
        /*00b0*/ 	.short	0x0000
        /*00b2*/ 	.short	0x0000
        /*00b4*/ 	.byte	0x00, 0xf0, 0x21, 0x00


	//----- nvinfo : EIATTR_SPARSE_MMA_MASK
	.align		4
.L_915:
        /*00b8*/ 	.byte	0x03, 0x50
        /*00ba*/ 	.short	0x0000


	//----- nvinfo : EIATTR_MAXREG_COUNT
	.align		4
        /*00bc*/ 	.byte	0x03, 0x1b
        /*00be*/ 	.short	0x00ff


	//----- nvinfo : EIATTR_MERCURY_ISA_VERSION
	.align		4
        /*00c0*/ 	.byte	0x03, 0x5f
        /*00c2*/ 	.short	0x0101


	//----- nvinfo : EIATTR_COOP_GROUP_MASK_REGIDS
	.align		4
        /*00c4*/ 	.byte	0x04, 0x29
        /*00c6*/ 	.short	(.L_917 - .L_916)


	//   ....[0]....
.L_916:
        /*00c8*/ 	.word	0xffffffff


	//   ....[1]....
        /*00cc*/ 	.word	0xffffffff


	//   ....[2]....
        /*00d0*/ 	.word	0xffffffff


	//   ....[3]....
        /*00d4*/ 	.word	0xffffffff


	//   ....[4]....
        /*00d8*/ 	.word	0xffffffff


	//   ....[5]....
        /*00dc*/ 	.word	0xffffffff


	//   ....[6]....
        /*00e0*/ 	.word	0xffffffff


	//   ....[7]....
        /*00e4*/ 	.word	0xffffffff


	//   ....[8]....
        /*00e8*/ 	.word	0xffffffff


	//   ....[9]....
        /*00ec*/ 	.word	0xffffffff


	//   ....[10]....
        /*00f0*/ 	.word	0xffffffff


	//   ....[11]....
        /*00f4*/ 	.word	0xffffffff


	//   ....[12]....
        /*00f8*/ 	.word	0xffffffff


	//   ....[13]....
        /*00fc*/ 	.word	0xffffffff


	//   ....[14]....
        /*0100*/ 	.word	0xffffffff


	//   ....[15]....
        /*0104*/ 	.word	0x05000028


	//   ....[16]....
        /*0108*/ 	.word	0x05000028


	//   ....[17]....
        /*010c*/ 	.word	0x05000028


	//   ....[18]....
        /*0110*/ 	.word	0x05000028


	//   ....[19]....
        /*0114*/ 	.word	0x05000028


	//   ....[20]....
        /*0118*/ 	.word	0x05000028


	//   ....[21]....
        /*011c*/ 	.word	0x05000028


	//   ....[22]....
        /*0120*/ 	.word	0x05000028


	//   ....[23]....
        /*0124*/ 	.word	0x05000028


	//   ....[24]....
        /*0128*/ 	.word	0x05000028


	//   ....[25]....
        /*012c*/ 	.word	0x05000028


	//   ....[26]....
        /*0130*/ 	.word	0x05000028


	//   ....[27]....
        /*0134*/ 	.word	0x05000028


	//   ....[28]....
        /*0138*/ 	.word	0x05000028


	//   ....[29]....
        /*013c*/ 	.word	0x05000028


	//----- nvinfo : EIATTR_COOP_GROUP_INSTR_OFFSETS
	.align		4
.L_917:
        /*0140*/ 	.byte	0x04, 0x28
        /*0142*/ 	.short	(.L_919 - .L_918)


	//   ....[0]....
.L_918:
        /*0144*/ 	.word	0x00002080


	//   ....[1]....
        /*0148*/ 	.word	0x000020a0


	//   ....[2]....
        /*014c*/ 	.word	0x000020c0


	//   ....[3]....
        /*0150*/ 	.word	0x000020e0


	//   ....[4]....
        /*0154*/ 	.word	0x00002100


	//   ....[5]....
        /*0158*/ 	.word	0x00002430


	//   ....[6]....
        /*015c*/ 	.word	0x00002570


	//   ....[7]....
        /*0160*/ 	.word	0x00002600


	//   ....[8]....
        /*0164*/ 	.word	0x000026d0


	//   ....[9]....
        /*0168*/ 	.word	0x00002710


	//   ....[10]....
        /*016c*/ 	.word	0x000027d0


	//   ....[11]....
        /*0170*/ 	.word	0x00002870


	//   ....[12]....
        /*0174*/ 	.word	0x00002950


	//   ....[13]....
        /*0178*/ 	.word	0x00002a20


	//   ....[14]....
        /*017c*/ 	.word	0x00002b50


	//   ....[15]....
        /*0180*/ 	.word	0x00002ce0


	//   ....[16]....
        /*0184*/ 	.word	0x00002d60


	//   ....[17]....
        /*0188*/ 	.word	0x00002dc0


	//   ....[18]....
        /*018c*/ 	.word	0x00002e20


	//   ....[19]....
        /*0190*/ 	.word	0x00002e80


	//   ....[20]....
        /*0194*/ 	.word	0x00003000


	//   ....[21]....
        /*0198*/ 	.word	0x00003090


	//   ....[22]....
        /*019c*/ 	.word	0x00003240


	//   ....[23]....
        /*01a0*/ 	.word	0x00003310


	//   ....[24]....
        /*01a4*/ 	.word	0x00003400


	//   ....[25]....
        /*01a8*/ 	.word	0x000034f0


	//   ....[26]....
        /*01ac*/ 	.word	0x000035e0


	//   ....[27]....
        /*01b0*/ 	.word	0x000036d0


	//   ....[28]....
        /*01b4*/ 	.word	0x00003740


	//   ....[29]....
        /*01b8*/ 	.word	0x00003830


	//----- nvinfo : EIATTR_EXIT_INSTR_OFFSETS
	.align		4
.L_919:
        /*01bc*/ 	.byte	0x04, 0x1c
        /*01be*/ 	.short	(.L_921 - .L_920)


	//   ....[0]....
.L_920:
        /*01c0*/ 	.word	0x00000280


	//   ....[1]....
        /*01c4*/ 	.word	0x000014c0


	//   ....[2]....
        /*01c8*/ 	.word	0x00002c80


	//----- nvinfo : EIATTR_CRS_STACK_SIZE
	.align		4
.L_921:
        /*01cc*/ 	.byte	0x04, 0x1e
        /*01ce*/ 	.short	(.L_923 - .L_922)
.L_922:
        /*01d0*/ 	.word	0x00000000


	//----- nvinfo : EIATTR_CBANK_PARAM_SIZE
	.align		4
.L_923:
        /*01d4*/ 	.byte	0x03, 0x19
        /*01d6*/ 	.short	0x0040


	//----- nvinfo : EIATTR_PARAM_CBANK
	.align		4
        /*01d8*/ 	.byte	0x04, 0x0a
        /*01da*/ 	.short	(.L_925 - .L_924)
	.align		4
.L_924:
        /*01dc*/ 	.word	index@(.nv.constant0._ZN12tensorrt_llm7kernels32fusedQKNormRopeKernelNTokenHeadsIN3c108BFloat16ES3_Li256ELb0ELi8EEEvPviiifPKvS6_S6_PKlii)
        /*01e0*/ 	.short	0x0210
        /*01e2*/ 	.short	0x0040


	//----- nvinfo : EIATTR_SW_WAR
	.align		4
.L_925:
        /*01e4*/ 	.byte	0x04, 0x36
        /*01e6*/ 	.short	(.L_927 - .L_926)
.L_926:
        /*01e8*/ 	.word	0x00000008
.L_927:


//--------------------- .nv.info._ZN12tensorrt_llm7kernels32fusedQKNormRopeKernelNTokenHeadsIN3c108BFloat16ES3_Li256ELb1ELi8EEEvPviiifPKvS6_S6_PKlii --------------------------
	.section	.nv.info._ZN12tensorrt_llm7kernels32fusedQKNormRopeKernelNTokenHeadsIN3c108BFloat16ES3_Li256ELb1ELi8EEEvPviiifPKvS6_S6_PKlii,"",@"SHT_CUDA_INFO"
	.sectionflags	@""
	.align	4


	//----- nvinfo : EIATTR_CUDA_API_VERSION
	.align		4
        /*0000*/ 	.byte	0x04, 0x37
        /*0002*/ 	.short	(.L_929 - .L_928)
.L_928:
        /*0004*/ 	.word	0x00000082


	//----- nvinfo : EIATTR_KPARAM_INFO
	.align		4
.L_929:
        /*0008*/ 	.byte	0x04, 0x17
        /*000a*/ 	.short	(.L_931 - .L_930)
.L_930:
        /*000c*/ 	.word	0x00000000
        /*0010*/ 	.short	0x000a
        /*0012*/ 	.short	0x003c
        /*0014*/ 	.byte	0x00, 0xf0, 0x11, 0x00


	//----- nvinfo : EIATTR_KPARAM_INFO
	.align		4
.L_931:
        /*0018*/ 	.byte	0x04, 0x17
        /*001a*/ 	.short	(.L_933 - .L_932)
.L_932:
        /*001c*/ 	.word	0x00000000
        /*0020*/ 	.short	0x0009
        /*0022*/ 	.short	0x0038
        /*0024*/ 	.byte	0x00, 0xf0, 0x11, 0x00


	//----- nvinfo : EIATTR_KPARAM_INFO
	.align		4
.L_933:
        /*0028*/ 	.byte	0x04, 0x17
        /*002a*/ 	.short	(.L_935 - .L_934)
.L_934:
        /*002c*/ 	.word	0x00000000
        /*0030*/ 	.short	0x0008
        /*0032*/ 	.short	0x0030
        /*0034*/ 	.byte	0x00, 0xf0, 0x21, 0x00


	//----- nvinfo : EIATTR_KPARAM_INFO
	.align		4
.L_935:
        /*0038*/ 	.byte	0x04, 0x17
        /*003a*/ 	.short	(.L_937 - .L_936)
.L_936:
        /*003c*/ 	.word	0x00000000
        /*0040*/ 	.short	0x0007
        /*0042*/ 	.short	0x0028
        /*0044*/ 	.byte	0x00, 0xf0, 0x21, 0x00


	//----- nvinfo : EIATTR_KPARAM_INFO
	.align		4
.L_937:
        /*0048*/ 	.byte	0x04, 0x17
        /*004a*/ 	.short	(.L_939 - .L_938)
.L_938:
        /*004c*/ 	.word	0x00000000
        /*0050*/ 	.short	0x0006
        /*0052*/ 	.short	0x0020
        /*0054*/ 	.byte	0x00, 0xf0, 0x21, 0x00


	//----- nvinfo : EIATTR_KPARAM_INFO
	.align		4
.L_939:
        /*0058*/ 	.byte	0x04, 0x17
        /*005a*/ 	.short	(.L_941 - .L_940)
.L_940:
        /*005c*/ 	.word	0x00000000
        /*0060*/ 	.short	0x0005
        /*0062*/ 	.short	0x0018
        /*0064*/ 	.byte	0x00, 0xf0, 0x21, 0x00


	//----- nvinfo : EIATTR_KPARAM_INFO
	.align		4
.L_941:
        /*0068*/ 	.byte	0x04, 0x17
        /*006a*/ 	.short	(.L_943 - .L_942)
.L_942:
        /*006c*/ 	.word	0x00000000
        /*0070*/ 	.short	0x0004
        /*0072*/ 	.short	0x0014
        /*0074*/ 	.byte	0x00, 0xf0, 0x11, 0x00


	//----- nvinfo : EIATTR_KPARAM_INFO
	.align		4
.L_943:
        /*0078*/ 	.byte	0x04, 0x17
        /*007a*/ 	.short	(.L_945 - .L_944)
.L_944:
        /*007c*/ 	.word	0x00000000
        /*0080*/ 	.short	0x0003
        /*0082*/ 	.short	0x0010
        /*0084*/ 	.byte	0x00, 0xf0, 0x11, 0x00


	//----- nvinfo : EIATTR_KPARAM_INFO
	.align		4
.L_945:
        /*0088*/ 	.byte	0x04, 0x17
        /*008a*/ 	.short	(.L_947 - .L_946)
.L_946:
        /*008c*/ 	.word	0x00000000
        /*0090*/ 	.short	0x0002
        /*0092*/ 	.short	0x000c
        /*0094*/ 	.byte	0x00, 0xf0, 0x11, 0x00


	//----- nvinfo : EIATTR_KPARAM_INFO
	.align		4
.L_947:
        /*0098*/ 	.byte	0x04, 0x17
        /*009a*/ 	.short	(.L_949 - .L_948)
.L_948:
        /*009c*/ 	.word	0x00000000
        /*00a0*/ 	.short	0x0001
        /*00a2*/ 	.short	0x0008
        /*00a4*/ 	.byte	0x00, 0xf0, 0x11, 0x00


	//----- nvinfo : EIATTR_KPARAM_INFO
	.align		4
.L_949:
        /*00a8*/ 	.byte	0x04, 0x17
        /*00aa*/ 	.short	(.L_951 - .L_950)
.L_950:
        /*00ac*/ 	.word	0x00000000
        /*00b0*/ 	.short	0x0000
        /*00b2*/ 	.short	0x0000
        /*00b4*/ 	.byte	0x00, 0xf0, 0x21, 0x00


	//----- nvinfo : EIATTR_SPARSE_MMA_MASK
	.align		4
.L_951:
        /*00b8*/ 	.byte	0x03, 0x50
        /*00ba*/ 	.short	0x0000


	//----- nvinfo : EIATTR_MAXREG_COUNT
	.align		4
        /*00bc*/ 	.byte	0x03, 0x1b
        /*00be*/ 	.short	0x00ff


	//----- nvinfo : EIATTR_MERCURY_ISA_VERSION
	.align		4
        /*00c0*/ 	.byte	0x03, 0x5f
        /*00c2*/ 	.short	0x0101


	//----- nvinfo : EIATTR_COOP_GROUP_MASK_REGIDS
	.align		4
        /*00c4*/ 	.byte	0x04, 0x29
        /*00c6*/ 	.short	(.L_953 - .L_952)


	//   ....[0]....
.L_952:
        /*00c8*/ 	.word	0xffffffff


	//   ....[1]....
        /*00cc*/ 	.word	0xffffffff


	//   ....[2]....
        /*00d0*/ 	.word	0xffffffff


	//   ....[3]....
        /*00d4*/ 	.word	0xffffffff


	//   ....[4]....
        /*00d8*/ 	.word	0xffffffff


	//   ....[5]....
        /*00dc*/ 	.word	0x05000028


	//   ....[6]....
        /*00e0*/ 	.word	0x05000028


	//   ....[7]....
        /*00e4*/ 	.word	0x05000028


	//   ....[8]....
        /*00e8*/ 	.word	0x05000028


	//   ....[9]....
        /*00ec*/ 	.word	0x05000028


	//----- nvinfo : EIATTR_COOP_GROUP_INSTR_OFFSETS
	.align		4
.L_953:
        /*00f0*/ 	.byte	0x04, 0x28
        /*00f2*/ 	.short	(.L_955 - .L_954)


	//   ....[0]....
.L_954:
        /*00f4*/ 	.word	0x00001a10


	//   ....[1]....
        /*00f8*/ 	.word	0x00001a30


	//   ....[2]....
        /*00fc*/ 	.word	0x00001a50


	//   ....[3]....
        /*0100*/ 	.word	0x00001a70


	//   ....[4]....
        /*0104*/ 	.word	0x00001a90


	//   ....[5]....
        /*0108*/ 	.word	0x00002070


	//   ....[6]....
        /*010c*/ 	.word	0x00002100


	//   ....[7]....
        /*0110*/ 	.word	0x00002170


	//   ....[8]....
        /*0114*/ 	.word	0x000021e0


	//   ....[9]....
        /*0118*/ 	.word	0x00002250


	//----- nvinfo : EIATTR_EXIT_INSTR_OFFSETS
	.align		4
.L_955:
        /*011c*/ 	.byte	0x04, 0x1c
        /*011e*/ 	.short	(.L_957 - .L_956)


	//   ....[0]....
.L_956:
        /*0120*/ 	.word	0x00000280


	//   ....[1]....
        /*0124*/ 	.word	0x000014d0


	//   ....[2]....
        /*0128*/ 	.word	0x00002000


	//----- nvinfo : EIATTR_CRS_STACK_SIZE
	.align		4
.L_957:
        /*012c*/ 	.byte	0x04, 0x1e
        /*012e*/ 	.short	(.L_959 - .L_958)
.L_958:
        /*0130*/ 	.word	0x00000000


	//----- nvinfo : EIATTR_CBANK_PARAM_SIZE
	.align		4
.L_959:
        /*0134*/ 	.byte	0x03, 0x19
        /*0136*/ 	.short	0x0040


	//----- nvinfo : EIATTR_PARAM_CBANK
	.align		4
        /*0138*/ 	.byte	0x04, 0x0a
        /*013a*/ 	.short	(.L_961 - .L_960)
	.align		4
.L_960:
        /*013c*/ 	.word	index@(.nv.constant0._ZN12tensorrt_llm7kernels32fusedQKNormRopeKernelNTokenHeadsIN3c108BFloat16ES3_Li256ELb1ELi8EEEvPviiifPKvS6_S6_PKlii)
        /*0140*/ 	.short	0x0210
        /*0142*/ 	.short	0x0040


	//----- nvinfo : EIATTR_SW_WAR
	.align		4
.L_961:
        /*0144*/ 	.byte	0x04, 0x36
        /*0146*/ 	.short	(.L_963 - .L_962)
.L_962:
        /*0148*/ 	.word	0x00000008
.L_963:


//--------------------- .nv.info._ZN12tensorrt_llm7kernels32fusedQKNormRopeKernelNTokenHeadsIN3c108BFloat16ES3_Li128ELb0ELi8EEEvPviiifPKvS6_S6_PKlii --------------------------
	.section	.nv.info._ZN12tensorrt_llm7kernels32fusedQKNormRopeKernelNTokenHeadsIN3c108BFloat16ES3_Li128ELb0ELi8EEEvPviiifPKvS6_S6_PKlii,"",@"SHT_CUDA_INFO"
	.sectionflags	@""
	.align	4


	//----- nvinfo : EIATTR_CUDA_API_VERSION
	.align		4
        /*0000*/ 	.byte	0x04, 0x37
        /*0002*/ 	.short	(.L_965 - .L_964)
.L_964:
        /*0004*/ 	.word	0x00000082


	//----- nvinfo : EIATTR_KPARAM_INFO
	.align		4
.L_965:
        /*0008*/ 	.byte	0x04, 0x17
        /*000a*/ 	.short	(.L_967 - .L_966)
.L_966:
        /*000c*/ 	.word	0x00000000
        /*0010*/ 	.short	0x000a
        /*0012*/ 	.short	0x003c
        /*0014*/ 	.byte	0x00, 0xf0, 0x11, 0x00


	//----- nvinfo : EIATTR_KPARAM_INFO
	.align		4
.L_967:
        /*0018*/ 	.byte	0x04, 0x17
        /*001a*/ 	.short	(.L_969 - .L_968)
.L_968:
        /*001c*/ 	.word	0x00000000
        /*0020*/ 	.short	0x0009
        /*0022*/ 	.short	0x0038
        /*0024*/ 	.byte	0x00, 0xf0, 0x11, 0x00


	//----- nvinfo : EIATTR_KPARAM_INFO
	.align		4
.L_969:
        /*0028*/ 	.byte	0x04, 0x17
        /*002a*/ 	.short	(.L_971 - .L_970)
.L_970:
        /*002c*/ 	.word	0x00000000
        /*0030*/ 	.short	0x0008
        /*0032*/ 	.short	0x0030
        /*0034*/ 	.byte	0x00, 0xf0, 0x21, 0x00


	//----- nvinfo : EIATTR_KPARAM_INFO
	.align		4
.L_971:
        /*0038*/ 	.byte	0x04, 0x17
        /*003a*/ 	.short	(.L_973 - .L_972)
.L_972:
        /*003c*/ 	.word	0x00000000
        /*0040*/ 	.short	0x0007
        /*0042*/ 	.short	0x0028
        /*0044*/ 	.byte	0x00, 0xf0, 0x21, 0x00


	//----- nvinfo : EIATTR_KPARAM_INFO
	.align		4
.L_973:
        /*0048*/ 	.byte	0x04, 0x17
        /*004a*/ 	.short	(.L_975 - .L_974)
.L_974:
        /*004c*/ 	.word	0x00000000
        /*0050*/ 	.short	0x0006
        /*0052*/ 	.short	0x0020
        /*0054*/ 	.byte	0x00, 0xf0, 0x21, 0x00


	//----- nvinfo : EIATTR_KPARAM_INFO
	.align		4
.L_975:
        /*0058*/ 	.byte	0x04, 0x17
        /*005a*/ 	.short	(.L_977 - .L_976)
.L_976:
        /*005c*/ 	.word	0x00000000
        /*0060*/ 	.short	0x0005
        /*0062*/ 	.short	0x0018
        /*0064*/ 	.byte	0x00, 0xf0, 0x21, 0x00


	//----- nvinfo : EIATTR_KPARAM_INFO
	.align		4
.L_977:
        /*0068*/ 	.byte	0x04, 0x17
        /*006a*/ 	.short	(.L_979 - .L_978)
.L_978:
        /*006c*/ 	.word	0x00000000
        /*0070*/ 	.short	0x0004
        /*0072*/ 	.short	0x0014
        /*0074*/ 	.byte	0x00, 0xf0, 0x11, 0x00


	//----- nvinfo : EIATTR_KPARAM_INFO
	.align		4
.L_979:
        /*0078*/ 	.byte	0x04, 0x17
        /*007a*/ 	.short	(.L_981 - .L_980)
.L_980:
        /*007c*/ 	.word	0x00000000
        /*0080*/ 	.short	0x0003
        /*0082*/ 	.short	0x0010
        /*0084*/ 	.byte	0x00, 0xf0, 0x11, 0x00


	//----- nvinfo : EIATTR_KPARAM_INFO
	.align		4
.L_981:
        /*0088*/ 	.byte	0x04, 0x17
        /*008a*/ 	.short	(.L_983 - .L_982)
.L_982:
        /*008c*/ 	.word	0x00000000
        /*0090*/ 	.short	0x0002
        /*0092*/ 	.short	0x000c
        /*0094*/ 	.byte	0x00, 0xf0, 0x11, 0x00


	//----- nvinfo : EIATTR_KPARAM_INFO
	.align		4
.L_983:
        /*0098*/ 	.byte	0x04, 0x17
        /*009a*/ 	.short	(.L_985 - .L_984)
.L_984:
        /*009c*/ 	.word	0x00000000
        /*00a0*/ 	.short	0x0001
        /*00a2*/ 	.short	0x0008
        /*00a4*/ 	.byte	0x00, 0xf0, 0x11, 0x00


	//----- nvinfo : EIATTR_KPARAM_INFO
	.align		4
.L_985:
        /*00a8*/ 	.byte	0x04, 0x17
        /*00aa*/ 	.short	(.L_987 - .L_986)
.L_986:
        /*00ac*/ 	.word	0x00000000
        /*00b0*/ 	.short	0x0000
        /*00b2*/ 	.short	0x0000
        /*00b4*/ 	.byte	0x00, 0xf0, 0x21, 0x00


	//----- nvinfo : EIATTR_SPARSE_MMA_MASK
	.align		4
.L_987:
        /*00b8*/ 	.byte	0x03, 0x50
        /*00ba*/ 	.short	0x0000


	//----- nvinfo : EIATTR_MAXREG_COUNT
	.align		4
        /*00bc*/ 	.byte	0x03, 0x1b
        /*00be*/ 	.short	0x00ff


	//----- nvinfo : EIATTR_MERCURY_ISA_VERSION
	.align		4
        /*00c0*/ 	.byte	0x03, 0x5f
        /*00c2*/ 	.short	0x0101


	//----- nvinfo : EIATTR_COOP_GROUP_MASK_REGIDS
	.align		4
        /*00c4*/ 	.byte	0x04, 0x29
        /*00c6*/ 	.short	(.L_989 - .L_988)


	//   ....[0]....
.L_988:
        /*00c8*/ 	.word	0xffffffff


	//   ....[1]....
        /*00cc*/ 	.word	0xffffffff


	//   ....[2]....
        /*00d0*/ 	.word	0xffffffff


	//   ....[3]....
        /*00d4*/ 	.word	0xffffffff


	//   ....[4]....
        /*00d8*/ 	.word	0xffffffff


	//   ....[5]....
        /*00dc*/ 	.word	0xffffffff


	//   ....[6]....
        /*00e0*/ 	.word	0xffffffff


	//   ....[7]....
        /*00e4*/ 	.word	0xffffffff


	//   ....[8]....
        /*00e8*/ 	.word	0xffffffff


	//   ....[9]....
        /*00ec*/ 	.word	0xffffffff


	//   ....[10]....
        /*00f0*/ 	.word	0xffffffff


	//   ....[11]....
        /*00f4*/ 	.word	0x05000004


	//   ....[12]....
        /*00f8*/ 	.word	0x05000004


	//   ....[13]....
        /*00fc*/ 	.word	0x05000004


	//   ....[14]....
        /*0100*/ 	.word	0x05000004


	//   ....[15]....
        /*0104*/ 	.word	0x05000004


	//   ....[16]....
        /*0108*/ 	.word	0x05000004


	//   ....[17]....
        /*010c*/ 	.word	0x05000004


	//   ....[18]....
        /*0110*/ 	.word	0x05000004


	//   ....[19]....
        /*0114*/ 	.word	0x05000004


	//   ....[20]....
        /*0118*/ 	.word	0x05000004


	//   ....[21]....
        /*011c*/ 	.word	0x05000004


	//----- nvinfo : EIATTR_COOP_GROUP_INSTR_OFFSETS
	.align		4
.L_989:
        /*0120*/ 	.byte	0x04, 0x28
        /*0122*/ 	.short	(.L_991 - .L_990)


	//   ....[0]....
.L_990:
        /*0124*/ 	.word	0x00001bb0


	//   ....[1]....
        /*0128*/ 	.word	0x00001bd0


	//   ....[2]....
        /*012c*/ 	.word	0x00001bf0


	//   ....[3]....
        /*0130*/ 	.word	0x00001c10


	//   ....[4]....
        /*0134*/ 	.word	0x00001c30


	//   ....[5]....
        /*0138*/ 	.word	0x00001e10


	//   ....[6]....
        /*013c*/ 	.word	0x00001fc0


	//   ....[7]....
        /*0140*/ 	.word	0x000020b0


	//   ....[8]....
        /*0144*/ 	.word	0x00002140


	//   ....[9]....
        /*0148*/ 	.word	0x00002170


	//   ....[10]....
        /*014c*/ 	.word	0x000022b0


	//   ....[11]....
        /*0150*/ 	.word	0x00002420


	//   ....[12]....
        /*0154*/ 	.word	0x000024a0


	//   ....[13]....
        /*0158*/ 	.word	0x00002500


	//   ....[14]....
        /*015c*/ 	.word	0x00002560


	//   ....[15]....
        /*0160*/ 	.word	0x000025c0


	//   ....[16]....
        /*0164*/ 	.word	0x00002740


	//   ....[17]....
        /*0168*/ 	.word	0x000027d0


	//   ....[18]....
        /*016c*/ 	.word	0x00002970


	//   ....[19]....
        /*0170*/ 	.word	0x00002a80


	//   ....[20]....
        /*0174*/ 	.word	0x00002b00


	//   ....[21]....
        /*0178*/ 	.word	0x00002ba0


	//----- nvinfo : EIATTR_EXIT_INSTR_OFFSETS
	.align		4
.L_991:
        /*017c*/ 	.byte	0x04, 0x1c
        /*017e*/ 	.short	(.L_993 - .L_992)


	//   ....[0]....
.L_992:
        /*0180*/ 	.word	0x00000280


	//   ....[1]....
        /*0184*/ 	.word	0x000014c0


	//   ....[2]....
        /*0188*/ 	.word	0x000023c0


	//----- nvinfo : EIATTR_CRS_STACK_SIZE
	.align		4
.L_993:
        /*018c*/ 	.byte	0x04, 0x1e
        /*018e*/ 	.short	(.L_995 - .L_994)
.L_994:
        /*0190*/ 	.word	0x00000000


	//----- nvinfo : EIATTR_CBANK_PARAM_SIZE
	.align		4
.L_995:
        /*0194*/ 	.byte	0x03, 0x19
        /*0196*/ 	.short	0x0040


	//----- nvinfo : EIATTR_PARAM_CBANK
	.align		4
        /*0198*/ 	.byte	0x04, 0x0a
        /*019a*/ 	.short	(.L_997 - .L_996)
	.align		4
.L_996:
        /*019c*/ 	.word	index@(.nv.constant0._ZN12tensorrt_llm7kernels32fusedQKNormRopeKernelNTokenHeadsIN3c108BFloat16ES3_Li128ELb0ELi8EEEvPviiifPKvS6_S6_PKlii)
        /*01a0*/ 	.short	0x0210
        /*01a2*/ 	.short	0x0040


	//----- nvinfo : EIATTR_SW_WAR
	.align		4
.L_997:
        /*01a4*/ 	.byte	0x04, 0x36
        /*01a6*/ 	.short	(.L_999 - .L_998)
.L_998:
        /*01a8*/ 	.word	0x00000008
.L_999:


//--------------------- .nv.info._ZN12tensorrt_llm7kernels32fusedQKNormRopeKernelNTokenHeadsIN3c108BFloat16ES3_Li128ELb1ELi8EEEvPviiifPKvS6_S6_PKlii --------------------------
	.section	.nv.info._ZN12tensorrt_llm7kernels32fusedQKNormRopeKernelNTokenHeadsIN3c108BFloat16ES3_Li128ELb1ELi8EEEvPviiifPKvS6_S6_PKlii,"",@"SHT_CUDA_INFO"
	.sectionflags	@""
	.align	4


	//----- nvinfo : EIATTR_CUDA_API_VERSION
	.align		4
        /*0000*/ 	.byte	0x04, 0x37
        /*0002*/ 	.short	(.L_1001 - .L_1000)
.L_1000:
        /*0004*/ 	.word	0x00000082


	//----- nvinfo : EIATTR_KPARAM_INFO
	.align		4
.L_1001:
        /*0008*/ 	.byte	0x04, 0x17
        /*000a*/ 	.short	(.L_1003 - .L_1002)
.L_1002:
        /*000c*/ 	.word	0x00000000
        /*0010*/ 	.short	0x000a
        /*0012*/ 	.short	0x003c
        /*0014*/ 	.byte	0x00, 0xf0, 0x11, 0x00


	//----- nvinfo : EIATTR_KPARAM_INFO
	.align		4
.L_1003:
        /*0018*/ 	.byte	0x04, 0x17
        /*001a*/ 	.short	(.L_1005 - .L_1004)
.L_1004:
        /*001c*/ 	.word	0x00000000
        /*0020*/ 	.short	0x0009
        /*0022*/ 	.short	0x0038
        /*0024*/ 	.byte	0x00, 0xf0, 0x11, 0x00


	//----- nvinfo : EIATTR_KPARAM_INFO
	.align		4
.L_1005:
        /*0028*/ 	.byte	0x04, 0x17
        /*002a*/ 	.short	(.L_1007 - .L_1006)
.L_1006:
        /*002c*/ 	.word	0x00000000
        /*0030*/ 	.short	0x0008
        /*0032*/ 	.short	0x0030
        /*0034*/ 	.byte	0x00, 0xf0, 0x21, 0x00


	//----- nvinfo : EIATTR_KPARAM_INFO
	.align		4
.L_1007:
        /*0038*/ 	.byte	0x04, 0x17
        /*003a*/ 	.short	(.L_1009 - .L_1008)
.L_1008:
        /*003c*/ 	.word	0x00000000
        /*0040*/ 	.short	0x0007
        /*0042*/ 	.short	0x0028
        /*0044*/ 	.byte	0x00, 0xf0, 0x21, 0x00


	//----- nvinfo : EIATTR_KPARAM_INFO
	.align		4
.L_1009:
        /*0048*/ 	.byte	0x04, 0x17
        /*004a*/ 	.short	(.L_1011 - .L_1010)
.L_1010:
        /*004c*/ 	.word	0x00000000
        /*0050*/ 	.short	0x0006
        /*0052*/ 	.short	0x0020
        /*0054*/ 	.byte	0x00, 0xf0, 0x21, 0x00


	//----- nvinfo : EIATTR_KPARAM_INFO
	.align		4
.L_1011:
        /*0058*/ 	.byte	0x04, 0x17
        /*005a*/ 	.short	(.L_1013 - .L_1012)
.L_1012:
        /*005c*/ 	.word	0x00000000
        /*0060*/ 	.short	0x0005
        /*0062*/ 	.short	0x0018
        /*0064*/ 	.byte	0x00, 0xf0, 0x21, 0x00


	//----- nvinfo : EIATTR_KPARAM_INFO
	.align		4
.L_1013:
        /*0068*/ 	.byte	0x04, 0x17
        /*006a*/ 	.short	(.L_1015 - .L_1014)
.L_1014:
        /*006c*/ 	.word	0x00000000
        /*0070*/ 	.short	0x0004
        /*0072*/ 	.short	0x0014
        /*0074*/ 	.byte	0x00, 0xf0, 0x11, 0x00


	//----- nvinfo : EIATTR_KPARAM_INFO
	.align		4
.L_1015:
        /*0078*/ 	.byte	0x04, 0x17
        /*007a*/ 	.short	(.L_1017 - .L_1016)
.L_1016:
        /*007c*/ 	.word	0x00000000
        /*0080*/ 	.short	0x0003
        /*0082*/ 	.short	0x0010
        /*0084*/ 	.byte	0x00, 0xf0, 0x11, 0x00


	//----- nvinfo : EIATTR_KPARAM_INFO
	.align		4
.L_1017:
        /*0088*/ 	.byte	0x04, 0x17
        /*008a*/ 	.short	(.L_1019 - .L_1018)
.L_1018:
        /*008c*/ 	.word	0x00000000
        /*0090*/ 	.short	0x0002
        /*0092*/ 	.short	0x000c
        /*0094*/ 	.byte	0x00, 0xf0, 0x11, 0x00


	//----- nvinfo : EIATTR_KPARAM_INFO
	.align		4
.L_1019:
        /*0098*/ 	.byte	0x04, 0x17
        /*009a*/ 	.short	(.L_1021 - .L_1020)
.L_1020:
        /*009c*/ 	.word	0x00000000
        /*00a0*/ 	.short	0x0001
        /*00a2*/ 	.short	0x0008
        /*00a4*/ 	.byte	0x00, 0xf0, 0x11, 0x00


	//----- nvinfo : EIATTR_KPARAM_INFO
	.align		4
.L_1021:
        /*00a8*/ 	.byte	0x04, 0x17
        /*00aa*/ 	.short	(.L_1023 - .L_1022)
.L_1022:
        /*00ac*/ 	.word	0x00000000
        /*00b0*/ 	.short	0x0000
        /*00b2*/ 	.short	0x0000
        /*00b4*/ 	.byte	0x00, 0xf0, 0x21, 0x00


	//----- nvinfo : EIATTR_SPARSE_MMA_MASK
	.align		4
.L_1023:
        /*00b8*/ 	.byte	0x03, 0x50
        /*00ba*/ 	.short	0x0000


	//----- nvinfo : EIATTR_MAXREG_COUNT
	.align		4
        /*00bc*/ 	.byte	0x03, 0x1b
        /*00be*/ 	.short	0x00ff


	//----- nvinfo : EIATTR_MERCURY_ISA_VERSION
	.align		4
        /*00c0*/ 	.byte	0x03, 0x5f
        /*00c2*/ 	.short	0x0101


	//----- nvinfo : EIATTR_COOP_GROUP_MASK_REGIDS
	.align		4
        /*00c4*/ 	.byte	0x04, 0x29
        /*00c6*/ 	.short	(.L_1025 - .L_1024)


	//   ....[0]....
.L_1024:
        /*00c8*/ 	.word	0xffffffff


	//   ....[1]....
        /*00cc*/ 	.word	0xffffffff


	//   ....[2]....
        /*00d0*/ 	.word	0xffffffff


	//   ....[3]....
        /*00d4*/ 	.word	0xffffffff


	//   ....[4]....
        /*00d8*/ 	.word	0xffffffff


	//   ....[5]....
        /*00dc*/ 	.word	0x0500000f


	//   ....[6]....
        /*00e0*/ 	.word	0x0500000f


	//   ....[7]....
        /*00e4*/ 	.word	0x0500000f


	//   ....[8]....
        /*00e8*/ 	.word	0x0500000f


	//   ....[9]....
        /*00ec*/ 	.word	0x0500000f


	//----- nvinfo : EIATTR_COOP_GROUP_INSTR_OFFSETS
	.align		4
.L_1025:
        /*00f0*/ 	.byte	0x04, 0x28
        /*00f2*/ 	.short	(.L_1027 - .L_1026)


	//   ....[0]....
.L_1026:
        /*00f4*/ 	.word	0x000018b0


	//   ....[1]....
        /*00f8*/ 	.word	0x000018d0


	//   ....[2]....
        /*00fc*/ 	.word	0x000018f0


	//   ....[3]....
        /*0100*/ 	.word	0x00001910


	//   ....[4]....
        /*0104*/ 	.word	0x00001930


	//   ....[5]....
        /*0108*/ 	.word	0x00001d20


	//   ....[6]....
        /*010c*/ 	.word	0x00001db0


	//   ....[7]....
        /*0110*/ 	.word	0x00001e20


	//   ....[8]....
        /*0114*/ 	.word	0x00001ea0


	//   ....[9]....
        /*0118*/ 	.word	0x00001f20


	//----- nvinfo : EIATTR_EXIT_INSTR_OFFSETS
	.align		4
.L_1027:
        /*011c*/ 	.byte	0x04, 0x1c
        /*011e*/ 	.short	(.L_1029 - .L_1028)


	//   ....[0]....
.L_1028:
        /*0120*/ 	.word	0x00000290


	//   ....[1]....
        /*0124*/ 	.word	0x00001510


	//   ....[2]....
        /*0128*/ 	.word	0x00001cb0


	//----- nvinfo : EIATTR_CRS_STACK_SIZE
	.align		4
.L_1029:
        /*012c*/ 	.byte	0x04, 0x1e
        /*012e*/ 	.short	(.L_1031 - .L_1030)
.L_1030:
        /*0130*/ 	.word	0x00000000


	//----- nvinfo : EIATTR_CBANK_PARAM_SIZE
	.align		4
.L_1031:
        /*0134*/ 	.byte	0x03, 0x19
        /*0136*/ 	.short	0x0040


	//----- nvinfo : EIATTR_PARAM_CBANK
	.align		4
        /*0138*/ 	.byte	0x04, 0x0a
        /*013a*/ 	.short	(.L_1033 - .L_1032)
	.align		4
.L_1032:
        /*013c*/ 	.word	index@(.nv.constant0._ZN12tensorrt_llm7kernels32fusedQKNormRopeKernelNTokenHeadsIN3c108BFloat16ES3_Li128ELb1ELi8EEEvPviiifPKvS6_S6_PKlii)
        /*0140*/ 	.short	0x0210
        /*0142*/ 	.short	0x0040


	//----- nvinfo : EIATTR_SW_WAR
	.align		4
.L_1033:
        /*0144*/ 	.byte	0x04, 0x36
        /*0146*/ 	.short	(.L_1035 - .L_1034)
.L_1034:
        /*0148*/ 	.word	0x00000008
.L_1035:


//--------------------- .nv.info._ZN12tensorrt_llm7kernels32fusedQKNormRopeKernelNTokenHeadsIN3c108BFloat16ES3_Li64ELb0ELi8EEEvPviiifPKvS6_S6_PKlii --------------------------
	.section	.nv.info._ZN12tensorrt_llm7kernels32fusedQKNormRopeKernelNTokenHeadsIN3c108BFloat16ES3_Li64ELb0ELi8EEEvPviiifPKvS6_S6_PKlii,"",@"SHT_CUDA_INFO"
	.sectionflags	@""
	.align	4


	//----- nvinfo : EIATTR_CUDA_API_VERSION
	.align		4
        /*0000*/ 	.byte	0x04, 0x37
        /*0002*/ 	.short	(.L_1037 - .L_1036)
.L_1036:
        /*0004*/ 	.word	0x00000082


	//----- nvinfo : EIATTR_KPARAM_INFO
	.align		4
.L_1037:
        /*0008*/ 	.byte	0x04, 0x17
        /*000a*/ 	.short	(.L_1039 - .L_1038)
.L_1038:
        /*000c*/ 	.word	0x00000000
        /*0010*/ 	.short	0x000a
        /*0012*/ 	.short	0x003c
        /*0014*/ 	.byte	0x00, 0xf0, 0x11, 0x00


	//----- nvinfo : EIATTR_KPARAM_INFO
	.align		4
.L_1039:
        /*0018*/ 	.byte	0x04, 0x17
        /*001a*/ 	.short	(.L_1041 - .L_1040)
.L_1040:
        /*001c*/ 	.word	0x00000000
        /*0020*/ 	.short	0x0009
        /*0022*/ 	.short	0x0038
        /*0024*/ 	.byte	0x00, 0xf0, 0x11, 0x00


	//----- nvinfo : EIATTR_KPARAM_INFO
	.align		4
.L_1041:
        /*0028*/ 	.byte	0x04, 0x17
        /*002a*/ 	.short	(.L_1043 - .L_1042)
.L_1042:
        /*002c*/ 	.word	0x00000000
        /*0030*/ 	.short	0x0008
        /*0032*/ 	.short	0x0030
        /*0034*/ 	.byte	0x00, 0xf0, 0x21, 0x00


	//----- nvinfo : EIATTR_KPARAM_INFO
	.align		4
.L_1043:
        /*0038*/ 	.byte	0x04, 0x17
        /*003a*/ 	.short	(.L_1045 - .L_1044)
.L_1044:
        /*003c*/ 	.word	0x00000000
        /*0040*/ 	.short	0x0007
        /*0042*/ 	.short	0x0028
        /*0044*/ 	.byte	0x00, 0xf0, 0x21, 0x00


	//----- nvinfo : EIATTR_KPARAM_INFO
	.align		4
.L_1045:
        /*0048*/ 	.byte	0x04, 0x17
        /*004a*/ 	.short	(.L_1047 - .L_1046)
.L_1046:
        /*004c*/ 	.word	0x00000000
        /*0050*/ 	.short	0x0006
        /*0052*/ 	.short	0x0020
        /*0054*/ 	.byte	0x00, 0xf0, 0x21, 0x00


	//----- nvinfo : EIATTR_KPARAM_INFO
	.align		4
.L_1047:
        /*0058*/ 	.byte	0x04, 0x17
        /*005a*/ 	.short	(.L_1049 - .L_1048)
.L_1048:
        /*005c*/ 	.word	0x00000000
        /*0060*/ 	.short	0x0005
        /*0062*/ 	.short	0x0018
        /*0064*/ 	.byte	0x00, 0xf0, 0x21, 0x00


	//----- nvinfo : EIATTR_KPARAM_INFO
	.align		4
.L_1049:
        /*0068*/ 	.byte	0x04, 0x17
        /*006a*/ 	.short	(.L_1051 - .L_1050)
.L_1050:
        /*006c*/ 	.word	0x00000000
        /*0070*/ 	.short	0x0004
        /*0072*/ 	.short	0x0014
        /*0074*/ 	.byte	0x00, 0xf0, 0x11, 0x00


	//----- nvinfo : EIATTR_KPARAM_INFO
	.align		4
.L_1051:
        /*0078*/ 	.byte	0x04, 0x17
        /*007a*/ 	.short	(.L_1053 - .L_1052)
.L_1052:
        /*007c*/ 	.word	0x00000000
        /*0080*/ 	.short	0x0003
        /*0082*/ 	.short	0x0010
        /*0084*/ 	.byte	0x00, 0xf0, 0x11, 0x00


	//----- nvinfo : EIATTR_KPARAM_INFO
	.align		4
.L_1053:
        /*0088*/ 	.byte	0x04, 0x17
        /*008a*/ 	.short	(.L_1055 - .L_1054)
.L_1054:
        /*008c*/ 	.word	0x00000000
        /*0090*/ 	.short	0x0002
        /*0092*/ 	.short	0x000c
        /*0094*/ 	.byte	0x00, 0xf0, 0x11, 0x00


	//----- nvinfo : EIATTR_KPARAM_INFO
	.align		4
.L_1055:
        /*0098*/ 	.byte	0x04, 0x17
        /*009a*/ 	.short	(.L_1057 - .L_1056)
.L_1056:
        /*009c*/ 	.word	0x00000000
        /*00a0*/ 	.short	0x0001
        /*00a2*/ 	.short	0x0008
        /*00a4*/ 	.byte	0x00, 0xf0, 0x11, 0x00


	//----- nvinfo : EIATTR_KPARAM_INFO
	.align		4
.L_1057:
        /*00a8*/ 	.byte	0x04, 0x17
        /*00aa*/ 	.short	(.L_1059 - .L_1058)
.L_1058:
        /*00ac*/ 	.word	0x00000000
        /*00b0*/ 	.short	0x0000
        /*00b2*/ 	.short	0x0000
        /*00b4*/ 	.byte	0x00, 0xf0, 0x21, 0x00


	//----- nvinfo : EIATTR_SPARSE_MMA_MASK
	.align		4
.L_1059:
        /*00b8*/ 	.byte	0x03, 0x50
        /*00ba*/ 	.short	0x0000


	//----- nvinfo : EIATTR_MAXREG_COUNT
	.align		4
        /*00bc*/ 	.byte	0x03, 0x1b
        /*00be*/ 	.short	0x00ff


	//----- nvinfo : EIATTR_MERCURY_ISA_VERSION
	.align		4
        /*00c0*/ 	.byte	0x03, 0x5f
        /*00c2*/ 	.short	0x0101


	//----- nvinfo : EIATTR_COOP_GROUP_MASK_REGIDS
	.align		4
        /*00c4*/ 	.byte	0x04, 0x29
        /*00c6*/ 	.short	(.L_1061 - .L_1060)


	//   ....[0]....
.L_1060:
        /*00c8*/ 	.word	0xffffffff


	//   ....[1]....
        /*00cc*/ 	.word	0xffffffff


	//   ....[2]....
        /*00d0*/ 	.word	0xffffffff


	//   ....[3]....
        /*00d4*/ 	.word	0xffffffff


	//   ....[4]....
        /*00d8*/ 	.word	0xffffffff


	//   ....[5]....
        /*00dc*/ 	.word	0xffffffff


	//   ....[6]....
        /*00e0*/ 	.word	0xffffffff


	//   ....[7]....
        /*00e4*/ 	.word	0xffffffff


	//   ....[8]....
        /*00e8*/ 	.word	0xffffffff


	//   ....[9]....
        /*00ec*/ 	.word	0x0500001a


	//   ....[10]....
        /*00f0*/ 	.word	0x0500001a


	//   ....[11]....
        /*00f4*/ 	.word	0x0500001a


	//   ....[12]....
        /*00f8*/ 	.word	0x0500001a


	//   ....[13]....
        /*00fc*/ 	.word	0x0500001a


	//   ....[14]....
        /*0100*/ 	.word	0x0500001a


	//   ....[15]....
        /*0104*/ 	.word	0x0500001a


	//   ....[16]....
        /*0108*/ 	.word	0x0500001a


	//   ....[17]....
        /*010c*/ 	.word	0x0500001a


	//----- nvinfo : EIATTR_COOP_GROUP_INSTR_OFFSETS
	.align		4
.L_1061:
        /*0110*/ 	.byte	0x04, 0x28
        /*0112*/ 	.short	(.L_1063 - .L_1062)


	//   ....[0]....
.L_1062:
        /*0114*/ 	.word	0x000018f0


	//   ....[1]....
        /*0118*/ 	.word	0x00001910


	//   ....[2]....
        /*011c*/ 	.word	0x00001930


	//   ....[3]....
        /*0120*/ 	.word	0x00001950


	//   ....[4]....
        /*0124*/ 	.word	0x00001970


	//   ....[5]....
        /*0128*/ 	.word	0x00001c10


	//   ....[6]....
        /*012c*/ 	.word	0x00001c90


	//   ....[7]....
        /*0130*/ 	.word	0x00001cf0


	//   ....[8]....
        /*0134*/ 	.word	0x00001e20


	//   ....[9]....
        /*0138*/ 	.word	0x00001f80


	//   ....[10]....
        /*013c*/ 	.word	0x00002010


	//   ....[11]....
        /*0140*/ 	.word	0x00002070


	//   ....[12]....
        /*0144*/ 	.word	0x000020d0


	//   ....[13]....
        /*0148*/ 	.word	0x00002130


	//   ....[14]....
        /*014c*/ 	.word	0x000022b0


	//   ....[15]....
        /*0150*/ 	.word	0x00002330


	//   ....[16]....
        /*0154*/ 	.word	0x000024b0


	//   ....[17]....
        /*0158*/ 	.word	0x00002510


	//----- nvinfo : EIATTR_EXIT_INSTR_OFFSETS
	.align		4
.L_1063:
        /*015c*/ 	.byte	0x04, 0x1c
        /*015e*/ 	.short	(.L_1065 - .L_1064)


	//   ....[0]....
.L_1064:
        /*0160*/ 	.word	0x00000290


	//   ....[1]....
        /*0164*/ 	.word	0x000014d0


	//   ....[2]....
        /*0168*/ 	.word	0x00001f20


	//----- nvinfo : EIATTR_CRS_STACK_SIZE
	.align		4
.L_1065:
        /*016c*/ 	.byte	0x04, 0x1e
        /*016e*/ 	.short	(.L_1067 - .L_1066)
.L_1066:
        /*0170*/ 	.word	0x00000000


	//----- nvinfo : EIATTR_CBANK_PARAM_SIZE
	.align		4
.L_1067:
        /*0174*/ 	.byte	0x03, 0x19
        /*0176*/ 	.short	0x0040


	//----- nvinfo : EIATTR_PARAM_CBANK
	.align		4
        /*0178*/ 	.byte	0x04, 0x0a
        /*017a*/ 	.short	(.L_1069 - .L_1068)
	.align		4
.L_1068:
        /*017c*/ 	.word	index@(.nv.constant0._ZN12tensorrt_llm7kernels32fusedQKNormRopeKernelNTokenHeadsIN3c108BFloat16ES3_Li64ELb0ELi8EEEvPviiifPKvS6_S6_PKlii)
        /*0180*/ 	.short	0x0210
        /*0182*/ 	.short	0x0040


	//----- nvinfo : EIATTR_SW_WAR
	.align		4
.L_1069:
        /*0184*/ 	.byte	0x04, 0x36
        /*0186*/ 	.short	(.L_1071 - .L_1070)
.L_1070:
        /*0188*/ 	.word	0x00000008
.L_1071:


//--------------------- .nv.info._ZN12tensorrt_llm7kernels32fusedQKNormRopeKernelNTokenHeadsIN3c108BFloat16ES3_Li64ELb1ELi8EEEvPviiifPKvS6_S6_PKlii --------------------------
	.section	.nv.info._ZN12tensorrt_llm7kernels32fusedQKNormRopeKernelNTokenHeadsIN3c108BFloat16ES3_Li64ELb1ELi8EEEvPviiifPKvS6_S6_PKlii,"",@"SHT_CUDA_INFO"
	.sectionflags	@""
	.align	4


	//----- nvinfo : EIATTR_CUDA_API_VERSION
	.align		4
        /*0000*/ 	.byte	0x04, 0x37
        /*0002*/ 	.short	(.L_1073 - .L_1072)
.L_1072:
        /*0004*/ 	.word	0x00000082


	//----- nvinfo : EIATTR_KPARAM_INFO
	.align		4
.L_1073:
        /*0008*/ 	.byte	0x04, 0x17
        /*000a*/ 	.short	(.L_1075 - .L_1074)
.L_1074:
        /*000c*/ 	.word	0x00000000
        /*0010*/ 	.short	0x000a
        /*0012*/ 	.short	0x003c
        /*0014*/ 	.byte	0x00, 0xf0, 0x11, 0x00


	//----- nvinfo : EIATTR_KPARAM_INFO
	.align		4
.L_1075:
        /*0018*/ 	.byte	0x04, 0x17
        /*001a*/ 	.short	(.L_1077 - .L_1076)
.L_1076:
        /*001c*/ 	.word	0x00000000
        /*0020*/ 	.short	0x0009
        /*0022*/ 	.short	0x0038
        /*0024*/ 	.byte	0x00, 0xf0, 0x11, 0x00


	//----- nvinfo : EIATTR_KPARAM_INFO
	.align		4
.L_1077:
        /*0028*/ 	.byte	0x04, 0x17
        /*002a*/ 	.short	(.L_1079 - .L_1078)
.L_1078:
        /*002c*/ 	.word	0x00000000
        /*0030*/ 	.short	0x0008
        /*0032*/ 	.short	0x0030
        /*0034*/ 	.byte	0x00, 0xf0, 0x21, 0x00


	//----- nvinfo : EIATTR_KPARAM_INFO
	.align		4
.L_1079:
        /*0038*/ 	.byte	0x04, 0x17
        /*003a*/ 	.short	(.L_1081 - .L_1080)
.L_1080:
        /*003c*/ 	.word	0x00000000
        /*0040*/ 	.short	0x0007
        /*0042*/ 	.short	0x0028
        /*0044*/ 	.byte	0x00, 0xf0, 0x21, 0x00


	//----- nvinfo : EIATTR_KPARAM_INFO
	.align		4
.L_1081:
        /*0048*/ 	.byte	0x04, 0x17
        /*004a*/ 	.short	(.L_1083 - .L_1082)
.L_1082:
        /*004c*/ 	.word	0x00000000
        /*0050*/ 	.short	0x0006
        /*0052*/ 	.short	0x0020
        /*0054*/ 	.byte	0x00, 0xf0, 0x21, 0x00


	//----- nvinfo : EIATTR_KPARAM_INFO
	.align		4
.L_1083:
        /*0058*/ 	.byte	0x04, 0x17
        /*005a*/ 	.short	(.L_1085 - .L_1084)
.L_1084:
        /*005c*/ 	.word	0x00000000
        /*0060*/ 	.short	0x0005
        /*0062*/ 	.short	0x0018
        /*0064*/ 	.byte	0x00, 0xf0, 0x21, 0x00


	//----- nvinfo : EIATTR_KPARAM_INFO
	.align		4
.L_1085:
        /*0068*/ 	.byte	0x04, 0x17
        /*006a*/ 	.short	(.L_1087 - .L_1086)
.L_1086:
        /*006c*/ 	.word	0x00000000
        /*0070*/ 	.short	0x0004
        /*0072*/ 	.short	0x0014
        /*0074*/ 	.byte	0x00, 0xf0, 0x11, 0x00


	//----- nvinfo : EIATTR_KPARAM_INFO
	.align		4
.L_1087:
        /*0078*/ 	.byte	0x04, 0x17
        /*007a*/ 	.short	(.L_1089 - .L_1088)
.L_1088:
        /*007c*/ 	.word	0x00000000
        /*0080*/ 	.short	0x0003
        /*0082*/ 	.short	0x0010
        /*0084*/ 	.byte	0x00, 0xf0, 0x11, 0x00


	//----- nvinfo : EIATTR_KPARAM_INFO
	.align		4
.L_1089:
        /*0088*/ 	.byte	0x04, 0x17
        /*008a*/ 	.short	(.L_1091 - .L_1090)
.L_1090:
        /*008c*/ 	.word	0x00000000
        /*0090*/ 	.short	0x0002
        /*0092*/ 	.short	0x000c
        /*0094*/ 	.byte	0x00, 0xf0, 0x11, 0x00


	//----- nvinfo : EIATTR_KPARAM_INFO
	.align		4
.L_1091:
        /*0098*/ 	.byte	0x04, 0x17
        /*009a*/ 	.short	(.L_1093 - .L_1092)
.L_1092:
        /*009c*/ 	.word	0x00000000
        /*00a0*/ 	.short	0x0001
        /*00a2*/ 	.short	0x0008
        /*00a4*/ 	.byte	0x00, 0xf0, 0x11, 0x00


	//----- nvinfo : EIATTR_KPARAM_INFO
	.align		4
.L_1093:
        /*00a8*/ 	.byte	0x04, 0x17
        /*00aa*/ 	.short	(.L_1095 - .L_1094)
.L_1094:
        /*00ac*/ 	.word	0x00000000
        /*00b0*/ 	.short	0x0000
        /*00b2*/ 	.short	0x0000
        /*00b4*/ 	.byte	0x00, 0xf0, 0x21, 0x00


	//----- nvinfo : EIATTR_SPARSE_MMA_MASK
	.align		4
.L_1095:
        /*00b8*/ 	.byte	0x03, 0x50
        /*00ba*/ 	.short	0x0000


	//----- nvinfo : EIATTR_MAXREG_COUNT
	.align		4
        /*00bc*/ 	.byte	0x03, 0x1b
        /*00be*/ 	.short	0x00ff


	//----- nvinfo : EIATTR_MERCURY_ISA_VERSION
	.align		4
        /*00c0*/ 	.byte	0x03, 0x5f
        /*00c2*/ 	.short	0x0101


	//----- nvinfo : EIATTR_COOP_GROUP_MASK_REGIDS
	.align		4
        /*00c4*/ 	.byte	0x04, 0x29
        /*00c6*/ 	.short	(.L_1097 - .L_1096)


	//   ....[0]....
.L_1096:
        /*00c8*/ 	.word	0xffffffff


	//   ....[1]....
        /*00cc*/ 	.word	0xffffffff


	//   ....[2]....
        /*00d0*/ 	.word	0xffffffff


	//   ....[3]....
        /*00d4*/ 	.word	0xffffffff


	//   ....[4]....
        /*00d8*/ 	.word	0xffffffff


	//   ....[5]....
        /*00dc*/ 	.word	0xffffffff


	//   ....[6]....
        /*00e0*/ 	.word	0xffffffff


	//   ....[7]....
        /*00e4*/ 	.word	0xffffffff


	//   ....[8]....
        /*00e8*/ 	.word	0xffffffff


	//   ....[9]....
        /*00ec*/ 	.word	0xffffffff


	//   ....[10]....
        /*00f0*/ 	.word	0xffffffff


	//   ....[11]....
        /*00f4*/ 	.word	0xffffffff


	//   ....[12]....
        /*00f8*/ 	.word	0xffffffff


	//   ....[13]....
        /*00fc*/ 	.word	0xffffffff


	//   ....[14]....
        /*0100*/ 	.word	0xffffffff


	//   ....[15]....
        /*0104*/ 	.word	0x0500001b


	//   ....[16]....
        /*0108*/ 	.word	0x0500001b


	//   ....[17]....
        /*010c*/ 	.word	0x0500001b


	//   ....[18]....
        /*0110*/ 	.word	0x0500001b


	//   ....[19]....
        /*0114*/ 	.word	0x0500001b


	//   ....[20]....
        /*0118*/ 	.word	0x0500001b


	//   ....[21]....
        /*011c*/ 	.word	0x0500001b


	//   ....[22]....
        /*0120*/ 	.word	0x0500001b


	//   ....[23]....
        /*0124*/ 	.word	0x0500001b


	//   ....[24]....
        /*0128*/ 	.word	0x0500001b


	//   ....[25]....
        /*012c*/ 	.word	0x0500001b


	//   ....[26]....
        /*0130*/ 	.word	0x0500001b


	//   ....[27]....
        /*0134*/ 	.word	0x0500001b


	//   ....[28]....
        /*0138*/ 	.word	0x0500001b


	//   ....[29]....
        /*013c*/ 	.word	0x0500001b


	//----- nvinfo : EIATTR_COOP_GROUP_INSTR_OFFSETS
	.align		4
.L_1097:
        /*0140*/ 	.byte	0x04, 0x28
        /*0142*/ 	.short	(.L_1099 - .L_1098)


	//   ....[0]....
.L_1098:
        /*0144*/ 	.word	0x00001830


	//   ....[1]....
        /*0148*/ 	.word	0x00001850


	//   ....[2]....
        /*014c*/ 	.word	0x00001870


	//   ....[3]....
        /*0150*/ 	.word	0x00001890


	//   ....[4]....
        /*0154*/ 	.word	0x000018b0


	//   ....[5]....
        /*0158*/ 	.word	0x00001b80


	//   ....[6]....
        /*015c*/ 	.word	0x00001ba0


	//   ....[7]....
        /*0160*/ 	.word	0x00001bc0


	//   ....[8]....
        /*0164*/ 	.word	0x00001be0


	//   ....[9]....
        /*0168*/ 	.word	0x00001c00


	//   ....[10]....
        /*016c*/ 	.word	0x00001ed0


	//   ....[11]....
        /*0170*/ 	.word	0x00001ef0


	//   ....[12]....
        /*0174*/ 	.word	0x00001f10


	//   ....[13]....
        /*0178*/ 	.word	0x00001f30


	//   ....[14]....
        /*017c*/ 	.word	0x00001f50


	//   ....[15]....
        /*0180*/ 	.word	0x000021b0


	//   ....[16]....
        /*0184*/ 	.word	0x00002230


	//   ....[17]....
        /*0188*/ 	.word	0x00002290


	//   ....[18]....
        /*018c*/ 	.word	0x000022f0


	//   ....[19]....
        /*0190*/ 	.word	0x00002340


	//   ....[20]....
        /*0194*/ 	.word	0x000023c0


	//   ....[21]....
        /*0198*/ 	.word	0x00002440


	//   ....[22]....
        /*019c*/ 	.word	0x00002490


	//   ....[23]....
        /*01a0*/ 	.word	0x000024e0


	//   ....[24]....
        /*01a4*/ 	.word	0x00002530


	//   ....[25]....
        /*01a8*/ 	.word	0x000025b0


	//   ....[26]....
        /*01ac*/ 	.word	0x00002630


	//   ....[27]....
        /*01b0*/ 	.word	0x00002690


	//   ....[28]....
        /*01b4*/ 	.word	0x000026f0


	//   ....[29]....
        /*01b8*/ 	.word	0x00002750


	//----- nvinfo : EIATTR_EXIT_INSTR_OFFSETS
	.align		4
.L_1099:
        /*01bc*/ 	.byte	0x04, 0x1c
        /*01be*/ 	.short	(.L_1101 - .L_1100)


	//   ....[0]....
.L_1100:
        /*01c0*/ 	.word	0x00000280


	//   ....[1]....
        /*01c4*/ 	.word	0x000014d0


	//   ....[2]....
        /*01c8*/ 	.word	0x00001dd0


	//   ....[3]....
        /*01cc*/ 	.word	0x00002140


	//----- nvinfo : EIATTR_CRS_STACK_SIZE
	.align		4
.L_1101:
        /*01d0*/ 	.byte	0x04, 0x1e
        /*01d2*/ 	.short	(.L_1103 - .L_1102)
.L_1102:
        /*01d4*/ 	.word	0x00000000


	//----- nvinfo : EIATTR_CBANK_PARAM_SIZE
	.align		4
.L_1103:
        /*01d8*/ 	.byte	0x03, 0x19
        /*01da*/ 	.short	0x0040


	//----- nvinfo : EIATTR_PARAM_CBANK
	.align		4
        /*01dc*/ 	.byte	0x04, 0x0a
        /*01de*/ 	.short	(.L_1105 - .L_1104)
	.align		4
.L_1104:
        /*01e0*/ 	.word	index@(.nv.constant0._ZN12tensorrt_llm7kernels32fusedQKNormRopeKernelNTokenHeadsIN3c108BFloat16ES3_Li64ELb1ELi8EEEvPviiifPKvS6_S6_PKlii)
        /*01e4*/ 	.short	0x0210
        /*01e6*/ 	.short	0x0040


	//----- nvinfo : EIATTR_SW_WAR
	.align		4
.L_1105:
        /*01e8*/ 	.byte	0x04, 0x36
        /*01ea*/ 	.short	(.L_1107 - .L_1106)
.L_1106:
        /*01ec*/ 	.word	0x00000008
.L_1107:


//--------------------- .nv.info._ZN12tensorrt_llm7kernels32fusedQKNormRopeKernelNTokenHeadsIN3c108BFloat16ES3_Li256ELb0ELi4EEEvPviiifPKvS6_S6_PKlii --------------------------
	.section	.nv.info._ZN12tensorrt_llm7kernels32fusedQKNormRopeKernelNTokenHeadsIN3c108BFloat16ES3_Li256ELb0ELi4EEEvPviiifPKvS6_S6_PKlii,"",@"SHT_CUDA_INFO"
	.sectionflags	@""
	.align	4


	//----- nvinfo : EIATTR_CUDA_API_VERSION
	.align		4
        /*0000*/ 	.byte	0x04, 0x37
        /*0002*/ 	.short	(.L_1109 - .L_1108)
.L_1108:
        /*0004*/ 	.word	0x00000082


	//----- nvinfo : EIATTR_KPARAM_INFO
	.align		4
.L_1109:
        /*0008*/ 	.byte	0x04, 0x17
        /*000a*/ 	.short	(.L_1111 - .L_1110)
.L_1110:
        /*000c*/ 	.word	0x00000000
        /*0010*/ 	.short	0x000a
        /*0012*/ 	.short	0x003c
        /*0014*/ 	.byte	0x00, 0xf0, 0x11, 0x00


	//----- nvinfo : EIATTR_KPARAM_INFO
	.align		4
.L_1111:
        /*0018*/ 	.byte	0x04, 0x17
        /*001a*/ 	.short	(.L_1113 - .L_1112)
.L_1112:
        /*001c*/ 	.word	0x00000000
        /*0020*/ 	.short	0x0009
        /*0022*/ 	.short	0x0038
        /*0024*/ 	.byte	0x00, 0xf0, 0x11, 0x00


	//----- nvinfo : EIATTR_KPARAM_INFO
	.align		4
.L_1113:
        /*0028*/ 	.byte	0x04, 0x17
        /*002a*/ 	.short	(.L_1115 - .L_1114)
.L_1114:
        /*002c*/ 	.word	0x00000000
        /*0030*/ 	.short	0x0008
        /*0032*/ 	.short	0x0030
        /*0034*/ 	.byte	0x00, 0xf0, 0x21, 0x00


	//----- nvinfo : EIATTR_KPARAM_INFO
	.align		4
.L_1115:
        /*0038*/ 	.byte	0x04, 0x17
        /*003a*/ 	.short	(.L_1117 - .L_1116)
.L_1116:
        /*003c*/ 	.word	0x00000000
        /*0040*/ 	.short	0x0007
        /*0042*/ 	.short	0x0028
        /*0044*/ 	.byte	0x00, 0xf0, 0x21, 0x00


	//----- nvinfo : EIATTR_KPARAM_INFO
	.align		4
.L_1117:
        /*0048*/ 	.byte	0x04, 0x17
        /*004a*/ 	.short	(.L_1119 - .L_1118)
.L_1118:
        /*004c*/ 	.word	0x00000000
        /*0050*/ 	.short	0x0006
        /*0052*/ 	.short	0x0020
        /*0054*/ 	.byte	0x00, 0xf0, 0x21, 0x00


	//----- nvinfo : EIATTR_KPARAM_INFO
	.align		4
.L_1119:
        /*0058*/ 	.byte	0x04, 0x17
        /*005a*/ 	.short	(.L_1121 - .L_1120)
.L_1120:
        /*005c*/ 	.word	0x00000000
        /*0060*/ 	.short	0x0005
        /*0062*/ 	.short	0x0018
        /*0064*/ 	.byte	0x00, 0xf0, 0x21, 0x00


	//----- nvinfo : EIATTR_KPARAM_INFO
	.align		4
.L_1121:
        /*0068*/ 	.byte	0x04, 0x17
        /*006a*/ 	.short	(.L_1123 - .L_1122)
.L_1122:
        /*006c*/ 	.word	0x00000000
        /*0070*/ 	.short	0x0004
        /*0072*/ 	.short	0x0014
        /*0074*/ 	.byte	0x00, 0xf0, 0x11, 0x00


	//----- nvinfo : EIATTR_KPARAM_INFO
	.align		4
.L_1123:
        /*0078*/ 	.byte	0x04, 0x17
        /*007a*/ 	.short	(.L_1125 - .L_1124)
.L_1124:
        /*007c*/ 	.word	0x00000000
        /*0080*/ 	.short	0x0003
        /*0082*/ 	.short	0x0010
        /*0084*/ 	.byte	0x00, 0xf0, 0x11, 0x00


	//----- nvinfo : EIATTR_KPARAM_INFO
	.align		4
.L_1125:
        /*0088*/ 	.byte	0x04, 0x17
        /*008a*/ 	.short	(.L_1127 - .L_1126)
.L_1126:
        /*008c*/ 	.word	0x00000000
        /*0090*/ 	.short	0x0002
        /*0092*/ 	.short	0x000c
        /*0094*/ 	.byte	0x00, 0xf0, 0x11, 0x00


	//----- nvinfo : EIATTR_KPARAM_INFO
	.align		4
.L_1127:
        /*0098*/ 	.byte	0x04, 0x17
        /*009a*/ 	.short	(.L_1129 - .L_1128)
.L_1128:
        /*009c*/ 	.word	0x00000000
        /*00a0*/ 	.short	0x0001
        /*00a2*/ 	.short	0x0008
        /*00a4*/ 	.byte	0x00, 0xf0, 0x11, 0x00


	//----- nvinfo : EIATTR_KPARAM_INFO
	.align		4
.L_1129:
        /*00a8*/ 	.byte	0x04, 0x17
        /*00aa*/ 	.short	(.L_1131 - .L_1130)
.L_1130:
        /*00ac*/ 	.word	0x00000000
        /*00b0*/ 	.short	0x0000
        /*00b2*/ 	.short	0x0000
        /*00b4*/ 	.byte	0x00, 0xf0, 0x21, 0x00


	//----- nvinfo : EIATTR_SPARSE_MMA_MASK
	.align		4
.L_1131:
        /*00b8*/ 	.byte	0x03, 0x50
        /*00ba*/ 	.short	0x0000


	//----- nvinfo : EIATTR_MAXREG_COUNT
	.align		4
        /*00bc*/ 	.byte	0x03, 0x1b
        /*00be*/ 	.short	0x00ff


	//----- nvinfo : EIATTR_MERCURY_ISA_VERSION
	.align		4
        /*00c0*/ 	.byte	0x03, 0x5f
        /*00c2*/ 	.short	0x0101


	//----- nvinfo : EIATTR_COOP_GROUP_MASK_REGIDS
	.align		4
        /*00c4*/ 	.byte	0x04, 0x29
        /*00c6*/ 	.short	(.L_1133 - .L_1132)


	//   ....[0]....
.L_1132:
        /*00c8*/ 	.word	0xffffffff


	//   ....[1]....
        /*00cc*/ 	.word	0xffffffff


	//   ....[2]....
        /*00d0*/ 	.word	0xffffffff


	//   ....[3]....
        /*00d4*/ 	.word	0xffffffff


	//   ....[4]....
        /*00d8*/ 	.word	0xffffffff


	//   ....[5]....
        /*00dc*/ 	.word	0xffffffff


	//   ....[6]....
        /*00e0*/ 	.word	0xffffffff


	//   ....[7]....
        /*00e4*/ 	.word	0xffffffff


	//   ....[8]....
        /*00e8*/ 	.word	0xffffffff


	//   ....[9]....
        /*00ec*/ 	.word	0xffffffff


	//   ....[10]....
        /*00f0*/ 	.word	0xffffffff


	//   ....[11]....
        /*00f4*/ 	.word	0xffffffff


	//   ....[12]....
        /*00f8*/ 	.word	0xffffffff


	//   ....[13]....
        /*00fc*/ 	.word	0xffffffff


	//   ....[14]....
        /*0100*/ 	.word	0xffffffff


	//   ....[15]....
        /*0104*/ 	.word	0x05000028


	//   ....[16]....
        /*0108*/ 	.word	0x05000028


	//   ....[17]....
        /*010c*/ 	.word	0x05000028


	//   ....[18]....
        /*0110*/ 	.word	0x05000028


	//   ....[19]....
        /*0114*/ 	.word	0x05000028


	//   ....[20]....
        /*0118*/ 	.word	0x05000028


	//   ....[21]....
        /*011c*/ 	.word	0x05000028


	//   ....[22]....
        /*0120*/ 	.word	0x05000028


	//   ....[23]....
        /*0124*/ 	.word	0x05000028


	//   ....[24]....
        /*0128*/ 	.word	0x05000028


	//   ....[25]....
        /*012c*/ 	.word	0x05000028


	//   ....[26]....
        /*0130*/ 	.word	0x05000028


	//   ....[27]....
        /*0134*/ 	.word	0x05000028


	//   ....[28]....
        /*0138*/ 	.word	0x05000028


	//   ....[29]....
        /*013c*/ 	.word	0x05000028


	//----- nvinfo : EIATTR_COOP_GROUP_INSTR_OFFSETS
	.align		4
.L_1133:
        /*0140*/ 	.byte	0x04, 0x28
        /*0142*/ 	.short	(.L_1135 - .L_1134)


	//   ....[0]....
.L_1134:
        /*0144*/ 	.word	0x00002080


	//   ....[1]....
        /*0148*/ 	.word	0x000020a0


	//   ....[2]....
        /*014c*/ 	.word	0x000020c0


	//   ....[3]....
        /*0150*/ 	.word	0x000020e0


	//   ....[4]....
        /*0154*/ 	.word	0x00002100


	//   ....[5]....
        /*0158*/ 	.word	0x00002430


	//   ....[6]....
        /*015c*/ 	.word	0x00002570


	//   ....[7]....
        /*0160*/ 	.word	0x00002600


	//   ....[8]....
        /*0164*/ 	.word	0x000026d0


	//   ....[9]....
        /*0168*/ 	.word	0x00002710


	//   ....[10]....
        /*016c*/ 	.word	0x000027d0


	//   ....[11]....
        /*0170*/ 	.word	0x00002870


	//   ....[12]....
        /*0174*/ 	.word	0x00002950


	//   ....[13]....
        /*0178*/ 	.word	0x00002a20


	//   ....[14]....
        /*017c*/ 	.word	0x00002b50


	//   ....[15]....
        /*0180*/ 	.word	0x00002ce0


	//   ....[16]....
        /*0184*/ 	.word	0x00002d60


	//   ....[17]....
        /*0188*/ 	.word	0x00002dc0


	//   ....[18]....
        /*018c*/ 	.word	0x00002e20


	//   ....[19]....
        /*0190*/ 	.word	0x00002e80


	//   ....[20]....
        /*0194*/ 	.word	0x00003000


	//   ....[21]....
        /*0198*/ 	.word	0x00003090


	//   ....[22]....
        /*019c*/ 	.word	0x00003240


	//   ....[23]....
        /*01a0*/ 	.word	0x00003310


	//   ....[24]....
        /*01a4*/ 	.word	0x00003400


	//   ....[25]....
        /*01a8*/ 	.word	0x000034f0


	//   ....[26]....
        /*01ac*/ 	.word	0x000035e0


	//   ....[27]....
        /*01b0*/ 	.word	0x000036d0


	//   ....[28]....
        /*01b4*/ 	.word	0x00003740


	//   ....[29]....
        /*01b8*/ 	.word	0x00003830


	//----- nvinfo : EIATTR_EXIT_INSTR_OFFSETS
	.align		4
.L_1135:
        /*01bc*/ 	.byte	0x04, 0x1c
        /*01be*/ 	.short	(.L_1137 - .L_1136)


	//   ....[0]....
.L_1136:
        /*01c0*/ 	.word	0x00000280


	//   ....[1]....
        /*01c4*/ 	.word	0x000014c0


	//   ....[2]....
        /*01c8*/ 	.word	0x00002c80


	//----- nvinfo : EIATTR_CRS_STACK_SIZE
	.align		4
.L_1137:
        /*01cc*/ 	.byte	0x04, 0x1e
        /*01ce*/ 	.short	(.L_1139 - .L_1138)
.L_1138:
        /*01d0*/ 	.word	0x00000000


	//----- nvinfo : EIATTR_CBANK_PARAM_SIZE
	.align		4
.L_1139:
        /*01d4*/ 	.byte	0x03, 0x19
        /*01d6*/ 	.short	0x0040


	//----- nvinfo : EIATTR_PARAM_CBANK
	.align		4
        /*01d8*/ 	.byte	0x04, 0x0a
        /*01da*/ 	.short	(.L_1141 - .L_1140)
	.align		4
.L_1140:
        /*01dc*/ 	.word	index@(.nv.constant0._ZN12tensorrt_llm7kernels32fusedQKNormRopeKernelNTokenHeadsIN3c108BFloat16ES3_Li256ELb0ELi4EEEvPviiifPKvS6_S6_PKlii)
        /*01e0*/ 	.short	0x0210
        /*01e2*/ 	.short	0x0040


	//----- nvinfo : EIATTR_SW_WAR
	.align		4
.L_1141:
        /*01e4*/ 	.byte	0x04, 0x36
        /*01e6*/ 	.short	(.L_1143 - .L_1142)
.L_1142:
        /*01e8*/ 	.word	0x00000008
.L_1143:


//--------------------- .nv.info._ZN12tensorrt_llm7kernels32fusedQKNormRopeKernelNTokenHeadsIN3c108BFloat16ES3_Li256ELb1ELi4EEEvPviiifPKvS6_S6_PKlii --------------------------
	.section	.nv.info._ZN12tensorrt_llm7kernels32fusedQKNormRopeKernelNTokenHeadsIN3c108BFloat16ES3_Li256ELb1ELi4EEEvPviiifPKvS6_S6_PKlii,"",@"SHT_CUDA_INFO"
	.sectionflags	@""
	.align	4


	//----- nvinfo : EIATTR_CUDA_API_VERSION
	.align		4
        /*0000*/ 	.byte	0x04, 0x37
        /*0002*/ 	.short	(.L_1145 - .L_1144)
.L_1144:
        /*0004*/ 	.word	0x00000082


	//----- nvinfo : EIATTR_KPARAM_INFO
	.align		4
.L_1145:
        /*0008*/ 	.byte	0x04, 0x17
        /*000a*/ 	.short	(.L_1147 - .L_1146)
.L_1146:
        /*000c*/ 	.word	0x00000000
        /*0010*/ 	.short	0x000a
        /*0012*/ 	.short	0x003c
        /*0014*/ 	.byte	0x00, 0xf0, 0x11, 0x00


	//----- nvinfo : EIATTR_KPARAM_INFO
	.align		4
.L_1147:
        /*0018*/ 	.byte	0x04, 0x17
        /*001a*/ 	.short	(.L_1149 - .L_1148)
.L_1148:
        /*001c*/ 	.word	0x00000000
        /*0020*/ 	.short	0x0009
        /*0022*/ 	.short	0x0038
        /*0024*/ 	.byte	0x00, 0xf0, 0x11, 0x00


	//----- nvinfo : EIATTR_KPARAM_INFO
	.align		4
.L_1149:
        /*0028*/ 	.byte	0x04, 0x17
        /*002a*/ 	.short	(.L_1151 - .L_1150)
.L_1150:
        /*002c*/ 	.word	0x00000000
        /*0030*/ 	.short	0x0008
        /*0032*/ 	.short	0x0030
        /*0034*/ 	.byte	0x00, 0xf0, 0x21, 0x00


	//----- nvinfo : EIATTR_KPARAM_INFO
	.align		4
.L_1151:
        /*0038*/ 	.byte	0x04, 0x17
        /*003a*/ 	.short	(.L_1153 - .L_1152)
.L_1152:
        /*003c*/ 	.word	0x00000000
        /*0040*/ 	.short	0x0007
        /*0042*/ 	.short	0x0028
        /*0044*/ 	.byte	0x00, 0xf0, 0x21, 0x00


	//----- nvinfo : EIATTR_KPARAM_INFO
	.align		4
.L_1153:
        /*0048*/ 	.byte	0x04, 0x17
        /*004a*/ 	.short	(.L_1155 - .L_1154)
.L_1154:
        /*004c*/ 	.word	0x00000000
        /*0050*/ 	.short	0x0006
        /*0052*/ 	.short	0x0020
        /*0054*/ 	.byte	0x00, 0xf0, 0x21, 0x00


	//----- nvinfo : EIATTR_KPARAM_INFO
	.align		4
.L_1155:
        /*0058*/ 	.byte	0x04, 0x17
        /*005a*/ 	.short	(.L_1157 - .L_1156)
.L_1156:
        /*005c*/ 	.word	0x00000000
        /*0060*/ 	.short	0x0005
        /*0062*/ 	.short	0x0018
        /*0064*/ 	.byte	0x00, 0xf0, 0x21, 0x00


	//----- nvinfo : EIATTR_KPARAM_INFO
	.align		4
.L_1157:
        /*0068*/ 	.byte	0x04, 0x17
        /*006a*/ 	.short	(.L_1159 - .L_1158)
.L_1158:
        /*006c*/ 	.word	0x00000000
        /*0070*/ 	.short	0x0004
        /*0072*/ 	.short	0x0014
        /*0074*/ 	.byte	0x00, 0xf0, 0x11, 0x00


	//----- nvinfo : EIATTR_KPARAM_INFO
	.align		4
.L_1159:
        /*0078*/ 	.byte	0x04, 0x17
        /*007a*/ 	.short	(.L_1161 - .L_1160)
.L_1160:
        /*007c*/ 	.word	0x00000000
        /*0080*/ 	.short	0x0003
        /*0082*/ 	.short	0x0010
        /*0084*/ 	.byte	0x00, 0xf0, 0x11, 0x00


	//----- nvinfo : EIATTR_KPARAM_INFO
	.align		4
.L_1161:
        /*0088*/ 	.byte	0x04, 0x17
        /*008a*/ 	.short	(.L_1163 - .L_1162)
.L_1162:
        /*008c*/ 	.word	0x00000000
        /*0090*/ 	.short	0x0002
        /*0092*/ 	.short	0x000c
        /*0094*/ 	.byte	0x00, 0xf0, 0x11, 0x00


	//----- nvinfo : EIATTR_KPARAM_INFO
	.align		4
.L_1163:
        /*0098*/ 	.byte	0x04, 0x17
        /*009a*/ 	.short	(.L_1165 - .L_1164)
.L_1164:
        /*009c*/ 	.word	0x00000000
        /*00a0*/ 	.short	0x0001
        /*00a2*/ 	.short	0x0008
        /*00a4*/ 	.byte	0x00, 0xf0, 0x11, 0x00


	//----- nvinfo : EIATTR_KPARAM_INFO
	.align		4
.L_1165:
        /*00a8*/ 	.byte	0x04, 0x17
        /*00aa*/ 	.short	(.L_1167 - .L_1166)
.L_1166:
        /*00ac*/ 	.word	0x00000000
        /*00b0*/ 	.short	0x0000
        /*00b2*/ 	.short	0x0000
        /*00b4*/ 	.byte	0x00, 0xf0, 0x21, 0x00


	//----- nvinfo : EIATTR_SPARSE_MMA_MASK
	.align		4
.L_1167:
        /*00b8*/ 	.byte	0x03, 0x50
        /*00ba*/ 	.short	0x0000


	//----- nvinfo : EIATTR_MAXREG_COUNT
	.align		4
        /*00bc*/ 	.byte	0x03, 0x1b
        /*00be*/ 	.short	0x00ff


	//----- nvinfo : EIATTR_MERCURY_ISA_VERSION
	.align		4
        /*00c0*/ 	.byte	0x03, 0x5f
        /*00c2*/ 	.short	0x0101


	//----- nvinfo : EIATTR_COOP_GROUP_MASK_REGIDS
	.align		4
        /*00c4*/ 	.byte	0x04, 0x29
        /*00c6*/ 	.short	(.L_1169 - .L_1168)


	//   ....[0]....
.L_1168:
        /*00c8*/ 	.word	0xffffffff


	//   ....[1]....
        /*00cc*/ 	.word	0xffffffff


	//   ....[2]....
        /*00d0*/ 	.word	0xffffffff


	//   ....[3]....
        /*00d4*/ 	.word	0xffffffff


	//   ....[4]....
        /*00d8*/ 	.word	0xffffffff


	//   ....[5]....
        /*00dc*/ 	.word	0x05000028


	//   ....[6]....
        /*00e0*/ 	.word	0x05000028


	//   ....[7]....
        /*00e4*/ 	.word	0x05000028


	//   ....[8]....
        /*00e8*/ 	.word	0x05000028


	//   ....[9]....
        /*00ec*/ 	.word	0x05000028


	//----- nvinfo : EIATTR_COOP_GROUP_INSTR_OFFSETS
	.align		4
.L_1169:
        /*00f0*/ 	.byte	0x04, 0x28
        /*00f2*/ 	.short	(.L_1171 - .L_1170)


	//   ....[0]....
.L_1170:
        /*00f4*/ 	.word	0x00001a10


	//   ....[1]....
        /*00f8*/ 	.word	0x00001a30


	//   ....[2]....
        /*00fc*/ 	.word	0x00001a50


	//   ....[3]....
        /*0100*/ 	.word	0x00001a70


	//   ....[4]....
        /*0104*/ 	.word	0x00001a90


	//   ....[5]....
        /*0108*/ 	.word	0x00002070


	//   ....[6]....
        /*010c*/ 	.word	0x00002100


	//   ....[7]....
        /*0110*/ 	.word	0x00002170


	//   ....[8]....
        /*0114*/ 	.word	0x000021e0


	//   ....[9]....
        /*0118*/ 	.word	0x00002250


	//----- nvinfo : EIATTR_EXIT_INSTR_OFFSETS
	.align		4
.L_1171:
        /*011c*/ 	.byte	0x04, 0x1c
        /*011e*/ 	.short	(.L_1173 - .L_1172)


	//   ....[0]....
.L_1172:
        /*0120*/ 	.word	0x00000280


	//   ....[1]....
        /*0124*/ 	.word	0x000014d0


	//   ....[2]....
        /*0128*/ 	.word	0x00002000


	//----- nvinfo : EIATTR_CRS_STACK_SIZE
	.align		4
.L_1173:
        /*012c*/ 	.byte	0x04, 0x1e
        /*012e*/ 	.short	(.L_1175 - .L_1174)
.L_1174:
        /*0130*/ 	.word	0x00000000


	//----- nvinfo : EIATTR_CBANK_PARAM_SIZE
	.align		4
.L_1175:
        /*0134*/ 	.byte	0x03, 0x19
        /*0136*/ 	.short	0x0040


	//----- nvinfo : EIATTR_PARAM_CBANK
	.align		4
        /*0138*/ 	.byte	0x04, 0x0a
        /*013a*/ 	.short	(.L_1177 - .L_1176)
	.align		4
.L_1176:
        /*013c*/ 	.word	index@(.nv.constant0._ZN12tensorrt_llm7kernels32fusedQKNormRopeKernelNTokenHeadsIN3c108BFloat16ES3_Li256ELb1ELi4EEEvPviiifPKvS6_S6_PKlii)
        /*0140*/ 	.short	0x0210
        /*0142*/ 	.short	0x0040


	//----- nvinfo : EIATTR_SW_WAR
	.align		4
.L_1177:
        /*0144*/ 	.byte	0x04, 0x36
        /*0146*/ 	.short	(.L_1179 - .L_1178)
.L_1178:
        /*0148*/ 	.word	0x00000008
.L_1179:


//--------------------- .nv.info._ZN12tensorrt_llm7kernels32fusedQKNormRopeKernelNTokenHeadsIN3c108BFloat16ES3_Li128ELb0ELi4EEEvPviiifPKvS6_S6_PKlii --------------------------
	.section	.nv.info._ZN12tensorrt_llm7kernels32fusedQKNormRopeKernelNTokenHeadsIN3c108BFloat16ES3_Li128ELb0ELi4EEEvPviiifPKvS6_S6_PKlii,"",@"SHT_CUDA_INFO"
	.sectionflags	@""
	.align	4


	//----- nvinfo : EIATTR_CUDA_API_VERSION
	.align		4
        /*0000*/ 	.byte	0x04, 0x37
        /*0002*/ 	.short	(.L_1181 - .L_1180)
.L_1180:
        /*0004*/ 	.word	0x00000082


	//----- nvinfo : EIATTR_KPARAM_INFO
	.align		4
.L_1181:
        /*0008*/ 	.byte	0x04, 0x17
        /*000a*/ 	.short	(.L_1183 - .L_1182)
.L_1182:
        /*000c*/ 	.word	0x00000000
        /*0010*/ 	.short	0x000a
        /*0012*/ 	.short	0x003c
        /*0014*/ 	.byte	0x00, 0xf0, 0x11, 0x00


	//----- nvinfo : EIATTR_KPARAM_INFO
	.align		4
.L_1183:
        /*0018*/ 	.byte	0x04, 0x17
        /*001a*/ 	.short	(.L_1185 - .L_1184)
.L_1184:
        /*001c*/ 	.word	0x00000000
        /*0020*/ 	.short	0x0009
        /*0022*/ 	.short	0x0038
        /*0024*/ 	.byte	0x00, 0xf0, 0x11, 0x00


	//----- nvinfo : EIATTR_KPARAM_INFO
	.align		4
.L_1185:
        /*0028*/ 	.byte	0x04, 0x17
        /*002a*/ 	.short	(.L_1187 - .L_1186)
.L_1186:
        /*002c*/ 	.word	0x00000000
        /*0030*/ 	.short	0x0008
        /*0032*/ 	.short	0x0030
        /*0034*/ 	.byte	0x00, 0xf0, 0x21, 0x00


	//----- nvinfo : EIATTR_KPARAM_INFO
	.align		4
.L_1187:
        /*0038*/ 	.byte	0x04, 0x17
        /*003a*/ 	.short	(.L_1189 - .L_1188)
.L_1188:
        /*003c*/ 	.word	0x00000000
        /*0040*/ 	.short	0x0007
        /*0042*/ 	.short	0x0028
        /*0044*/ 	.byte	0x00, 0xf0, 0x21, 0x00


	//----- nvinfo : EIATTR_KPARAM_INFO
	.align		4
.L_1189:
        /*0048*/ 	.byte	0x04, 0x17
        /*004a*/ 	.short	(.L_1191 - .L_1190)
.L_1190:
        /*004c*/ 	.word	0x00000000
        /*0050*/ 	.short	0x0006
        /*0052*/ 	.short	0x0020
        /*0054*/ 	.byte	0x00, 0xf0, 0x21, 0x00


	//----- nvinfo : EIATTR_KPARAM_INFO
	.align		4
.L_1191:
        /*0058*/ 	.byte	0x04, 0x17
        /*005a*/ 	.short	(.L_1193 - .L_1192)
.L_1192:
        /*005c*/ 	.word	0x00000000
        /*0060*/ 	.short	0x0005
        /*0062*/ 	.short	0x0018
        /*0064*/ 	.byte	0x00, 0xf0, 0x21, 0x00


	//----- nvinfo : EIATTR_KPARAM_INFO
	.align		4
.L_1193:
        /*0068*/ 	.byte	0x04, 0x17
        /*006a*/ 	.short	(.L_1195 - .L_1194)
.L_1194:
        /*006c*/ 	.word	0x00000000
        /*0070*/ 	.short	0x0004
        /*0072*/ 	.short	0x0014
        /*0074*/ 	.byte	0x00, 0xf0, 0x11, 0x00


	//----- nvinfo : EIATTR_KPARAM_INFO
	.align		4
.L_1195:
        /*0078*/ 	.byte	0x04, 0x17
        /*007a*/ 	.short	(.L_1197 - .L_1196)
.L_1196:
        /*007c*/ 	.word	0x00000000
        /*0080*/ 	.short	0x0003
        /*0082*/ 	.short	0x0010
        /*0084*/ 	.byte	0x00, 0xf0, 0x11, 0x00


	//----- nvinfo : EIATTR_KPARAM_INFO
	.align		4
.L_1197:
        /*0088*/ 	.byte	0x04, 0x17
        /*008a*/ 	.short	(.L_1199 - .L_1198)
.L_1198:
        /*008c*/ 	.word	0x00000000
        /*0090*/ 	.short	0x0002
        /*0092*/ 	.short	0x000c
        /*0094*/ 	.byte	0x00, 0xf0, 0x11, 0x00


	//----- nvinfo : EIATTR_KPARAM_INFO
	.align		4
.L_1199:
        /*0098*/ 	.byte	0x04, 0x17
        /*009a*/ 	.short	(.L_1201 - .L_1200)
.L_1200:
        /*009c*/ 	.word	0x00000000
        /*00a0*/ 	.short	0x0001
        /*00a2*/ 	.short	0x0008
        /*00a4*/ 	.byte	0x00, 0xf0, 0x11, 0x00


	//----- nvinfo : EIATTR_KPARAM_INFO
	.align		4
.L_1201:
        /*00a8*/ 	.byte	0x04, 0x17
        /*00aa*/ 	.short	(.L_1203 - .L_1202)
.L_1202:
        /*00ac*/ 	.word	0x00000000
        /*00b0*/ 	.short	0x0000
        /*00b2*/ 	.short	0x0000
        /*00b4*/ 	.byte	0x00, 0xf0, 0x21, 0x00


	//----- nvinfo : EIATTR_SPARSE_MMA_MASK
	.align		4
.L_1203:
        /*00b8*/ 	.byte	0x03, 0x50
        /*00ba*/ 	.short	0x0000


	//----- nvinfo : EIATTR_MAXREG_COUNT
	.align		4
        /*00bc*/ 	.byte	0x03, 0x1b
        /*00be*/ 	.short	0x00ff


	//----- nvinfo : EIATTR_MERCURY_ISA_VERSION
	.align		4
        /*00c0*/ 	.byte	0x03, 0x5f
        /*00c2*/ 	.short	0x0101


	//----- nvinfo : EIATTR_COOP_GROUP_MASK_REGIDS
	.align		4
        /*00c4*/ 	.byte	0x04, 0x29
        /*00c6*/ 	.short	(.L_1205 - .L_1204)


	//   ....[0]....
.L_1204:
        /*00c8*/ 	.word	0xffffffff


	//   ....[1]....
        /*00cc*/ 	.word	0xffffffff


	//   ....[2]....
        /*00d0*/ 	.word	0xffffffff


	//   ....[3]....
        /*00d4*/ 	.word	0xffffffff


	//   ....[4]....
        /*00d8*/ 	.word	0xffffffff


	//   ....[5]....
        /*00dc*/ 	.word	0xffffffff


	//   ....[6]....
        /*00e0*/ 	.word	0xffffffff


	//   ....[7]....
        /*00e4*/ 	.word	0xffffffff


	//   ....[8]....
        /*00e8*/ 	.word	0xffffffff


	//   ....[9]....
        /*00ec*/ 	.word	0xffffffff


	//   ....[10]....
        /*00f0*/ 	.word	0xffffffff


	//   ....[11]....
        /*00f4*/ 	.word	0x05000004


	//   ....[12]....
        /*00f8*/ 	.word	0x05000004


	//   ....[13]....
        /*00fc*/ 	.word	0x05000004


	//   ....[14]....
        /*0100*/ 	.word	0x05000004


	//   ....[15]....
        /*0104*/ 	.word	0x05000004


	//   ....[16]....
        /*0108*/ 	.word	0x05000004


	//   ....[17]....
        /*010c*/ 	.word	0x05000004


	//   ....[18]....
        /*0110*/ 	.word	0x05000004


	//   ....[19]....
        /*0114*/ 	.word	0x05000004


	//   ....[20]....
        /*0118*/ 	.word	0x05000004


	//   ....[21]....
        /*011c*/ 	.word	0x05000004


	//----- nvinfo : EIATTR_COOP_GROUP_INSTR_OFFSETS
	.align		4
.L_1205:
        /*0120*/ 	.byte	0x04, 0x28
        /*0122*/ 	.short	(.L_1207 - .L_1206)


	//   ....[0]....
.L_1206:
        /*0124*/ 	.word	0x00001bb0


	//   ....[1]....
        /*0128*/ 	.word	0x00001bd0


	//   ....[2]....
        /*012c*/ 	.word	0x00001bf0


	//   ....[3]....
        /*0130*/ 	.word	0x00001c10


	//   ....[4]....
        /*0134*/ 	.word	0x00001c30


	//   ....[5]....
        /*0138*/ 	.word	0x00001e10


	//   ....[6]....
        /*013c*/ 	.word	0x00001fc0


	//   ....[7]....
        /*0140*/ 	.word	0x000020b0


	//   ....[8]....
        /*0144*/ 	.word	0x00002140


	//   ....[9]....
        /*0148*/ 	.word	0x00002170


	//   ....[10]....
        /*014c*/ 	.word	0x000022b0


	//   ....[11]....
        /*0150*/ 	.word	0x00002420


	//   ....[12]....
        /*0154*/ 	.word	0x000024a0


	//   ....[13]....
        /*0158*/ 	.word	0x00002500


	//   ....[14]....
        /*015c*/ 	.word	0x00002560


	//   ....[15]....
        /*0160*/ 	.word	0x000025c0


	//   ....[16]....
        /*0164*/ 	.word	0x00002740


	//   ....[17]....
        /*0168*/ 	.word	0x000027d0


	//   ....[18]....
        /*016c*/ 	.word	0x00002970


	//   ....[19]....
        /*0170*/ 	.word	0x00002a80


	//   ....[20]....
        /*0174*/ 	.word	0x00002b00


	//   ....[21]....
        /*0178*/ 	.word	0x00002ba0


	//----- nvinfo : EIATTR_EXIT_INSTR_OFFSETS
	.align		4
.L_1207:
        /*017c*/ 	.byte	0x04, 0x1c
        /*017e*/ 	.short	(.L_1209 - .L_1208)


	//   ....[0]....
.L_1208:
        /*0180*/ 	.word	0x00000280


	//   ....[1]....
        /*0184*/ 	.word	0x000014c0


	//   ....[2]....
        /*0188*/ 	.word	0x000023c0


	//----- nvinfo : EIATTR_CRS_STACK_SIZE
	.align		4
.L_1209:
        /*018c*/ 	.byte	0x04, 0x1e
        /*018e*/ 	.short	(.L_1211 - .L_1210)
.L_1210:
        /*0190*/ 	.word	0x00000000


	//----- nvinfo : EIATTR_CBANK_PARAM_SIZE
	.align		4
.L_1211:
        /*0194*/ 	.byte	0x03, 0x19
        /*0196*/ 	.short	0x0040


	//----- nvinfo : EIATTR_PARAM_CBANK
	.align		4
        /*0198*/ 	.byte	0x04, 0x0a
        /*019a*/ 	.short	(.L_1213 - .L_1212)
	.align		4
.L_1212:
        /*019c*/ 	.word	index@(.nv.constant0._ZN12tensorrt_llm7kernels32fusedQKNormRopeKernelNTokenHeadsIN3c108BFloat16ES3_Li128ELb0ELi4EEEvPviiifPKvS6_S6_PKlii)
        /*01a0*/ 	.short	0x0210
        /*01a2*/ 	.short	0x0040


	//----- nvinfo : EIATTR_SW_WAR
	.align		4
.L_1213:
        /*01a4*/ 	.byte	0x04, 0x36
        /*01a6*/ 	.short	(.L_1215 - .L_1214)
.L_1214:
        /*01a8*/ 	.word	0x00000008
.L_1215:


//--------------------- .nv.info._ZN12tensorrt_llm7kernels32fusedQKNormRopeKernelNTokenHeadsIN3c108BFloat16ES3_Li128ELb1ELi4EEEvPviiifPKvS6_S6_PKlii --------------------------
	.section	.nv.info._ZN12tensorrt_llm7kernels32fusedQKNormRopeKernelNTokenHeadsIN3c108BFloat16ES3_Li128ELb1ELi4EEEvPviiifPKvS6_S6_PKlii,"",@"SHT_CUDA_INFO"
	.sectionflags	@""
	.align	4


	//----- nvinfo : EIATTR_CUDA_API_VERSION
	.align		4
        /*0000*/ 	.byte	0x04, 0x37
        /*0002*/ 	.short	(.L_1217 - .L_1216)
.L_1216:
        /*0004*/ 	.word	0x00000082


	//----- nvinfo : EIATTR_KPARAM_INFO
	.align		4
.L_1217:
        /*0008*/ 	.byte	0x04, 0x17
        /*000a*/ 	.short	(.L_1219 - .L_1218)
.L_1218:
        /*000c*/ 	.word	0x00000000
        /*0010*/ 	.short	0x000a
        /*0012*/ 	.short	0x003c
        /*0014*/ 	.byte	0x00, 0xf0, 0x11, 0x00


	//----- nvinfo : EIATTR_KPARAM_INFO
	.align		4
.L_1219:
        /*0018*/ 	.byte	0x04, 0x17
        /*001a*/ 	.short	(.L_1221 - .L_1220)
.L_1220:
        /*001c*/ 	.word	0x00000000
        /*0020*/ 	.short	0x0009
        /*0022*/ 	.short	0x0038
        /*0024*/ 	.byte	0x00, 0xf0, 0x11, 0x00


	//----- nvinfo : EIATTR_KPARAM_INFO
	.align		4
.L_1221:
        /*0028*/ 	.byte	0x04, 0x17
        /*002a*/ 	.short	(.L_1223 - .L_1222)
.L_1222:
        /*002c*/ 	.word	0x00000000
        /*0030*/ 	.short	0x0008
        /*0032*/ 	.short	0x0030
        /*0034*/ 	.byte	0x00, 0xf0, 0x21, 0x00


	//----- nvinfo : EIATTR_KPARAM_INFO
	.align		4
.L_1223:
        /*0038*/ 	.byte	0x04, 0x17
        /*003a*/ 	.short	(.L_1225 - .L_1224)
.L_1224:
        /*003c*/ 	.word	0x00000000
        /*0040*/ 	.short	0x0007
        /*0042*/ 	.short	0x0028
        /*0044*/ 	.byte	0x00, 0xf0, 0x21, 0x00


	//----- nvinfo : EIATTR_KPARAM_INFO
	.align		4
.L_1225:
        /*0048*/ 	.byte	0x04, 0x17
        /*004a*/ 	.short	(.L_1227 - .L_1226)
.L_1226:
        /*004c*/ 	.word	0x00000000
        /*0050*/ 	.short	0x0006
        /*0052*/ 	.short	0x0020
        /*0054*/ 	.byte	0x00, 0xf0, 0x21, 0x00


	//----- nvinfo : EIATTR_KPARAM_INFO
	.align		4
.L_1227:
        /*0058*/ 	.byte	0x04, 0x17
        /*005a*/ 	.short	(.L_1229 - .L_1228)
.L_1228:
        /*005c*/ 	.word	0x00000000
        /*0060*/ 	.short	0x0005
        /*0062*/ 	.short	0x0018
        /*0064*/ 	.byte	0x00, 0xf0, 0x21, 0x00


	//----- nvinfo : EIATTR_KPARAM_INFO
	.align		4
.L_1229:
        /*0068*/ 	.byte	0x04, 0x17
        /*006a*/ 	.short	(.L_1231 - .L_1230)
.L_1230:
        /*006c*/ 	.word	0x00000000
        /*0070*/ 	.short	0x0004
        /*0072*/ 	.short	0x0014
        /*0074*/ 	.byte	0x00, 0xf0, 0x11, 0x00


	//----- nvinfo : EIATTR_KPARAM_INFO
	.align		4
.L_1231:
        /*0078*/ 	.byte	0x04, 0x17
        /*007a*/ 	.short	(.L_1233 - .L_1232)
.L_1232:
        /*007c*/ 	.word	0x00000000
        /*0080*/ 	.short	0x0003
        /*0082*/ 	.short	0x0010
        /*0084*/ 	.byte	0x00, 0xf0, 0x11, 0x00


	//----- nvinfo : EIATTR_KPARAM_INFO
	.align		4
.L_1233:
        /*0088*/ 	.byte	0x04, 0x17
        /*008a*/ 	.short	(.L_1235 - .L_1234)
.L_1234:
        /*008c*/ 	.word	0x00000000
        /*0090*/ 	.short	0x0002
        /*0092*/ 	.short	0x000c
        /*0094*/ 	.byte	0x00, 0xf0, 0x11, 0x00


	//----- nvinfo : EIATTR_KPARAM_INFO
	.align		4
.L_1235:
        /*0098*/ 	.byte	0x04, 0x17
        /*009a*/ 	.short	(.L_1237 - .L_1236)
.L_1236:
        /*009c*/ 	.word	0x00000000
        /*00a0*/ 	.short	0x0001
        /*00a2*/ 	.short	0x0008
        /*00a4*/ 	.byte	0x00, 0xf0, 0x11, 0x00


	//----- nvinfo : EIATTR_KPARAM_INFO
	.align		4
.L_1237:
        /*00a8*/ 	.byte	0x04, 0x17
        /*00aa*/ 	.short	(.L_1239 - .L_1238)
.L_1238:
        /*00ac*/ 	.word	0x00000000
        /*00b0*/ 	.short	0x0000
        /*00b2*/ 	.short	0x0000
        /*00b4*/ 	.byte	0x00, 0xf0, 0x21, 0x00


	//----- nvinfo : EIATTR_SPARSE_MMA_MASK
	.align		4
.L_1239:
        /*00b8*/ 	.byte	0x03, 0x50
        /*00ba*/ 	.short	0x0000


	//----- nvinfo : EIATTR_MAXREG_COUNT
	.align		4
        /*00bc*/ 	.byte	0x03, 0x1b
        /*00be*/ 	.short	0x00ff


	//----- nvinfo : EIATTR_MERCURY_ISA_VERSION
	.align		4
        /*00c0*/ 	.byte	0x03, 0x5f
        /*00c2*/ 	.short	0x0101


	//----- nvinfo : EIATTR_COOP_GROUP_MASK_REGIDS
	.align		4
        /*00c4*/ 	.byte	0x04, 0x29
        /*00c6*/ 	.short	(.L_1241 - .L_1240)


	//   ....[0]....
.L_1240:
        /*00c8*/ 	.word	0xffffffff


	//   ....[1]....
        /*00cc*/ 	.word	0xffffffff


	//   ....[2]....
        /*00d0*/ 	.word	0xffffffff


	//   ....[3]....
        /*00d4*/ 	.word	0xffffffff


	//   ....[4]....
        /*00d8*/ 	.word	0xffffffff


	//   ....[5]....
        /*00dc*/ 	.word	0x0500000f


	//   ....[6]....
        /*00e0*/ 	.word	0x0500000f


	//   ....[7]....
        /*00e4*/ 	.word	0x0500000f


	//   ....[8]....
        /*00e8*/ 	.word	0x0500000f


	//   ....[9]....
        /*00ec*/ 	.word	0x0500000f


	//----- nvinfo : EIATTR_COOP_GROUP_INSTR_OFFSETS
	.align		4
.L_1241:
        /*00f0*/ 	.byte	0x04, 0x28
        /*00f2*/ 	.short	(.L_1243 - .L_1242)


	//   ....[0]....
.L_1242:
        /*00f4*/ 	.word	0x000018b0


	//   ....[1]....
        /*00f8*/ 	.word	0x000018d0


	//   ....[2]....
        /*00fc*/ 	.word	0x000018f0


	//   ....[3]....
        /*0100*/ 	.word	0x00001910


	//   ....[4]....
        /*0104*/ 	.word	0x00001930


	//   ....[5]....
        /*0108*/ 	.word	0x00001d20


	//   ....[6]....
        /*010c*/ 	.word	0x00001db0


	//   ....[7]....
        /*0110*/ 	.word	0x00001e20


	//   ....[8]....
        /*0114*/ 	.word	0x00001ea0


	//   ....[9]....
        /*0118*/ 	.word	0x00001f20


	//----- nvinfo : EIATTR_EXIT_INSTR_OFFSETS
	.align		4
.L_1243:
        /*011c*/ 	.byte	0x04, 0x1c
        /*011e*/ 	.short	(.L_1245 - .L_1244)


	//   ....[0]....
.L_1244:
        /*0120*/ 	.word	0x00000290


	//   ....[1]....
        /*0124*/ 	.word	0x00001510


	//   ....[2]....
        /*0128*/ 	.word	0x00001cb0


	//----- nvinfo : EIATTR_CRS_STACK_SIZE
	.align		4
.L_1245:
        /*012c*/ 	.byte	0x04, 0x1e
        /*012e*/ 	.short	(.L_1247 - .L_1246)
.L_1246:
        /*0130*/ 	.word	0x00000000


	//----- nvinfo : EIATTR_CBANK_PARAM_SIZE
	.align		4
.L_1247:
        /*0134*/ 	.byte	0x03, 0x19
        /*0136*/ 	.short	0x0040


	//----- nvinfo : EIATTR_PARAM_CBANK
	.align		4
        /*0138*/ 	.byte	0x04, 0x0a
        /*013a*/ 	.short	(.L_1249 - .L_1248)
	.align		4
.L_1248:
        /*013c*/ 	.word	index@(.nv.constant0._ZN12tensorrt_llm7kernels32fusedQKNormRopeKernelNTokenHeadsIN3c108BFloat16ES3_Li128ELb1ELi4EEEvPviiifPKvS6_S6_PKlii)
        /*0140*/ 	.short	0x0210
        /*0142*/ 	.short	0x0040


	//----- nvinfo : EIATTR_SW_WAR
	.align		4
.L_1249:
        /*0144*/ 	.byte	0x04, 0x36
        /*0146*/ 	.short	(.L_1251 - .L_1250)
.L_1250:
        /*0148*/ 	.word	0x00000008
.L_1251:


//--------------------- .nv.info._ZN12tensorrt_llm7kernels32fusedQKNormRopeKernelNTokenHeadsIN3c108BFloat16ES3_Li64ELb0ELi4EEEvPviiifPKvS6_S6_PKlii --------------------------
	.section	.nv.info._ZN12tensorrt_llm7kernels32fusedQKNormRopeKernelNTokenHeadsIN3c108BFloat16ES3_Li64ELb0ELi4EEEvPviiifPKvS6_S6_PKlii,"",@"SHT_CUDA_INFO"
	.sectionflags	@""
	.align	4


	//----- nvinfo : EIATTR_CUDA_API_VERSION
	.align		4
        /*0000*/ 	.byte	0x04, 0x37
        /*0002*/ 	.short	(.L_1253 - .L_1252)
.L_1252:
        /*0004*/ 	.word	0x00000082


	//----- nvinfo : EIATTR_KPARAM_INFO
	.align		4
.L_1253:
        /*0008*/ 	.byte	0x04, 0x17
        /*000a*/ 	.short	(.L_1255 - .L_1254)
.L_1254:
        /*000c*/ 	.word	0x00000000
        /*0010*/ 	.short	0x000a
        /*0012*/ 	.short	0x003c
        /*0014*/ 	.byte	0x00, 0xf0, 0x11, 0x00


	//----- nvinfo : EIATTR_KPARAM_INFO
	.align		4
.L_1255:
        /*0018*/ 	.byte	0x04, 0x17
        /*001a*/ 	.short	(.L_1257 - .L_1256)
.L_1256:
        /*001c*/ 	.word	0x00000000
        /*0020*/ 	.short	0x0009
        /*0022*/ 	.short	0x0038
        /*0024*/ 	.byte	0x00, 0xf0, 0x11, 0x00


	//----- nvinfo : EIATTR_KPARAM_INFO
	.align		4
.L_1257:
        /*0028*/ 	.byte	0x04, 0x17
        /*002a*/ 	.short	(.L_1259 - .L_1258)
.L_1258:
        /*002c*/ 	.word	0x00000000
        /*0030*/ 	.short	0x0008
        /*0032*/ 	.short	0x0030
        /*0034*/ 	.byte	0x00, 0xf0, 0x21, 0x00


	//----- nvinfo : EIATTR_KPARAM_INFO
	.align		4
.L_1259:
        /*0038*/ 	.byte	0x04, 0x17
        /*003a*/ 	.short	(.L_1261 - .L_1260)
.L_1260:
        /*003c*/ 	.word	0x00000000
        /*0040*/ 	.short	0x0007
        /*0042*/ 	.short	0x0028
        /*0044*/ 	.byte	0x00, 0xf0, 0x21, 0x00


	//----- nvinfo : EIATTR_KPARAM_INFO
	.align		4
.L_1261:
        /*0048*/ 	.byte	0x04, 0x17
        /*004a*/ 	.short	(.L_1263 - .L_1262)
.L_1262:
        /*004c*/ 	.word	0x00000000
        /*0050*/ 	.short	0x0006
        /*0052*/ 	.short	0x0020
        /*0054*/ 	.byte	0x00, 0xf0, 0x21, 0x00


	//----- nvinfo : EIATTR_KPARAM_INFO
	.align		4
.L_1263:
        /*0058*/ 	.byte	0x04, 0x17
        /*005a*/ 	.short	(.L_1265 - .L_1264)
.L_1264:
        /*005c*/ 	.word	0x00000000
        /*0060*/ 	.short	0x0005
        /*0062*/ 	.short	0x0018
        /*0064*/ 	.byte	0x00, 0xf0, 0x21, 0x00


	//----- nvinfo : EIATTR_KPARAM_INFO
	.align		4
.L_1265:
        /*0068*/ 	.byte	0x04, 0x17
        /*006a*/ 	.short	(.L_1267 - .L_1266)
.L_1266:
        /*006c*/ 	.word	0x00000000
        /*0070*/ 	.short	0x0004
        /*0072*/ 	.short	0x0014
        /*0074*/ 	.byte	0x00, 0xf0, 0x11, 0x00


	//----- nvinfo : EIATTR_KPARAM_INFO
	.align		4
.L_1267:
        /*0078*/ 	.byte	0x04, 0x17
        /*007a*/ 	.short	(.L_1269 - .L_1268)
.L_1268:
        /*007c*/ 	.word	0x00000000
        /*0080*/ 	.short	0x0003
        /*0082*/ 	.short	0x0010
        /*0084*/ 	.byte	0x00, 0xf0, 0x11, 0x00


	//----- nvinfo : EIATTR_KPARAM_INFO
	.align		4
.L_1269:
        /*0088*/ 	.byte	0x04, 0x17
        /*008a*/ 	.short	(.L_1271 - .L_1270)
.L_1270:
        /*008c*/ 	.word	0x00000000
        /*0090*/ 	.short	0x0002
        /*0092*/ 	.short	0x000c
        /*0094*/ 	.byte	0x00, 0xf0, 0x11, 0x00


	//----- nvinfo : EIATTR_KPARAM_INFO
	.align		4
.L_1271:
        /*0098*/ 	.byte	0x04, 0x17
        /*009a*/ 	.short	(.L_1273 - .L_1272)
.L_1272:
        /*009c*/ 	.word	0x00000000
        /*00a0*/ 	.short	0x0001
        /*00a2*/ 	.short	0x0008
        /*00a4*/ 	.byte	0x00, 0xf0, 0x11, 0x00


	//----- nvinfo : EIATTR_KPARAM_INFO
	.align		4
.L_1273:
        /*00a8*/ 	.byte	0x04, 0x17
        /*00aa*/ 	.short	(.L_1275 - .L_1274)
.L_1274:
        /*00ac*/ 	.word	0x00000000
        /*00b0*/ 	.short	0x0000
        /*00b2*/ 	.short	0x0000
        /*00b4*/ 	.byte	0x00, 0xf0, 0x21, 0x00


	//----- nvinfo : EIATTR_SPARSE_MMA_MASK
	.align		4
.L_1275:
        /*00b8*/ 	.byte	0x03, 0x50
        /*00ba*/ 	.short	0x0000


	//----- nvinfo : EIATTR_MAXREG_COUNT
	.align		4
        /*00bc*/ 	.byte	0x03, 0x1b
        /*00be*/ 	.short	0x00ff


	//----- nvinfo : EIATTR_MERCURY_ISA_VERSION
	.align		4
        /*00c0*/ 	.byte	0x03, 0x5f
        /*00c2*/ 	.short	0x0101


	//----- nvinfo : EIATTR_COOP_GROUP_MASK_REGIDS
	.align		4
        /*00c4*/ 	.byte	0x04, 0x29
        /*00c6*/ 	.short	(.L_1277 - .L_1276)


	//   ....[0]....
.L_1276:
        /*00c8*/ 	.word	0xffffffff


	//   ....[1]....
        /*00cc*/ 	.word	0xffffffff


	//   ....[2]....
        /*00d0*/ 	.word	0xffffffff


	//   ....[3]....
        /*00d4*/ 	.word	0xffffffff


	//   ....[4]....
        /*00d8*/ 	.word	0xffffffff


	//   ....[5]....
        /*00dc*/ 	.word	0xffffffff


	//   ....[6]....
        /*00e0*/ 	.word	0xffffffff


	//   ....[7]....
        /*00e4*/ 	.word	0xffffffff


	//   ....[8]....
        /*00e8*/ 	.word	0xffffffff


	//   ....[9]....
        /*00ec*/ 	.word	0x0500001a


	//   ....[10]....
        /*00f0*/ 	.word	0x0500001a


	//   ....[11]....
        /*00f4*/ 	.word	0x0500001a


	//   ....[12]....
        /*00f8*/ 	.word	0x0500001a


	//   ....[13]....
        /*00fc*/ 	.word	0x0500001a


	//   ....[14]....
        /*0100*/ 	.word	0x0500001a


	//   ....[15]....
        /*0104*/ 	.word	0x0500001a


	//   ....[16]....
        /*0108*/ 	.word	0x0500001a


	//   ....[17]....
        /*010c*/ 	.word	0x0500001a


	//----- nvinfo : EIATTR_COOP_GROUP_INSTR_OFFSETS
	.align		4
.L_1277:
        /*0110*/ 	.byte	0x04, 0x28
        /*0112*/ 	.short	(.L_1279 - .L_1278)


	//   ....[0]....
.L_1278:
        /*0114*/ 	.word	0x000018f0


	//   ....[1]....
        /*0118*/ 	.word	0x00001910


	//   ....[2]....
        /*011c*/ 	.word	0x00001930


	//   ....[3]....
        /*0120*/ 	.word	0x00001950


	//   ....[4]....
        /*0124*/ 	.word	0x00001970


	//   ....[5]....
        /*0128*/ 	.word	0x00001c10


	//   ....[6]....
        /*012c*/ 	.word	0x00001c90


	//   ....[7]....
        /*0130*/ 	.word	0x00001cf0


	//   ....[8]....
        /*0134*/ 	.word	0x00001e20


	//   ....[9]....
        /*0138*/ 	.word	0x00001f80


	//   ....[10]....
        /*013c*/ 	.word	0x00002010


	//   ....[11]....
        /*0140*/ 	.word	0x00002070


	//   ....[12]....
        /*0144*/ 	.word	0x000020d0


	//   ....[13]....
        /*0148*/ 	.word	0x00002130


	//   ....[14]....
        /*014c*/ 	.word	0x000022b0


	//   ....[15]....
        /*0150*/ 	.word	0x00002330


	//   ....[16]....
        /*0154*/ 	.word	0x000024b0


	//   ....[17]....
        /*0158*/ 	.word	0x00002510


	//----- nvinfo : EIATTR_EXIT_INSTR_OFFSETS
	.align		4
.L_1279:
        /*015c*/ 	.byte	0x04, 0x1c
        /*015e*/ 	.short	(.L_1281 - .L_1280)


	//   ....[0]....
.L_1280:
        /*0160*/ 	.word	0x00000290


	//   ....[1]....
        /*0164*/ 	.word	0x000014d0


	//   ....[2]....
        /*0168*/ 	.word	0x00001f20


	//----- nvinfo : EIATTR_CRS_STACK_SIZE
	.align		4
.L_1281:
        /*016c*/ 	.byte	0x04, 0x1e
        /*016e*/ 	.short	(.L_1283 - .L_1282)
.L_1282:
        /*0170*/ 	.word	0x00000000


	//----- nvinfo : EIATTR_CBANK_PARAM_SIZE
	.align		4
.L_1283:
        /*0174*/ 	.byte	0x03, 0x19
        /*0176*/ 	.short	0x0040


	//----- nvinfo : EIATTR_PARAM_CBANK
	.align		4
        /*0178*/ 	.byte	0x04, 0x0a
        /*017a*/ 	.short	(.L_1285 - .L_1284)
	.align		4
.L_1284:
        /*017c*/ 	.word	index@(.nv.constant0._ZN12tensorrt_llm7kernels32fusedQKNormRopeKernelNTokenHeadsIN3c108BFloat16ES3_Li64ELb0ELi4EEEvPviiifPKvS6_S6_PKlii)
        /*0180*/ 	.short	0x0210
        /*0182*/ 	.short	0x0040


	//----- nvinfo : EIATTR_SW_WAR
	.align		4
.L_1285:
        /*0184*/ 	.byte	0x04, 0x36
        /*0186*/ 	.short	(.L_1287 - .L_1286)
.L_1286:
        /*0188*/ 	.word	0x00000008
.L_1287:


//--------------------- .nv.info._ZN12tensorrt_llm7kernels32fusedQKNormRopeKernelNTokenHeadsIN3c108BFloat16ES3_Li64ELb1ELi4EEEvPviiifPKvS6_S6_PKlii --------------------------
	.section	.nv.info._ZN12tensorrt_llm7kernels32fusedQKNormRopeKernelNTokenHeadsIN3c108BFloat16ES3_Li64ELb1ELi4EEEvPviiifPKvS6_S6_PKlii,"",@"SHT_CUDA_INFO"
	.sectionflags	@""
	.align	4


	//----- nvinfo : EIATTR_CUDA_API_VERSION
	.align		4
        /*0000*/ 	.byte	0x04, 0x37
        /*0002*/ 	.short	(.L_1289 - .L_1288)
.L_1288:
        /*0004*/ 	.word	0x00000082


	//----- nvinfo : EIATTR_KPARAM_INFO
	.align		4
.L_1289:
        /*0008*/ 	.byte	0x04, 0x17
        /*000a*/ 	.short	(.L_1291 - .L_1290)
.L_1290:
        /*000c*/ 	.word	0x00000000
        /*0010*/ 	.short	0x000a
        /*0012*/ 	.short	0x003c
        /*0014*/ 	.byte	0x00, 0xf0, 0x11, 0x00


	//----- nvinfo : EIATTR_KPARAM_INFO
	.align		4
.L_1291:
        /*0018*/ 	.byte	0x04, 0x17
        /*001a*/ 	.short	(.L_1293 - .L_1292)
.L_1292:
        /*001c*/ 	.word	0x00000000
        /*0020*/ 	.short	0x0009
        /*0022*/ 	.short	0x0038
        /*0024*/ 	.byte	0x00, 0xf0, 0x11, 0x00


	//----- nvinfo : EIATTR_KPARAM_INFO
	.align		4
.L_1293:
        /*0028*/ 	.byte	0x04, 0x17
        /*002a*/ 	.short	(.L_1295 - .L_1294)
.L_1294:
        /*002c*/ 	.word	0x00000000
        /*0030*/ 	.short	0x0008
        /*0032*/ 	.short	0x0030
        /*0034*/ 	.byte	0x00, 0xf0, 0x21, 0x00


	//----- nvinfo : EIATTR_KPARAM_INFO
	.align		4
.L_1295:
        /*0038*/ 	.byte	0x04, 0x17
        /*003a*/ 	.short	(.L_1297 - .L_1296)
.L_1296:
        /*003c*/ 	.word	0x00000000
        /*0040*/ 	.short	0x0007
        /*0042*/ 	.short	0x0028
        /*0044*/ 	.byte	0x00, 0xf0, 0x21, 0x00


	//----- nvinfo : EIATTR_KPARAM_INFO
	.align		4
.L_1297:
        /*0048*/ 	.byte	0x04, 0x17
        /*004a*/ 	.short	(.L_1299 - .L_1298)
.L_1298:
        /*004c*/ 	.word	0x00000000
        /*0050*/ 	.short	0x0006
        /*0052*/ 	.short	0x0020
        /*0054*/ 	.byte	0x00, 0xf0, 0x21, 0x00


	//----- nvinfo : EIATTR_KPARAM_INFO
	.align		4
.L_1299:
        /*0058*/ 	.byte	0x04, 0x17
        /*005a*/ 	.short	(.L_1301 - .L_1300)
.L_1300:
        /*005c*/ 	.word	0x00000000
        /*0060*/ 	.short	0x0005
        /*0062*/ 	.short	0x0018
        /*0064*/ 	.byte	0x00, 0xf0, 0x21, 0x00


	//----- nvinfo : EIATTR_KPARAM_INFO
	.align		4
.L_1301:
        /*0068*/ 	.byte	0x04, 0x17
        /*006a*/ 	.short	(.L_1303 - .L_1302)
.L_1302:
        /*006c*/ 	.word	0x00000000
        /*0070*/ 	.short	0x0004
        /*0072*/ 	.short	0x0014
        /*0074*/ 	.byte	0x00, 0xf0, 0x11, 0x00


	//----- nvinfo : EIATTR_KPARAM_INFO
	.align		4
.L_1303:
        /*0078*/ 	.byte	0x04, 0x17
        /*007a*/ 	.short	(.L_1305 - .L_1304)
.L_1304:
        /*007c*/ 	.word	0x00000000
        /*0080*/ 	.short	0x0003
        /*0082*/ 	.short	0x0010
        /*0084*/ 	.byte	0x00, 0xf0, 0x11, 0x00


	//----- nvinfo : EIATTR_KPARAM_INFO
	.align		4
.L_1305:
        /*0088*/ 	.byte	0x04, 0x17
        /*008a*/ 	.short	(.L_1307 - .L_1306)
.L_1306:
        /*008c*/ 	.word	0x00000000
        /*0090*/ 	.short	0x0002
        /*0092*/ 	.short	0x000c
        /*0094*/ 	.byte	0x00, 0xf0, 0x11, 0x00


	//----- nvinfo : EIATTR_KPARAM_INFO
	.align		4
.L_1307:
        /*0098*/ 	.byte	0x04, 0x17
        /*009a*/ 	.short	(.L_1309 - .L_1308)
.L_1308:
        /*009c*/ 	.word	0x00000000
        /*00a0*/ 	.short	0x0001
        /*00a2*/ 	.short	0x0008
        /*00a4*/ 	.byte	0x00, 0xf0, 0x11, 0x00


	//----- nvinfo : EIATTR_KPARAM_INFO
	.align		4
.L_1309:
        /*00a8*/ 	.byte	0x04, 0x17
        /*00aa*/ 	.short	(.L_1311 - .L_1310)
.L_1310:
        /*00ac*/ 	.word	0x00000000
        /*00b0*/ 	.short	0x0000
        /*00b2*/ 	.short	0x0000
        /*00b4*/ 	.byte	0x00, 0xf0, 0x21, 0x00


	//----- nvinfo : EIATTR_SPARSE_MMA_MASK
	.align		4
.L_1311:
        /*00b8*/ 	.byte	0x03, 0x50
        /*00ba*/ 	.short	0x0000


	//----- nvinfo : EIATTR_MAXREG_COUNT
	.align		4
        /*00bc*/ 	.byte	0x03, 0x1b
        /*00be*/ 	.short	0x00ff


	//----- nvinfo : EIATTR_MERCURY_ISA_VERSION
	.align		4
        /*00c0*/ 	.byte	0x03, 0x5f
        /*00c2*/ 	.short	0x0101


	//----- nvinfo : EIATTR_COOP_GROUP_MASK_REGIDS
	.align		4
        /*00c4*/ 	.byte	0x04, 0x29
        /*00c6*/ 	.short	(.L_1313 - .L_1312)


	//   ....[0]....
.L_1312:
        /*00c8*/ 	.word	0xffffffff


	//   ....[1]....
        /*00cc*/ 	.word	0xffffffff


	//   ....[2]....
        /*00d0*/ 	.word	0xffffffff


	//   ....[3]....
        /*00d4*/ 	.word	0xffffffff


	//   ....[4]....
        /*00d8*/ 	.word	0xffffffff


	//   ....[5]....
        /*00dc*/ 	.word	0xffffffff


	//   ....[6]....
        /*00e0*/ 	.word	0xffffffff


	//   ....[7]....
        /*00e4*/ 	.word	0xffffffff


	//   ....[8]....
        /*00e8*/ 	.word	0xffffffff


	//   ....[9]....
        /*00ec*/ 	.word	0xffffffff


	//   ....[10]....
        /*00f0*/ 	.word	0xffffffff


	//   ....[11]....
        /*00f4*/ 	.word	0xffffffff


	//   ....[12]....
        /*00f8*/ 	.word	0xffffffff


	//   ....[13]....
        /*00fc*/ 	.word	0xffffffff


	//   ....[14]....
        /*0100*/ 	.word	0xffffffff


	//   ....[15]....
        /*0104*/ 	.word	0x0500001b


	//   ....[16]....
        /*0108*/ 	.word	0x0500001b


	//   ....[17]....
        /*010c*/ 	.word	0x0500001b


	//   ....[18]....
        /*0110*/ 	.word	0x0500001b


	//   ....[19]....
        /*0114*/ 	.word	0x0500001b


	//   ....[20]....
        /*0118*/ 	.word	0x0500001b


	//   ....[21]....
        /*011c*/ 	.word	0x0500001b


	//   ....[22]....
        /*0120*/ 	.word	0x0500001b


	//   ....[23]....
        /*0124*/ 	.word	0x0500001b


	//   ....[24]....
        /*0128*/ 	.word	0x0500001b


	//   ....[25]....
        /*012c*/ 	.word	0x0500001b


	//   ....[26]....
        /*0130*/ 	.word	0x0500001b


	//   ....[27]....
        /*0134*/ 	.word	0x0500001b


	//   ....[28]....
        /*0138*/ 	.word	0x0500001b


	//   ....[29]....
        /*013c*/ 	.word	0x0500001b


	//----- nvinfo : EIATTR_COOP_GROUP_INSTR_OFFSETS
	.align		4
.L_1313:
        /*0140*/ 	.byte	0x04, 0x28
        /*0142*/ 	.short	(.L_1315 - .L_1314)


	//   ....[0]....
.L_1314:
        /*0144*/ 	.word	0x00001830


	//   ....[1]....
        /*0148*/ 	.word	0x00001850


	//   ....[2]....
        /*014c*/ 	.word	0x00001870


	//   ....[3]....
        /*0150*/ 	.word	0x00001890


	//   ....[4]....
        /*0154*/ 	.word	0x000018b0


	//   ....[5]....
        /*0158*/ 	.word	0x00001b80


	//   ....[6]....
        /*015c*/ 	.word	0x00001ba0


	//   ....[7]....
        /*0160*/ 	.word	0x00001bc0


	//   ....[8]....
        /*0164*/ 	.word	0x00001be0


	//   ....[9]....
        /*0168*/ 	.word	0x00001c00


	//   ....[10]....
        /*016c*/ 	.word	0x00001ed0


	//   ....[11]....
        /*0170*/ 	.word	0x00001ef0


	//   ....[12]....
        /*0174*/ 	.word	0x00001f10


	//   ....[13]....
        /*0178*/ 	.word	0x00001f30


	//   ....[14]....
        /*017c*/ 	.word	0x00001f50


	//   ....[15]....
        /*0180*/ 	.word	0x000021b0


	//   ....[16]....
        /*0184*/ 	.word	0x00002230


	//   ....[17]....
        /*0188*/ 	.word	0x00002290


	//   ....[18]....
        /*018c*/ 	.word	0x000022f0


	//   ....[19]....
        /*0190*/ 	.word	0x00002340


	//   ....[20]....
        /*0194*/ 	.word	0x000023c0


	//   ....[21]....
        /*0198*/ 	.word	0x00002440


	//   ....[22]....
        /*019c*/ 	.word	0x00002490


	//   ....[23]....
        /*01a0*/ 	.word	0x000024e0


	//   ....[24]....
        /*01a4*/ 	.word	0x00002530


	//   ....[25]....
        /*01a8*/ 	.word	0x000025b0


	//   ....[26]....
        /*01ac*/ 	.word	0x00002630


	//   ....[27]....
        /*01b0*/ 	.word	0x00002690


	//   ....[28]....
        /*01b4*/ 	.word	0x000026f0


	//   ....[29]....
        /*01b8*/ 	.word	0x00002750


	//----- nvinfo : EIATTR_EXIT_INSTR_OFFSETS
	.align		4
.L_1315:
        /*01bc*/ 	.byte	0x04, 0x1c
        /*01be*/ 	.short	(.L_1317 - .L_1316)


	//   ....[0]....
.L_1316:
        /*01c0*/ 	.word	0x00000280


	//   ....[1]....
        /*01c4*/ 	.word	0x000014d0


	//   ....[2]....
        /*01c8*/ 	.word	0x00001dd0


	//   ....[3]....
        /*01cc*/ 	.word	0x00002140


	//----- nvinfo : EIATTR_CRS_STACK_SIZE
	.align		4
.L_1317:
        /*01d0*/ 	.byte	0x04, 0x1e
        /*01d2*/ 	.short	(.L_1319 - .L_1318)
.L_1318:
        /*01d4*/ 	.word	0x00000000


	//----- nvinfo : EIATTR_CBANK_PARAM_SIZE
	.align		4
.L_1319:
        /*01d8*/ 	.byte	0x03, 0x19
        /*01da*/ 	.short	0x0040


	//----- nvinfo : EIATTR_PARAM_CBANK
	.align		4
        /*01dc*/ 	.byte	0x04, 0x0a
        /*01de*/ 	.short	(.L_1321 - .L_1320)
	.align		4
.L_1320:
        /*01e0*/ 	.word	index@(.nv.constant0._ZN12tensorrt_llm7kernels32fusedQKNormRopeKernelNTokenHeadsIN3c108BFloat16ES3_Li64ELb1ELi4EEEvPviiifPKvS6_S6_PKlii)
        /*01e4*/ 	.short	0x0210
        /*01e6*/ 	.short	0x0040


	//----- nvinfo : EIATTR_SW_WAR
	.align		4
.L_1321:
        /*01e8*/ 	.byte	0x04, 0x36
        /*01ea*/ 	.short	(.L_1323 - .L_1322)
.L_1322:
        /*01ec*/ 	.word	0x00000008
.L_1323:


//--------------------- .nv.info._ZN12tensorrt_llm7kernels32fusedQKNormRopeKernelNTokenHeadsIN3c108BFloat16ES3_Li256ELb0ELi2EEEvPviiifPKvS6_S6_PKlii --------------------------
	.section	.nv.info._ZN12tensorrt_llm7kernels32fusedQKNormRopeKernelNTokenHeadsIN3c108BFloat16ES3_Li256ELb0ELi2EEEvPviiifPKvS6_S6_PKlii,"",@"SHT_CUDA_INFO"
	.sectionflags	@""
	.align	4


	//----- nvinfo : EIATTR_CUDA_API_VERSION
	.align		4
        /*0000*/ 	.byte	0x04, 0x37
        /*0002*/ 	.short	(.L_1325 - .L_1324)
.L_1324:
        /*0004*/ 	.word	0x00000082


	//----- nvinfo : EIATTR_KPARAM_INFO
	.align		4
.L_1325:
        /*0008*/ 	.byte	0x04, 0x17
        /*000a*/ 	.short	(.L_1327 - .L_1326)
.L_1326:
        /*000c*/ 	.word	0x00000000
        /*0010*/ 	.short	0x000a
        /*0012*/ 	.short	0x003c
        /*0014*/ 	.byte	0x00, 0xf0, 0x11, 0x00


	//----- nvinfo : EIATTR_KPARAM_INFO
	.align		4
.L_1327:
        /*0018*/ 	.byte	0x04, 0x17
        /*001a*/ 	.short	(.L_1329 - .L_1328)
.L_1328:
        /*001c*/ 	.word	0x00000000
        /*0020*/ 	.short	0x0009
        /*0022*/ 	.short	0x0038
        /*0024*/ 	.byte	0x00, 0xf0, 0x11, 0x00


	//----- nvinfo : EIATTR_KPARAM_INFO
	.align		4
.L_1329:
        /*0028*/ 	.byte	0x04, 0x17
        /*002a*/ 	.short	(.L_1331 - .L_1330)
.L_1330:
        /*002c*/ 	.word	0x00000000
        /*0030*/ 	.short	0x0008
        /*0032*/ 	.short	0x0030
        /*0034*/ 	.byte	0x00, 0xf0, 0x21, 0x00


	//----- nvinfo : EIATTR_KPARAM_INFO
	.align		4
.L_1331:
        /*0038*/ 	.byte	0x04, 0x17
        /*003a*/ 	.short	(.L_1333 - .L_1332)
.L_1332:
        /*003c*/ 	.word	0x00000000
        /*0040*/ 	.short	0x0007
        /*0042*/ 	.short	0x0028
        /*0044*/ 	.byte	0x00, 0xf0, 0x21, 0x00


	//----- nvinfo : EIATTR_KPARAM_INFO
	.align		4
.L_1333:
        /*0048*/ 	.byte	0x04, 0x17
        /*004a*/ 	.short	(.L_1335 - .L_1334)
.L_1334:
        /*004c*/ 	.word	0x00000000
        /*0050*/ 	.short	0x0006
        /*0052*/ 	.short	0x0020
        /*0054*/ 	.byte	0x00, 0xf0, 0x21, 0x00


	//----- nvinfo : EIATTR_KPARAM_INFO
	.align		4
.L_1335:
        /*0058*/ 	.byte	0x04, 0x17
        /*005a*/ 	.short	(.L_1337 - .L_1336)
.L_1336:
        /*005c*/ 	.word	0x00000000
        /*0060*/ 	.short	0x0005
        /*0062*/ 	.short	0x0018
        /*0064*/ 	.byte	0x00, 0xf0, 0x21, 0x00


	//----- nvinfo : EIATTR_KPARAM_INFO
	.align		4
.L_1337:
        /*0068*/ 	.byte	0x04, 0x17
        /*006a*/ 	.short	(.L_1339 - .L_1338)
.L_1338:
        /*006c*/ 	.word	0x00000000
        /*0070*/ 	.short	0x0004
        /*0072*/ 	.short	0x0014
        /*0074*/ 	.byte	0x00, 0xf0, 0x11, 0x00


	//----- nvinfo : EIATTR_KPARAM_INFO
	.align		4
.L_1339:
        /*0078*/ 	.byte	0x04, 0x17
        /*007a*/ 	.short	(.L_1341 - .L_1340)
.L_1340:
        /*007c*/ 	.word	0x00000000
        /*0080*/ 	.short	0x0003
        /*0082*/ 	.short	0x0010
        /*0084*/ 	.byte	0x00, 0xf0, 0x11, 0x00


	//----- nvinfo : EIATTR_KPARAM_INFO
	.align		4
.L_1341:
        /*0088*/ 	.byte	0x04, 0x17
        /*008a*/ 	.short	(.L_1343 - .L_1342)
.L_1342:
        /*008c*/ 	.word	0x00000000
        /*0090*/ 	.short	0x0002
        /*0092*/ 	.short	0x000c
        /*0094*/ 	.byte	0x00, 0xf0, 0x11, 0x00


	//----- nvinfo : EIATTR_KPARAM_INFO
	.align		4
.L_1343:
        /*0098*/ 	.byte	0x04, 0x17
        /*009a*/ 	.short	(.L_1345 - .L_1344)
.L_1344:
        /*009c*/ 	.word	0x00000000
        /*00a0*/ 	.short	0x0001
        /*00a2*/ 	.short	0x0008
        /*00a4*/ 	.byte	0x00, 0xf0, 0x11, 0x00


	//----- nvinfo : EIATTR_KPARAM_INFO
	.align		4
.L_1345:
        /*00a8*/ 	.byte	0x04, 0x17
        /*00aa*/ 	.short	(.L_1347 - .L_1346)
.L_1346:
        /*00ac*/ 	.word	0x00000000
        /*00b0*/ 	.short	0x0000
        /*00b2*/ 	.short	0x0000
        /*00b4*/ 	.byte	0x00, 0xf0, 0x21, 0x00


	//----- nvinfo : EIATTR_SPARSE_MMA_MASK
	.align		4
.L_1347:
        /*00b8*/ 	.byte	0x03, 0x50
        /*00ba*/ 	.short	0x0000


	//----- nvinfo : EIATTR_MAXREG_COUNT
	.align		4
        /*00bc*/ 	.byte	0x03, 0x1b
        /*00be*/ 	.short	0x00ff


	//----- nvinfo : EIATTR_MERCURY_ISA_VERSION
	.align		4
        /*00c0*/ 	.byte	0x03, 0x5f
        /*00c2*/ 	.short	0x0101


	//----- nvinfo : EIATTR_COOP_GROUP_MASK_REGIDS
	.align		4
        /*00c4*/ 	.byte	0x04, 0x29
        /*00c6*/ 	.short	(.L_1349 - .L_1348)


	//   ....[0]....
.L_1348:
        /*00c8*/ 	.word	0xffffffff


	//   ....[1]....
        /*00cc*/ 	.word	0xffffffff


	//   ....[2]....
        /*00d0*/ 	.word	0xffffffff


	//   ....[3]....
        /*00d4*/ 	.word	0xffffffff


	//   ....[4]....
        /*00d8*/ 	.word	0xffffffff


	//   ....[5]....
        /*00dc*/ 	.word	0xffffffff


	//   ....[6]....
        /*00e0*/ 	.word	0xffffffff


	//   ....[7]....
        /*00e4*/ 	.word	0xffffffff


	//   ....[8]....
        /*00e8*/ 	.word	0xffffffff


	//   ....[9]....
        /*00ec*/ 	.word	0xffffffff


	//   ....[10]....
        /*00f0*/ 	.word	0xffffffff


	//   ....[11]....
        /*00f4*/ 	.word	0xffffffff


	//   ....[12]....
        /*00f8*/ 	.word	0xffffffff


	//   ....[13]....
        /*00fc*/ 	.word	0xffffffff


	//   ....[14]....
        /*0100*/ 	.word	0xffffffff


	//   ....[15]....
        /*0104*/ 	.word	0x05000028


	//   ....[16]....
        /*0108*/ 	.word	0x05000028


	//   ....[17]....
        /*010c*/ 	.word	0x05000028


	//   ....[18]....
        /*0110*/ 	.word	0x05000028


	//   ....[19]....
        /*0114*/ 	.word	0x05000028


	//   ....[20]....
        /*0118*/ 	.word	0x05000028


	//   ....[21]....
        /*011c*/ 	.word	0x05000028


	//   ....[22]....
        /*0120*/ 	.word	0x05000028


	//   ....[23]....
        /*0124*/ 	.word	0x05000028


	//   ....[24]....
        /*0128*/ 	.word	0x05000028


	//   ....[25]....
        /*012c*/ 	.word	0x05000028


	//   ....[26]....
        /*0130*/ 	.word	0x05000028


	//   ....[27]....
        /*0134*/ 	.word	0x05000028


	//   ....[28]....
        /*0138*/ 	.word	0x05000028


	//   ....[29]....
        /*013c*/ 	.word	0x05000028


	//----- nvinfo : EIATTR_COOP_GROUP_INSTR_OFFSETS
	.align		4
.L_1349:
        /*0140*/ 	.byte	0x04, 0x28
        /*0142*/ 	.short	(.L_1351 - .L_1350)


	//   ....[0]....
.L_1350:
        /*0144*/ 	.word	0x00002080


	//   ....[1]....
        /*0148*/ 	.word	0x000020a0


	//   ....[2]....
        /*014c*/ 	.word	0x000020c0


	//   ....[3]....
        /*0150*/ 	.word	0x000020e0


	//   ....[4]....
        /*0154*/ 	.word	0x00002100


	//   ....[5]....
        /*0158*/ 	.word	0x00002430


	//   ....[6]....
        /*015c*/ 	.word	0x00002570


	//   ....[7]....
        /*0160*/ 	.word	0x00002600


	//   ....[8]....
        /*0164*/ 	.word	0x000026d0


	//   ....[9]....
        /*0168*/ 	.word	0x00002710


	//   ....[10]....
        /*016c*/ 	.word	0x000027d0


	//   ....[11]....
        /*0170*/ 	.word	0x00002870


	//   ....[12]....
        /*0174*/ 	.word	0x00002950


	//   ....[13]....
        /*0178*/ 	.word	0x00002a20


	//   ....[14]....
        /*017c*/ 	.word	0x00002b50


	//   ....[15]....
        /*0180*/ 	.word	0x00002ce0


	//   ....[16]....
        /*0184*/ 	.word	0x00002d60


	//   ....[17]....
        /*0188*/ 	.word	0x00002dc0


	//   ....[18]....
        /*018c*/ 	.word	0x00002e20


	//   ....[19]....
        /*0190*/ 	.word	0x00002e80


	//   ....[20]....
        /*0194*/ 	.word	0x00003000


	//   ....[21]....
        /*0198*/ 	.word	0x00003090


	//   ....[22]....
        /*019c*/ 	.word	0x00003240


	//   ....[23]....
        /*01a0*/ 	.word	0x00003310


	//   ....[24]....
        /*01a4*/ 	.word	0x00003400


	//   ....[25]....
        /*01a8*/ 	.word	0x000034f0


	//   ....[26]....
        /*01ac*/ 	.word	0x000035e0


	//   ....[27]....
        /*01b0*/ 	.word	0x000036d0


	//   ....[28]....
        /*01b4*/ 	.word	0x00003740


	//   ....[29]....
        /*01b8*/ 	.word	0x00003830


	//----- nvinfo : EIATTR_EXIT_INSTR_OFFSETS
	.align		4
.L_1351:
        /*01bc*/ 	.byte	0x04, 0x1c
        /*01be*/ 	.short	(.L_1353 - .L_1352)


	//   ....[0]....
.L_1352:
        /*01c0*/ 	.word	0x00000280


	//   ....[1]....
        /*01c4*/ 	.word	0x000014c0


	//   ....[2]....
        /*01c8*/ 	.word	0x00002c80


	//----- nvinfo : EIATTR_CRS_STACK_SIZE
	.align		4
.L_1353:
        /*01cc*/ 	.byte	0x04, 0x1e
        /*01ce*/ 	.short	(.L_1355 - .L_1354)
.L_1354:
        /*01d0*/ 	.word	0x00000000


	//----- nvinfo : EIATTR_CBANK_PARAM_SIZE
	.align		4
.L_1355:
        /*01d4*/ 	.byte	0x03, 0x19
        /*01d6*/ 	.short	0x0040


	//----- nvinfo : EIATTR_PARAM_CBANK
	.align		4
        /*01d8*/ 	.byte	0x04, 0x0a
        /*01da*/ 	.short	(.L_1357 - .L_1356)
	.align		4
.L_1356:
        /*01dc*/ 	.word	index@(.nv.constant0._ZN12tensorrt_llm7kernels32fusedQKNormRopeKernelNTokenHeadsIN3c108BFloat16ES3_Li256ELb0ELi2EEEvPviiifPKvS6_S6_PKlii)
        /*01e0*/ 	.short	0x0210
        /*01e2*/ 	.short	0x0040


	//----- nvinfo : EIATTR_SW_WAR
	.align		4
.L_1357:
        /*01e4*/ 	.byte	0x04, 0x36
        /*01e6*/ 	.short	(.L_1359 - .L_1358)
.L_1358:
        /*01e8*/ 	.word	0x00000008
.L_1359:


//--------------------- .nv.info._ZN12tensorrt_llm7kernels32fusedQKNormRopeKernelNTokenHeadsIN3c108BFloat16ES3_Li256ELb1ELi2EEEvPviiifPKvS6_S6_PKlii --------------------------
	.section	.nv.info._ZN12tensorrt_llm7kernels32fusedQKNormRopeKernelNTokenHeadsIN3c108BFloat16ES3_Li256ELb1ELi2EEEvPviiifPKvS6_S6_PKlii,"",@"SHT_CUDA_INFO"
	.sectionflags	@""
	.align	4


	//----- nvinfo : EIATTR_CUDA_API_VERSION
	.align		4
        /*0000*/ 	.byte	0x04, 0x37
        /*0002*/ 	.short	(.L_1361 - .L_1360)
.L_1360:
        /*0004*/ 	.word	0x00000082


	//----- nvinfo : EIATTR_KPARAM_INFO
	.align		4
.L_1361:
        /*0008*/ 	.byte	0x04, 0x17
        /*000a*/ 	.short	(.L_1363 - .L_1362)
.L_1362:
        /*000c*/ 	.word	0x00000000
        /*0010*/ 	.short	0x000a
        /*0012*/ 	.short	0x003c
        /*0014*/ 	.byte	0x00, 0xf0, 0x11, 0x00


	//----- nvinfo : EIATTR_KPARAM_INFO
	.align		4
.L_1363:
        /*0018*/ 	.byte	0x04, 0x17
        /*001a*/ 	.short	(.L_1365 - .L_1364)
.L_1364:
        /*001c*/ 	.word	0x00000000
        /*0020*/ 	.short	0x0009
        /*0022*/ 	.short	0x0038
        /*0024*/ 	.byte	0x00, 0xf0, 0x11, 0x00


	//----- nvinfo : EIATTR_KPARAM_INFO
	.align		4
.L_1365:
        /*0028*/ 	.byte	0x04, 0x17
        /*002a*/ 	.short	(.L_1367 - .L_1366)
.L_1366:
        /*002c*/ 	.word	0x00000000
        /*0030*/ 	.short	0x0008
        /*0032*/ 	.short	0x0030
        /*0034*/ 	.byte	0x00, 0xf0, 0x21, 0x00


	//----- nvinfo : EIATTR_KPARAM_INFO
	.align		4
.L_1367:
        /*0038*/ 	.byte	0x04, 0x17
        /*003a*/ 	.short	(.L_1369 - .L_1368)
.L_1368:
        /*003c*/ 	.word	0x00000000
        /*0040*/ 	.short	0x0007
        /*0042*/ 	.short	0x0028
        /*0044*/ 	.byte	0x00, 0xf0, 0x21, 0x00


	//----- nvinfo : EIATTR_KPARAM_INFO
	.align		4
.L_1369:
        /*0048*/ 	.byte	0x04, 0x17
        /*004a*/ 	.short	(.L_1371 - .L_1370)
.L_1370:
        /*004c*/ 	.word	0x00000000
        /*0050*/ 	.short	0x0006
        /*0052*/ 	.short	0x0020
        /*0054*/ 	.byte	0x00, 0xf0, 0x21, 0x00


	//----- nvinfo : EIATTR_KPARAM_INFO
	.align		4
.L_1371:
        /*0058*/ 	.byte	0x04, 0x17
        /*005a*/ 	.short	(.L_1373 - .L_1372)
.L_1372:
        /*005c*/ 	.word	0x00000000
        /*0060*/ 	.short	0x0005
        /*0062*/ 	.short	0x0018
        /*0064*/ 	.byte	0x00, 0xf0, 0x21, 0x00


	//----- nvinfo : EIATTR_KPARAM_INFO
	.align		4
.L_1373:
        /*0068*/ 	.byte	0x04, 0x17
        /*006a*/ 	.short	(.L_1375 - .L_1374)
.L_1374:
        /*006c*/ 	.word	0x00000000
        /*0070*/ 	.short	0x0004
        /*0072*/ 	.short	0x0014
        /*0074*/ 	.byte	0x00, 0xf0, 0x11, 0x00


	//----- nvinfo : EIATTR_KPARAM_INFO
	.align		4
.L_1375:
        /*0078*/ 	.byte	0x04, 0x17
        /*007a*/ 	.short	(.L_1377 - .L_1376)
.L_1376:
        /*007c*/ 	.word	0x00000000
        /*0080*/ 	.short	0x0003
        /*0082*/ 	.short	0x0010
        /*0084*/ 	.byte	0x00, 0xf0, 0x11, 0x00


	//----- nvinfo : EIATTR_KPARAM_INFO
	.align		4
.L_1377:
        /*0088*/ 	.byte	0x04, 0x17
        /*008a*/ 	.short	(.L_1379 - .L_1378)
.L_1378:
        /*008c*/ 	.word	0x00000000
        /*0090*/ 	.short	0x0002
        /*0092*/ 	.short	0x000c
        /*0094*/ 	.byte	0x00, 0xf0, 0x11, 0x00


	//----- nvinfo : EIATTR_KPARAM_INFO
	.align		4
.L_1379:
        /*0098*/ 	.byte	0x04, 0x17
        /*009a*/ 	.short	(.L_1381 - .L_1380)
.L_1380:
        /*009c*/ 	.word	0x00000000
        /*00a0*/ 	.short	0x0001
        /*00a2*/ 	.short	0x0008
        /*00a4*/ 	.byte	0x00, 0xf0, 0x11, 0x00


	//----- nvinfo : EIATTR_KPARAM_INFO
	.align		4
.L_1381:
        /*00a8*/ 	.byte	0x04, 0x17
        /*00aa*/ 	.short	(.L_1383 - .L_1382)
.L_1382:
        /*00ac*/ 	.word	0x00000000
        /*00b0*/ 	.short	0x0000
        /*00b2*/ 	.short	0x0000
        /*00b4*/ 	.byte	0x00, 0xf0, 0x21, 0x00


	//----- nvinfo : EIATTR_SPARSE_MMA_MASK
	.align		4
.L_1383:
        /*00b8*/ 	.byte	0x03, 0x50
        /*00ba*/ 	.short	0x0000


	//----- nvinfo : EIATTR_MAXREG_COUNT
	.align		4
        /*00bc*/ 	.byte	0x03, 0x1b
        /*00be*/ 	.short	0x00ff


	//----- nvinfo : EIATTR_MERCURY_ISA_VERSION
	.align		4
        /*00c0*/ 	.byte	0x03, 0x5f
        /*00c2*/ 	.short	0x0101


	//----- nvinfo : EIATTR_COOP_GROUP_MASK_REGIDS
	.align		4
        /*00c4*/ 	.byte	0x04, 0x29
        /*00c6*/ 	.short	(.L_1385 - .L_1384)


	//   ....[0]....
.L_1384:
        /*00c8*/ 	.word	0xffffffff


	//   ....[1]....
        /*00cc*/ 	.word	0xffffffff


	//   ....[2]....
        /*00d0*/ 	.word	0xffffffff


	//   ....[3]....
        /*00d4*/ 	.word	0xffffffff


	//   ....[4]....
        /*00d8*/ 	.word	0xffffffff


	//   ....[5]....
        /*00dc*/ 	.word	0x05000028


	//   ....[6]....
        /*00e0*/ 	.word	0x05000028


	//   ....[7]....
        /*00e4*/ 	.word	0x05000028


	//   ....[8]....
        /*00e8*/ 	.word	0x05000028


	//   ....[9]....
        /*00ec*/ 	.word	0x05000028


	//----- nvinfo : EIATTR_COOP_GROUP_INSTR_OFFSETS
	.align		4
.L_1385:
        /*00f0*/ 	.byte	0x04, 0x28
        /*00f2*/ 	.short	(.L_1387 - .L_1386)


	//   ....[0]....
.L_1386:
        /*00f4*/ 	.word	0x00001a10


	//   ....[1]....
        /*00f8*/ 	.word	0x00001a30


	//   ....[2]....
        /*00fc*/ 	.word	0x00001a50


	//   ....[3]....
        /*0100*/ 	.word	0x00001a70


	//   ....[4]....
        /*0104*/ 	.word	0x00001a90


	//   ....[5]....
        /*0108*/ 	.word	0x00002070


	//   ....[6]....
        /*010c*/ 	.word	0x00002100


	//   ....[7]....
        /*0110*/ 	.word	0x00002170


	//   ....[8]....
        /*0114*/ 	.word	0x000021e0


	//   ....[9]....
        /*0118*/ 	.word	0x00002250


	//----- nvinfo : EIATTR_EXIT_INSTR_OFFSETS
	.align		4
.L_1387:
        /*011c*/ 	.byte	0x04, 0x1c
        /*011e*/ 	.short	(.L_1389 - .L_1388)


	//   ....[0]....
.L_1388:
        /*0120*/ 	.word	0x00000280


	//   ....[1]....
        /*0124*/ 	.word	0x000014d0


	//   ....[2]....
        /*0128*/ 	.word	0x00002000


	//----- nvinfo : EIATTR_CRS_STACK_SIZE
	.align		4
.L_1389:
        /*012c*/ 	.byte	0x04, 0x1e
        /*012e*/ 	.short	(.L_1391 - .L_1390)
.L_1390:
        /*0130*/ 	.word	0x00000000


	//----- nvinfo : EIATTR_CBANK_PARAM_SIZE
	.align		4
.L_1391:
        /*0134*/ 	.byte	0x03, 0x19
        /*0136*/ 	.short	0x0040


	//----- nvinfo : EIATTR_PARAM_CBANK
	.align		4
        /*0138*/ 	.byte	0x04, 0x0a
        /*013a*/ 	.short	(.L_1393 - .L_1392)
	.align		4
.L_1392:
        /*013c*/ 	.word	index@(.nv.constant0._ZN12tensorrt_llm7kernels32fusedQKNormRopeKernelNTokenHeadsIN3c108BFloat16ES3_Li256ELb1ELi2EEEvPviiifPKvS6_S6_PKlii)
        /*0140*/ 	.short	0x0210
        /*0142*/ 	.short	0x0040


	//----- nvinfo : EIATTR_SW_WAR
	.align		4
.L_1393:
        /*0144*/ 	.byte	0x04, 0x36
        /*0146*/ 	.short	(.L_1395 - .L_1394)
.L_1394:
        /*0148*/ 	.word	0x00000008
.L_1395:


//--------------------- .nv.info._ZN12tensorrt_llm7kernels32fusedQKNormRopeKernelNTokenHeadsIN3c108BFloat16ES3_Li128ELb0ELi2EEEvPviiifPKvS6_S6_PKlii --------------------------
	.section	.nv.info._ZN12tensorrt_llm7kernels32fusedQKNormRopeKernelNTokenHeadsIN3c108BFloat16ES3_Li128ELb0ELi2EEEvPviiifPKvS6_S6_PKlii,"",@"SHT_CUDA_INFO"
	.sectionflags	@""
	.align	4


	//----- nvinfo : EIATTR_CUDA_API_VERSION
	.align		4
        /*0000*/ 	.byte	0x04, 0x37
        /*0002*/ 	.short	(.L_1397 - .L_1396)
.L_1396:
        /*0004*/ 	.word	0x00000082


	//----- nvinfo : EIATTR_KPARAM_INFO
	.align		4
.L_1397:
        /*0008*/ 	.byte	0x04, 0x17
        /*000a*/ 	.short	(.L_1399 - .L_1398)
.L_1398:
        /*000c*/ 	.word	0x00000000
        /*0010*/ 	.short	0x000a
        /*0012*/ 	.short	0x003c
        /*0014*/ 	.byte	0x00, 0xf0, 0x11, 0x00


	//----- nvinfo : EIATTR_KPARAM_INFO
	.align		4
.L_1399:
        /*0018*/ 	.byte	0x04, 0x17
        /*001a*/ 	.short	(.L_1401 - .L_1400)
.L_1400:
        /*001c*/ 	.word	0x00000000
        /*0020*/ 	.short	0x0009
        /*0022*/ 	.short	0x0038
        /*0024*/ 	.byte	0x00, 0xf0, 0x11, 0x00


	//----- nvinfo : EIATTR_KPARAM_INFO
	.align		4
.L_1401:
        /*0028*/ 	.byte	0x04, 0x17
        /*002a*/ 	.short	(.L_1403 - .L_1402)
.L_1402:
        /*002c*/ 	.word	0x00000000
        /*0030*/ 	.short	0x0008
        /*0032*/ 	.short	0x0030
        /*0034*/ 	.byte	0x00, 0xf0, 0x21, 0x00


	//----- nvinfo : EIATTR_KPARAM_INFO
	.align		4
.L_1403:
        /*0038*/ 	.byte	0x04, 0x17
        /*003a*/ 	.short	(.L_1405 - .L_1404)
.L_1404:
        /*003c*/ 	.word	0x00000000
        /*0040*/ 	.short	0x0007
        /*0042*/ 	.short	0x0028
        /*0044*/ 	.byte	0x00, 0xf0, 0x21, 0x00


	//----- nvinfo : EIATTR_KPARAM_INFO
	.align		4
.L_1405:
        /*0048*/ 	.byte	0x04, 0x17
        /*004a*/ 	.short	(.L_1407 - .L_1406)
.L_1406:
        /*004c*/ 	.word	0x00000000
        /*0050*/ 	.short	0x0006
        /*0052*/ 	.short	0x0020
        /*0054*/ 	.byte	0x00, 0xf0, 0x21, 0x00


	//----- nvinfo : EIATTR_KPARAM_INFO
	.align		4
.L_1407:
        /*0058*/ 	.byte	0x04, 0x17
        /*005a*/ 	.short	(.L_1409 - .L_1408)
.L_1408:
        /*005c*/ 	.word	0x00000000
        /*0060*/ 	.short	0x0005
        /*0062*/ 	.short	0x0018
        /*0064*/ 	.byte	0x00, 0xf0, 0x21, 0x00


	//----- nvinfo : EIATTR_KPARAM_INFO
	.align		4
.L_1409:
        /*0068*/ 	.byte	0x04, 0x17
        /*006a*/ 	.short	(.L_1411 - .L_1410)
.L_1410:
        /*006c*/ 	.word	0x00000000
        /*0070*/ 	.short	0x0004
        /*0072*/ 	.short	0x0014
        /*0074*/ 	.byte	0x00, 0xf0, 0x11, 0x00


	//----- nvinfo : EIATTR_KPARAM_INFO
	.align		4
.L_1411:
        /*0078*/ 	.byte	0x04, 0x17
        /*007a*/ 	.short	(.L_1413 - .L_1412)
.L_1412:
        /*007c*/ 	.word	0x00000000
        /*0080*/ 	.short	0x0003
        /*0082*/ 	.short	0x0010
        /*0084*/ 	.byte	0x00, 0xf0, 0x11, 0x00


	//----- nvinfo : EIATTR_KPARAM_INFO
	.align		4
.L_1413:
        /*0088*/ 	.byte	0x04, 0x17
        /*008a*/ 	.short	(.L_1415 - .L_1414)
.L_1414:
        /*008c*/ 	.word	0x00000000
        /*0090*/ 	.short	0x0002
        /*0092*/ 	.short	0x000c
        /*0094*/ 	.byte	0x00, 0xf0, 0x11, 0x00


	//----- nvinfo : EIATTR_KPARAM_INFO
	.align		4
.L_1415:
        /*0098*/ 	.byte	0x04, 0x17
        /*009a*/ 	.short	(.L_1417 - .L_1416)
.L_1416:
        /*009c*/ 	.word	0x00000000
        /*00a0*/ 	.short	0x0001
        /*00a2*/ 	.short	0x0008
        /*00a4*/ 	.byte	0x00, 0xf0, 0x11, 0x00


	//----- nvinfo : EIATTR_KPARAM_INFO
	.align		4
.L_1417:
        /*00a8*/ 	.byte	0x04, 0x17
        /*00aa*/ 	.short	(.L_1419 - .L_1418)
.L_1418:
        /*00ac*/ 	.word	0x00000000
        /*00b0*/ 	.short	0x0000
        /*00b2*/ 	.short	0x0000
        /*00b4*/ 	.byte	0x00, 0xf0, 0x21, 0x00


	//----- nvinfo : EIATTR_SPARSE_MMA_MASK
	.align		4
.L_1419:
        /*00b8*/ 	.byte	0x03, 0x50
        /*00ba*/ 	.short	0x0000


	//----- nvinfo : EIATTR_MAXREG_COUNT
	.align		4
        /*00bc*/ 	.byte	0x03, 0x1b
        /*00be*/ 	.short	0x00ff


	//----- nvinfo : EIATTR_MERCURY_ISA_VERSION
	.align		4
        /*00c0*/ 	.byte	0x03, 0x5f
        /*00c2*/ 	.short	0x0101


	//----- nvinfo : EIATTR_COOP_GROUP_MASK_REGIDS
	.align		4
        /*00c4*/ 	.byte	0x04, 0x29
        /*00c6*/ 	.short	(.L_1421 - .L_1420)


	//   ....[0]....
.L_1420:
        /*00c8*/ 	.word	0xffffffff


	//   ....[1]....
        /*00cc*/ 	.word	0xffffffff


	//   ....[2]....
        /*00d0*/ 	.word	0xffffffff


	//   ....[3]....
        /*00d4*/ 	.word	0xffffffff


	//   ....[4]....
        /*00d8*/ 	.word	0xffffffff


	//   ....[5]....
        /*00dc*/ 	.word	0xffffffff


	//   ....[6]....
        /*00e0*/ 	.word	0xffffffff


	//   ....[7]....
        /*00e4*/ 	.word	0xffffffff


	//   ....[8]....
        /*00e8*/ 	.word	0xffffffff


	//   ....[9]....
        /*00ec*/ 	.word	0xffffffff


	//   ....[10]....
        /*00f0*/ 	.word	0xffffffff


	//   ....[11]....
        /*00f4*/ 	.word	0x05000004


	//   ....[12]....
        /*00f8*/ 	.word	0x05000004


	//   ....[13]....
        /*00fc*/ 	.word	0x05000004


	//   ....[14]....
        /*0100*/ 	.word	0x05000004


	//   ....[15]....
        /*0104*/ 	.word	0x05000004


	//   ....[16]....
        /*0108*/ 	.word	0x05000004


	//   ....[17]....
        /*010c*/ 	.word	0x05000004


	//   ....[18]....
        /*0110*/ 	.word	0x05000004


	//   ....[19]....
        /*0114*/ 	.word	0x05000004


	//   ....[20]....
        /*0118*/ 	.word	0x05000004


	//   ....[21]....
        /*011c*/ 	.word	0x05000004


	//----- nvinfo : EIATTR_COOP_GROUP_INSTR_OFFSETS
	.align		4
.L_1421:
        /*0120*/ 	.byte	0x04, 0x28
        /*0122*/ 	.short	(.L_1423 - .L_1422)


	//   ....[0]....
.L_1422:
        /*0124*/ 	.word	0x00001ba0


	//   ....[1]....
        /*0128*/ 	.word	0x00001bc0


	//   ....[2]....
        /*012c*/ 	.word	0x00001be0


	//   ....[3]....
        /*0130*/ 	.word	0x00001c00


	//   ....[4]....
        /*0134*/ 	.word	0x00001c20


	//   ....[5]....
        /*0138*/ 	.word	0x00001e00


	//   ....[6]....
        /*013c*/ 	.word	0x00001fb0


	//   ....[7]....
        /*0140*/ 	.word	0x000020a0


	//   ....[8]....
        /*0144*/ 	.word	0x00002130


	//   ....[9]....
        /*0148*/ 	.word	0x00002160


	//   ....[10]....
        /*014c*/ 	.word	0x000022a0


	//   ....[11]....
        /*0150*/ 	.word	0x00002410


	//   ....[12]....
        /*0154*/ 	.word	0x00002490


	//   ....[13]....
        /*0158*/ 	.word	0x000024f0


	//   ....[14]....
        /*015c*/ 	.word	0x00002550


	//   ....[15]....
        /*0160*/ 	.word	0x000025b0


	//   ....[16]....
        /*0164*/ 	.word	0x00002730


	//   ....[17]....
        /*0168*/ 	.word	0x000027c0


	//   ....[18]....
        /*016c*/ 	.word	0x00002960


	//   ....[19]....
        /*0170*/ 	.word	0x00002a70


	//   ....[20]....
        /*0174*/ 	.word	0x00002af0


	//   ....[21]....
        /*0178*/ 	.word	0x00002b90


	//----- nvinfo : EIATTR_EXIT_INSTR_OFFSETS
	.align		4
.L_1423:
        /*017c*/ 	.byte	0x04, 0x1c
        /*017e*/ 	.short	(.L_1425 - .L_1424)


	//   ....[0]....
.L_1424:
        /*0180*/ 	.word	0x00000270


	//   ....[1]....
        /*0184*/ 	.word	0x000014b0


	//   ....[2]....
        /*0188*/ 	.word	0x000023b0


	//----- nvinfo : EIATTR_CRS_STACK_SIZE
	.align		4
.L_1425:
        /*018c*/ 	.byte	0x04, 0x1e
        /*018e*/ 	.short	(.L_1427 - .L_1426)
.L_1426:
        /*0190*/ 	.word	0x00000000


	//----- nvinfo : EIATTR_CBANK_PARAM_SIZE
	.align		4
.L_1427:
        /*0194*/ 	.byte	0x03, 0x19
        /*0196*/ 	.short	0x0040


	//----- nvinfo : EIATTR_PARAM_CBANK
	.align		4
        /*0198*/ 	.byte	0x04, 0x0a
        /*019a*/ 	.short	(.L_1429 - .L_1428)
	.align		4
.L_1428:
        /*019c*/ 	.word	index@(.nv.constant0._ZN12tensorrt_llm7kernels32fusedQKNormRopeKernelNTokenHeadsIN3c108BFloat16ES3_Li128ELb0ELi2EEEvPviiifPKvS6_S6_PKlii)
        /*01a0*/ 	.short	0x0210
        /*01a2*/ 	.short	0x0040


	//----- nvinfo : EIATTR_SW_WAR
	.align		4
.L_1429:
        /*01a4*/ 	.byte	0x04, 0x36
        /*01a6*/ 	.short	(.L_1431 - .L_1430)
.L_1430:
        /*01a8*/ 	.word	0x00000008
.L_1431:


//--------------------- .nv.info._ZN12tensorrt_llm7kernels32fusedQKNormRopeKernelNTokenHeadsIN3c108BFloat16ES3_Li128ELb1ELi2EEEvPviiifPKvS6_S6_PKlii --------------------------
	.section	.nv.info._ZN12tensorrt_llm7kernels32fusedQKNormRopeKernelNTokenHeadsIN3c108BFloat16ES3_Li128ELb1ELi2EEEvPviiifPKvS6_S6_PKlii,"",@"SHT_CUDA_INFO"
	.sectionflags	@""
	.align	4


	//----- nvinfo : EIATTR_CUDA_API_VERSION
	.align		4
        /*0000*/ 	.byte	0x04, 0x37
        /*0002*/ 	.short	(.L_1433 - .L_1432)
.L_1432:
        /*0004*/ 	.word	0x00000082


	//----- nvinfo : EIATTR_KPARAM_INFO
	.align		4
.L_1433:
        /*0008*/ 	.byte	0x04, 0x17
        /*000a*/ 	.short	(.L_1435 - .L_1434)
.L_1434:
        /*000c*/ 	.word	0x00000000
        /*0010*/ 	.short	0x000a
        /*0012*/ 	.short	0x003c
        /*0014*/ 	.byte	0x00, 0xf0, 0x11, 0x00


	//----- nvinfo : EIATTR_KPARAM_INFO
	.align		4
.L_1435:
        /*0018*/ 	.byte	0x04, 0x17
        /*001a*/ 	.short	(.L_1437 - .L_1436)
.L_1436:
        /*001c*/ 	.word	0x00000000
        /*0020*/ 	.short	0x0009
        /*0022*/ 	.short	0x0038
        /*0024*/ 	.byte	0x00, 0xf0, 0x11, 0x00


	//----- nvinfo : EIATTR_KPARAM_INFO
	.align		4
.L_1437:
        /*0028*/ 	.byte	0x04, 0x17
        /*002a*/ 	.short	(.L_1439 - .L_1438)
.L_1438:
        /*002c*/ 	.word	0x00000000
        /*0030*/ 	.short	0x0008
        /*0032*/ 	.short	0x0030
        /*0034*/ 	.byte	0x00, 0xf0, 0x21, 0x00


	//----- nvinfo : EIATTR_KPARAM_INFO
	.align		4
.L_1439:
        /*0038*/ 	.byte	0x04, 0x17
        /*003a*/ 	.short	(.L_1441 - .L_1440)
.L_1440:
        /*003c*/ 	.word	0x00000000
        /*0040*/ 	.short	0x0007
        /*0042*/ 	.short	0x0028
        /*0044*/ 	.byte	0x00, 0xf0, 0x21, 0x00


	//----- nvinfo : EIATTR_KPARAM_INFO
	.align		4
.L_1441:
        /*0048*/ 	.byte	0x04, 0x17
        /*004a*/ 	.short	(.L_1443 - .L_1442)
.L_1442:
        /*004c*/ 	.word	0x00000000
        /*0050*/ 	.short	0x0006
        /*0052*/ 	.short	0x0020
        /*0054*/ 	.byte	0x00, 0xf0, 0x21, 0x00


	//----- nvinfo : EIATTR_KPARAM_INFO
	.align		4
.L_1443:
        /*0058*/ 	.byte	0x04, 0x17
        /*005a*/ 	.short	(.L_1445 - .L_1444)
.L_1444:
        /*005c*/ 	.word	0x00000000
        /*0060*/ 	.short	0x0005
        /*0062*/ 	.short	0x0018
        /*0064*/ 	.byte	0x00, 0xf0, 0x21, 0x00


	//----- nvinfo : EIATTR_KPARAM_INFO
	.align		4
.L_1445:
        /*0068*/ 	.byte	0x04, 0x17
        /*006a*/ 	.short	(.L_1447 - .L_1446)
.L_1446:
        /*006c*/ 	.word	0x00000000
        /*0070*/ 	.short	0x0004
        /*0072*/ 	.short	0x0014
        /*0074*/ 	.byte	0x00, 0xf0, 0x11, 0x00


	//----- nvinfo : EIATTR_KPARAM_INFO
	.align		4
.L_1447:
        /*0078*/ 	.byte	0x04, 0x17
        /*007a*/ 	.short	(.L_1449 - .L_1448)
.L_1448:
        /*007c*/ 	.word	0x00000000
        /*0080*/ 	.short	0x0003
        /*0082*/ 	.short	0x0010
        /*0084*/ 	.byte	0x00, 0xf0, 0x11, 0x00


	//----- nvinfo : EIATTR_KPARAM_INFO
	.align		4
.L_1449:
        /*0088*/ 	.byte	0x04, 0x17
        /*008a*/ 	.short	(.L_1451 - .L_1450)
.L_1450:
        /*008c*/ 	.word	0x00000000
        /*0090*/ 	.short	0x0002
        /*0092*/ 	.short	0x000c
        /*0094*/ 	.byte	0x00, 0xf0, 0x11, 0x00


	//----- nvinfo : EIATTR_KPARAM_INFO
	.align		4
.L_1451:
        /*0098*/ 	.byte	0x04, 0x17
        /*009a*/ 	.short	(.L_1453 - .L_1452)
.L_1452:
        /*009c*/ 	.word	0x00000000
        /*00a0*/ 	.short	0x0001
        /*00a2*/ 	.short	0x0008
        /*00a4*/ 	.byte	0x00, 0xf0, 0x11, 0x00


	//----- nvinfo : EIATTR_KPARAM_INFO
	.align		4
.L_1453:
        /*00a8*/ 	.byte	0x04, 0x17
        /*00aa*/ 	.short	(.L_1455 - .L_1454)
.L_1454:
        /*00ac*/ 	.word	0x00000000
        /*00b0*/ 	.short	0x0000
        /*00b2*/ 	.short	0x0000
        /*00b4*/ 	.byte	0x00, 0xf0, 0x21, 0x00


	//----- nvinfo : EIATTR_SPARSE_MMA_MASK
	.align		4
.L_1455:
        /*00b8*/ 	.byte	0x03, 0x50
        /*00ba*/ 	.short	0x0000


	//----- nvinfo : EIATTR_MAXREG_COUNT
	.align		4
        /*00bc*/ 	.byte	0x03, 0x1b
        /*00be*/ 	.short	0x00ff


	//----- nvinfo : EIATTR_MERCURY_ISA_VERSION
	.align		4
        /*00c0*/ 	.byte	0x03, 0x5f
        /*00c2*/ 	.short	0x0101


	//----- nvinfo : EIATTR_COOP_GROUP_MASK_REGIDS
	.align		4
        /*00c4*/ 	.byte	0x04, 0x29
        /*00c6*/ 	.short	(.L_1457 - .L_1456)


	//   ....[0]....
.L_1456:
        /*00c8*/ 	.word	0xffffffff


	//   ....[1]....
        /*00cc*/ 	.word	0xffffffff


	//   ....[2]....
        /*00d0*/ 	.word	0xffffffff


	//   ....[3]....
        /*00d4*/ 	.word	0xffffffff


	//   ....[4]....
        /*00d8*/ 	.word	0xffffffff


	//   ....[5]....
        /*00dc*/ 	.word	0x0500000f


	//   ....[6]....
        /*00e0*/ 	.word	0x0500000f


	//   ....[7]....
        /*00e4*/ 	.word	0x0500000f


	//   ....[8]....
        /*00e8*/ 	.word	0x0500000f


	//   ....[9]....
        /*00ec*/ 	.word	0x0500000f


	//----- nvinfo : EIATTR_COOP_GROUP_INSTR_OFFSETS
	.align		4
.L_1457:
        /*00f0*/ 	.byte	0x04, 0x28
        /*00f2*/ 	.short	(.L_1459 - .L_1458)


	//   ....[0]....
.L_1458:
        /*00f4*/ 	.word	0x000018a0


	//   ....[1]....
        /*00f8*/ 	.word	0x000018c0


	//   ....[2]....
        /*00fc*/ 	.word	0x000018e0


	//   ....[3]....
        /*0100*/ 	.word	0x00001900


	//   ....[4]....
        /*0104*/ 	.word	0x00001920


	//   ....[5]....
        /*0108*/ 	.word	0x00001d10


	//   ....[6]....
        /*010c*/ 	.word	0x00001da0


	//   ....[7]....
        /*0110*/ 	.word	0x00001e10


	//   ....[8]....
        /*0114*/ 	.word	0x00001e90


	//   ....[9]....
        /*0118*/ 	.word	0x00001f10


	//----- nvinfo : EIATTR_EXIT_INSTR_OFFSETS
	.align		4
.L_1459:
        /*011c*/ 	.byte	0x04, 0x1c
        /*011e*/ 	.short	(.L_1461 - .L_1460)


	//   ....[0]....
.L_1460:
        /*0120*/ 	.word	0x00000280


	//   ....[1]....
        /*0124*/ 	.word	0x00001500


	//   ....[2]....
        /*0128*/ 	.word	0x00001ca0


	//----- nvinfo : EIATTR_CRS_STACK_SIZE
	.align		4
.L_1461:
        /*012c*/ 	.byte	0x04, 0x1e
        /*012e*/ 	.short	(.L_1463 - .L_1462)
.L_1462:
        /*0130*/ 	.word	0x00000000


	//----- nvinfo : EIATTR_CBANK_PARAM_SIZE
	.align		4
.L_1463:
        /*0134*/ 	.byte	0x03, 0x19
        /*0136*/ 	.short	0x0040


	//----- nvinfo : EIATTR_PARAM_CBANK
	.align		4
        /*0138*/ 	.byte	0x04, 0x0a
        /*013a*/ 	.short	(.L_1465 - .L_1464)
	.align		4
.L_1464:
        /*013c*/ 	.word	index@(.nv.constant0._ZN12tensorrt_llm7kernels32fusedQKNormRopeKernelNTokenHeadsIN3c108BFloat16ES3_Li128ELb1ELi2EEEvPviiifPKvS6_S6_PKlii)
        /*0140*/ 	.short	0x0210
        /*0142*/ 	.short	0x0040


	//----- nvinfo : EIATTR_SW_WAR
	.align		4
.L_1465:
        /*0144*/ 	.byte	0x04, 0x36
        /*0146*/ 	.short	(.L_1467 - .L_1466)
.L_1466:
        /*0148*/ 	.word	0x00000008
.L_1467:


//--------------------- .nv.info._ZN12tensorrt_llm7kernels32fusedQKNormRopeKernelNTokenHeadsIN3c108BFloat16ES3_Li64ELb0ELi2EEEvPviiifPKvS6_S6_PKlii --------------------------
	.section	.nv.info._ZN12tensorrt_llm7kernels32fusedQKNormRopeKernelNTokenHeadsIN3c108BFloat16ES3_Li64ELb0ELi2EEEvPviiifPKvS6_S6_PKlii,"",@"SHT_CUDA_INFO"
	.sectionflags	@""
	.align	4


	//----- nvinfo : EIATTR_CUDA_API_VERSION
	.align		4
        /*0000*/ 	.byte	0x04, 0x37
        /*0002*/ 	.short	(.L_1469 - .L_1468)
.L_1468:
        /*0004*/ 	.word	0x00000082


	//----- nvinfo : EIATTR_KPARAM_INFO
	.align		4
.L_1469:
        /*0008*/ 	.byte	0x04, 0x17
        /*000a*/ 	.short	(.L_1471 - .L_1470)
.L_1470:
        /*000c*/ 	.word	0x00000000
        /*0010*/ 	.short	0x000a
        /*0012*/ 	.short	0x003c
        /*0014*/ 	.byte	0x00, 0xf0, 0x11, 0x00


	//----- nvinfo : EIATTR_KPARAM_INFO
	.align		4
.L_1471:
        /*0018*/ 	.byte	0x04, 0x17
        /*001a*/ 	.short	(.L_1473 - .L_1472)
.L_1472:
        /*001c*/ 	.word	0x00000000
        /*0020*/ 	.short	0x0009
        /*0022*/ 	.short	0x0038
        /*0024*/ 	.byte	0x00, 0xf0, 0x11, 0x00


	//----- nvinfo : EIATTR_KPARAM_INFO
	.align		4
.L_1473:
        /*0028*/ 	.byte	0x04, 0x17
        /*002a*/ 	.short	(.L_1475 - .L_1474)
.L_1474:
        /*002c*/ 	.word	0x00000000
        /*0030*/ 	.short	0x0008
        /*0032*/ 	.short	0x0030
        /*0034*/ 	.byte	0x00, 0xf0, 0x21, 0x00


	//----- nvinfo : EIATTR_KPARAM_INFO
	.align		4
.L_1475:
        /*0038*/ 	.byte	0x04, 0x17
        /*003a*/ 	.short	(.L_1477 - .L_1476)
.L_1476:
        /*003c*/ 	.word	0x00000000
        /*0040*/ 	.short	0x0007
        /*0042*/ 	.short	0x0028
        /*0044*/ 	.byte	0x00, 0xf0, 0x21, 0x00


	//----- nvinfo : EIATTR_KPARAM_INFO
	.align		4
.L_1477:
        /*0048*/ 	.byte	0x04, 0x17
        /*004a*/ 	.short	(.L_1479 - .L_1478)
.L_1478:
        /*004c*/ 	.word	0x00000000
        /*0050*/ 	.short	0x0006
        /*0052*/ 	.short	0x0020
        /*0054*/ 	.byte	0x00, 0xf0, 0x21, 0x00


	//----- nvinfo : EIATTR_KPARAM_INFO
	.align		4
.L_1479:
        /*0058*/ 	.byte	0x04, 0x17
        /*005a*/ 	.short	(.L_1481 - .L_1480)
.L_1480:
        /*005c*/ 	.word	0x00000000
        /*0060*/ 	.short	0x0005
        /*0062*/ 	.short	0x0018
        /*0064*/ 	.byte	0x00, 0xf0, 0x21, 0x00


	//----- nvinfo : EIATTR_KPARAM_INFO
	.align		4
.L_1481:
        /*0068*/ 	.byte	0x04, 0x17
        /*006a*/ 	.short	(.L_1483 - .L_1482)
.L_1482:
        /*006c*/ 	.word	0x00000000
        /*0070*/ 	.short	0x0004
        /*0072*/ 	.short	0x0014
        /*0074*/ 	.byte	0x00, 0xf0, 0x11, 0x00


	//----- nvinfo : EIATTR_KPARAM_INFO
	.align		4
.L_1483:
        /*0078*/ 	.byte	0x04, 0x17
        /*007a*/ 	.short	(.L_1485 - .L_1484)
.L_1484:
        /*007c*/ 	.word	0x00000000
        /*0080*/ 	.short	0x0003
        /*0082*/ 	.short	0x0010
        /*0084*/ 	.byte	0x00, 0xf0, 0x11, 0x00


	//----- nvinfo : EIATTR_KPARAM_INFO
	.align		4
.L_1485:
        /*0088*/ 	.byte	0x04, 0x17
        /*008a*/ 	.short	(.L_1487 - .L_1486)
.L_1486:
        /*008c*/ 	.word	0x00000000
        /*0090*/ 	.short	0x0002
        /*0092*/ 	.short	0x000c
        /*0094*/ 	.byte	0x00, 0xf0, 0x11, 0x00


	//----- nvinfo : EIATTR_KPARAM_INFO
	.align		4
.L_1487:
        /*0098*/ 	.byte	0x04, 0x17
        /*009a*/ 	.short	(.L_1489 - .L_1488)
.L_1488:
        /*009c*/ 	.word	0x00000000
        /*00a0*/ 	.short	0x0001
        /*00a2*/ 	.short	0x0008
        /*00a4*/ 	.byte	0x00, 0xf0, 0x11, 0x00


	//----- nvinfo : EIATTR_KPARAM_INFO
	.align		4
.L_1489:
        /*00a8*/ 	.byte	0x04, 0x17
        /*00aa*/ 	.short	(.L_1491 - .L_1490)
.L_1490:
        /*00ac*/ 	.word	0x00000000
        /*00b0*/ 	.short	0x0000
        /*00b2*/ 	.short	0x0000
        /*00b4*/ 	.byte	0x00, 0xf0, 0x21, 0x00


	//----- nvinfo : EIATTR_SPARSE_MMA_MASK
	.align		4
.L_1491:
        /*00b8*/ 	.byte	0x03, 0x50
        /*00ba*/ 	.short	0x0000


	//----- nvinfo : EIATTR_MAXREG_COUNT
	.align		4
        /*00bc*/ 	.byte	0x03, 0x1b
        /*00be*/ 	.short	0x00ff


	//----- nvinfo : EIATTR_MERCURY_ISA_VERSION
	.align		4
        /*00c0*/ 	.byte	0x03, 0x5f
        /*00c2*/ 	.short	0x0101


	//----- nvinfo : EIATTR_COOP_GROUP_MASK_REGIDS
	.align		4
        /*00c4*/ 	.byte	0x04, 0x29
        /*00c6*/ 	.short	(.L_1493 - .L_1492)


	//   ....[0]....
.L_1492:
        /*00c8*/ 	.word	0xffffffff


	//   ....[1]....
        /*00cc*/ 	.word	0xffffffff


	//   ....[2]....
        /*00d0*/ 	.word	0xffffffff


	//   ....[3]....
        /*00d4*/ 	.word	0xffffffff


	//   ....[4]....
        /*00d8*/ 	.word	0xffffffff


	//   ....[5]....
        /*00dc*/ 	.word	0xffffffff


	//   ....[6]....
        /*00e0*/ 	.word	0xffffffff


	//   ....[7]....
        /*00e4*/ 	.word	0xffffffff


	//   ....[8]....
        /*00e8*/ 	.word	0xffffffff


	//   ....[9]....
        /*00ec*/ 	.word	0x0500001a


	//   ....[10]....
        /*00f0*/ 	.word	0x0500001a


	//   ....[11]....
        /*00f4*/ 	.word	0x0500001a


	//   ....[12]....
        /*00f8*/ 	.word	0x0500001a


	//   ....[13]....
        /*00fc*/ 	.word	0x0500001a


	//   ....[14]....
        /*0100*/ 	.word	0x0500001a


	//   ....[15]....
        /*0104*/ 	.word	0x0500001a


	//   ....[16]....
        /*0108*/ 	.word	0x0500001a


	//   ....[17]....
        /*010c*/ 	.word	0x0500001a


	//----- nvinfo : EIATTR_COOP_GROUP_INSTR_OFFSETS
	.align		4
.L_1493:
        /*0110*/ 	.byte	0x04, 0x28
        /*0112*/ 	.short	(.L_1495 - .L_1494)


	//   ....[0]....
.L_1494:
        /*0114*/ 	.word	0x000018e0


	//   ....[1]....
        /*0118*/ 	.word	0x00001900


	//   ....[2]....
        /*011c*/ 	.word	0x00001920


	//   ....[3]....
        /*0120*/ 	.word	0x00001940


	//   ....[4]....
        /*0124*/ 	.word	0x00001960


	//   ....[5]....
        /*0128*/ 	.word	0x00001c00


	//   ....[6]....
        /*012c*/ 	.word	0x00001c80


	//   ....[7]....
        /*0130*/ 	.word	0x00001ce0


	//   ....[8]....
        /*0134*/ 	.word	0x00001e10


	//   ....[9]....
        /*0138*/ 	.word	0x00001f70


	//   ....[10]....
        /*013c*/ 	.word	0x00002000


	//   ....[11]....
        /*0140*/ 	.word	0x00002060


	//   ....[12]....
        /*0144*/ 	.word	0x000020c0


	//   ....[13]....
        /*0148*/ 	.word	0x00002120


	//   ....[14]....
        /*014c*/ 	.word	0x000022a0


	//   ....[15]....
        /*0150*/ 	.word	0x00002320


	//   ....[16]....
        /*0154*/ 	.word	0x000024a0


	//   ....[17]....
        /*0158*/ 	.word	0x00002500


	//----- nvinfo : EIATTR_EXIT_INSTR_OFFSETS
	.align		4
.L_1495:
        /*015c*/ 	.byte	0x04, 0x1c
        /*015e*/ 	.short	(.L_1497 - .L_1496)


	//   ....[0]....
.L_1496:
        /*0160*/ 	.word	0x00000280


	//   ....[1]....
        /*0164*/ 	.word	0x000014c0


	//   ....[2]....
        /*0168*/ 	.word	0x00001f10


	//----- nvinfo : EIATTR_CRS_STACK_SIZE
	.align		4
.L_1497:
        /*016c*/ 	.byte	0x04, 0x1e
        /*016e*/ 	.short	(.L_1499 - .L_1498)
.L_1498:
        /*0170*/ 	.word	0x00000000


	//----- nvinfo : EIATTR_CBANK_PARAM_SIZE
	.align		4
.L_1499:
        /*0174*/ 	.byte	0x03, 0x19
        /*0176*/ 	.short	0x0040


	//----- nvinfo : EIATTR_PARAM_CBANK
	.align		4
        /*0178*/ 	.byte	0x04, 0x0a
        /*017a*/ 	.short	(.L_1501 - .L_1500)
	.align		4
.L_1500:
        /*017c*/ 	.word	index@(.nv.constant0._ZN12tensorrt_llm7kernels32fusedQKNormRopeKernelNTokenHeadsIN3c108BFloat16ES3_Li64ELb0ELi2EEEvPviiifPKvS6_S6_PKlii)
        /*0180*/ 	.short	0x0210
        /*0182*/ 	.short	0x0040


	//----- nvinfo : EIATTR_SW_WAR
	.align		4
.L_1501:
        /*0184*/ 	.byte	0x04, 0x36
        /*0186*/ 	.short	(.L_1503 - .L_1502)
.L_1502:
        /*0188*/ 	.word	0x00000008
.L_1503:


//--------------------- .nv.info._ZN12tensorrt_llm7kernels32fusedQKNormRopeKernelNTokenHeadsIN3c108BFloat16ES3_Li64ELb1ELi2EEEvPviiifPKvS6_S6_PKlii --------------------------
	.section	.nv.info._ZN12tensorrt_llm7kernels32fusedQKNormRopeKernelNTokenHeadsIN3c108BFloat16ES3_Li64ELb1ELi2EEEvPviiifPKvS6_S6_PKlii,"",@"SHT_CUDA_INFO"
	.sectionflags	@""
	.align	4


	//----- nvinfo : EIATTR_CUDA_API_VERSION
	.align		4
        /*0000*/ 	.byte	0x04, 0x37
        /*0002*/ 	.short	(.L_1505 - .L_1504)
.L_1504:
        /*0004*/ 	.word	0x00000082


	//----- nvinfo : EIATTR_KPARAM_INFO
	.align		4
.L_1505:
        /*0008*/ 	.byte	0x04, 0x17
        /*000a*/ 	.short	(.L_1507 - .L_1506)
.L_1506:
        /*000c*/ 	.word	0x00000000
        /*0010*/ 	.short	0x000a
        /*0012*/ 	.short	0x003c
        /*0014*/ 	.byte	0x00, 0xf0, 0x11, 0x00


	//----- nvinfo : EIATTR_KPARAM_INFO
	.align		4
.L_1507:
        /*0018*/ 	.byte	0x04, 0x17
        /*001a*/ 	.short	(.L_1509 - .L_1508)
.L_1508:
        /*001c*/ 	.word	0x00000000
        /*0020*/ 	.short	0x0009
        /*0022*/ 	.short	0x0038
        /*0024*/ 	.byte	0x00, 0xf0, 0x11, 0x00


	//----- nvinfo : EIATTR_KPARAM_INFO
	.align		4
.L_1509:
        /*0028*/ 	.byte	0x04, 0x17
        /*002a*/ 	.short	(.L_1511 - .L_1510)
.L_1510:
        /*002c*/ 	.word	0x00000000
        /*0030*/ 	.short	0x0008
        /*0032*/ 	.short	0x0030
        /*0034*/ 	.byte	0x00, 0xf0, 0x21, 0x00


	//----- nvinfo : EIATTR_KPARAM_INFO
	.align		4
.L_1511:
        /*0038*/ 	.byte	0x04, 0x17
        /*003a*/ 	.short	(.L_1513 - .L_1512)
.L_1512:
        /*003c*/ 	.word	0x00000000
        /*0040*/ 	.short	0x0007
        /*0042*/ 	.short	0x0028
        /*0044*/ 	.byte	0x00, 0xf0, 0x21, 0x00


	//----- nvinfo : EIATTR_KPARAM_INFO
	.align		4
.L_1513:
        /*0048*/ 	.byte	0x04, 0x17
        /*004a*/ 	.short	(.L_1515 - .L_1514)
.L_1514:
        /*004c*/ 	.word	0x00000000
        /*0050*/ 	.short	0x0006
        /*0052*/ 	.short	0x0020
        /*0054*/ 	.byte	0x00, 0xf0, 0x21, 0x00


	//----- nvinfo : EIATTR_KPARAM_INFO
	.align		4
.L_1515:
        /*0058*/ 	.byte	0x04, 0x17
        /*005a*/ 	.short	(.L_1517 - .L_1516)
.L_1516:
        /*005c*/ 	.word	0x00000000
        /*0060*/ 	.short	0x0005
        /*0062*/ 	.short	0x0018
        /*0064*/ 	.byte	0x00, 0xf0, 0x21, 0x00


	//----- nvinfo : EIATTR_KPARAM_INFO
	.align		4
.L_1517:
        /*0068*/ 	.byte	0x04, 0x17
        /*006a*/ 	.short	(.L_1519 - .L_1518)
.L_1518:
        /*006c*/ 	.word	0x00000000
        /*0070*/ 	.short	0x0004
        /*0072*/ 	.short	0x0014
        /*0074*/ 	.byte	0x00, 0xf0, 0x11, 0x00


	//----- nvinfo : EIATTR_KPARAM_INFO
	.align		4
.L_1519:
        /*0078*/ 	.byte	0x04, 0x17
        /*007a*/ 	.short	(.L_1521 - .L_1520)
.L_1520:
        /*007c*/ 	.word	0x00000000
        /*0080*/ 	.short	0x0003
        /*0082*/ 	.short	0x0010
        /*0084*/ 	.byte	0x00, 0xf0, 0x11, 0x00


	//----- nvinfo : EIATTR_KPARAM_INFO
	.align		4
.L_1521:
        /*0088*/ 	.byte	0x04, 0x17
        /*008a*/ 	.short	(.L_1523 - .L_1522)
.L_1522:
        /*008c*/ 	.word	0x00000000
        /*0090*/ 	.short	0x0002
        /*0092*/ 	.short	0x000c
        /*0094*/ 	.byte	0x00, 0xf0, 0x11, 0x00


	//----- nvinfo : EIATTR_KPARAM_INFO
	.align		4
.L_1523:
        /*0098*/ 	.byte	0x04, 0x17
        /*009a*/ 	.short	(.L_1525 - .L_1524)
.L_1524:
        /*009c*/ 	.word	0x00000000
        /*00a0*/ 	.short	0x0001
        /*00a2*/ 	.short	0x0008
        /*00a4*/ 	.byte	0x00, 0xf0, 0x11, 0x00


	//----- nvinfo : EIATTR_KPARAM_INFO
	.align		4
.L_1525:
        /*00a8*/ 	.byte	0x04, 0x17
        /*00aa*/ 	.short	(.L_1527 - .L_1526)
.L_1526:
        /*00ac*/ 	.word	0x00000000
        /*00b0*/ 	.short	0x0000
        /*00b2*/ 	.short	0x0000
        /*00b4*/ 	.byte	0x00, 0xf0, 0x21, 0x00


	//----- nvinfo : EIATTR_SPARSE_MMA_MASK
	.align		4
.L_1527:
        /*00b8*/ 	.byte	0x03, 0x50
        /*00ba*/ 	.short	0x0000


	//----- nvinfo : EIATTR_MAXREG_COUNT
	.align		4
        /*00bc*/ 	.byte	0x03, 0x1b
        /*00be*/ 	.short	0x00ff


	//----- nvinfo : EIATTR_MERCURY_ISA_VERSION
	.align		4
        /*00c0*/ 	.byte	0x03, 0x5f
        /*00c2*/ 	.short	0x0101


	//----- nvinfo : EIATTR_COOP_GROUP_MASK_REGIDS
	.align		4
        /*00c4*/ 	.byte	0x04, 0x29
        /*00c6*/ 	.short	(.L_1529 - .L_1528)


	//   ....[0]....
.L_1528:
        /*00c8*/ 	.word	0xffffffff


	//   ....[1]....
        /*00cc*/ 	.word	0xffffffff


	//   ....[2]....
        /*00d0*/ 	.word	0xffffffff


	//   ....[3]....
        /*00d4*/ 	.word	0xffffffff


	//   ....[4]....
        /*00d8*/ 	.word	0xffffffff


	//   ....[5]....
        /*00dc*/ 	.word	0xffffffff


	//   ....[6]....
        /*00e0*/ 	.word	0xffffffff


	//   ....[7]....
        /*00e4*/ 	.word	0xffffffff


	//   ....[8]....
        /*00e8*/ 	.word	0xffffffff


	//   ....[9]....
        /*00ec*/ 	.word	0xffffffff


	//   ....[10]....
        /*00f0*/ 	.word	0xffffffff


	//   ....[11]....
        /*00f4*/ 	.word	0xffffffff


	//   ....[12]....
        /*00f8*/ 	.word	0xffffffff


	//   ....[13]....
        /*00fc*/ 	.word	0xffffffff


	//   ....[14]....
        /*0100*/ 	.word	0xffffffff


	//   ....[15]....
        /*0104*/ 	.word	0x0500001b


	//   ....[16]....
        /*0108*/ 	.word	0x0500001b


	//   ....[17]....
        /*010c*/ 	.word	0x0500001b


	//   ....[18]....
        /*0110*/ 	.word	0x0500001b


	//   ....[19]....
        /*0114*/ 	.word	0x0500001b


	//   ....[20]....
        /*0118*/ 	.word	0x0500001b


	//   ....[21]....
        /*011c*/ 	.word	0x0500001b


	//   ....[22]....
        /*0120*/ 	.word	0x0500001b


	//   ....[23]....
        /*0124*/ 	.word	0x0500001b


	//   ....[24]....
        /*0128*/ 	.word	0x0500001b


	//   ....[25]....
        /*012c*/ 	.word	0x0500001b


	//   ....[26]....
        /*0130*/ 	.word	0x0500001b


	//   ....[27]....
        /*0134*/ 	.word	0x0500001b


	//   ....[28]....
        /*0138*/ 	.word	0x0500001b


	//   ....[29]....
        /*013c*/ 	.word	0x0500001b


	//----- nvinfo : EIATTR_COOP_GROUP_INSTR_OFFSETS
	.align		4
.L_1529:
        /*0140*/ 	.byte	0x04, 0x28
        /*0142*/ 	.short	(.L_1531 - .L_1530)


	//   ....[0]....
.L_1530:
        /*0144*/ 	.word	0x00001820


	//   ....[1]....
        /*0148*/ 	.word	0x00001840


	//   ....[2]....
        /*014c*/ 	.word	0x00001860


	//   ....[3]....
        /*0150*/ 	.word	0x00001880


	//   ....[4]....
        /*0154*/ 	.word	0x000018a0


	//   ....[5]....
        /*0158*/ 	.word	0x00001b70


	//   ....[6]....
        /*015c*/ 	.word	0x00001b90


	//   ....[7]....
        /*0160*/ 	.word	0x00001bb0


	//   ....[8]....
        /*0164*/ 	.word	0x00001bd0


	//   ....[9]....
        /*0168*/ 	.word	0x00001bf0


	//   ....[10]....
        /*016c*/ 	.word	0x00001ec0


	//   ....[11]....
        /*0170*/ 	.word	0x00001ee0


	//   ....[12]....
        /*0174*/ 	.word	0x00001f00


	//   ....[13]....
        /*0178*/ 	.word	0x00001f20


	//   ....[14]....
        /*017c*/ 	.word	0x00001f40


	//   ....[15]....
        /*0180*/ 	.word	0x000021a0


	//   ....[16]....
        /*0184*/ 	.word	0x00002220


	//   ....[17]....
        /*0188*/ 	.word	0x00002280


	//   ....[18]....
        /*018c*/ 	.word	0x000022e0


	//   ....[19]....
        /*0190*/ 	.word	0x00002330


	//   ....[20]....
        /*0194*/ 	.word	0x000023b0


	//   ....[21]....
        /*0198*/ 	.word	0x00002430


	//   ....[22]....
        /*019c*/ 	.word	0x00002480


	//   ....[23]....
        /*01a0*/ 	.word	0x000024d0


	//   ....[24]....
        /*01a4*/ 	.word	0x00002520


	//   ....[25]....
        /*01a8*/ 	.word	0x000025a0


	//   ....[26]....
        /*01ac*/ 	.word	0x00002620


	//   ....[27]....
        /*01b0*/ 	.word	0x00002680


	//   ....[28]....
        /*01b4*/ 	.word	0x000026e0


	//   ....[29]....
        /*01b8*/ 	.word	0x00002740


	//----- nvinfo : EIATTR_EXIT_INSTR_OFFSETS
	.align		4
.L_1531:
        /*01bc*/ 	.byte	0x04, 0x1c
        /*01be*/ 	.short	(.L_1533 - .L_1532)


	//   ....[0]....
.L_1532:
        /*01c0*/ 	.word	0x00000270


	//   ....[1]....
        /*01c4*/ 	.word	0x000014c0


	//   ....[2]....
        /*01c8*/ 	.word	0x00001dc0


	//   ....[3]....
        /*01cc*/ 	.word	0x00002130


	//----- nvinfo : EIATTR_CRS_STACK_SIZE
	.align		4
.L_1533:
        /*01d0*/ 	.byte	0x04, 0x1e
        /*01d2*/ 	.short	(.L_1535 - .L_1534)
.L_1534:
        /*01d4*/ 	.word	0x00000000


	//----- nvinfo : EIATTR_CBANK_PARAM_SIZE
	.align		4
.L_1535:
        /*01d8*/ 	.byte	0x03, 0x19
        /*01da*/ 	.short	0x0040


	//----- nvinfo : EIATTR_PARAM_CBANK
	.align		4
        /*01dc*/ 	.byte	0x04, 0x0a
        /*01de*/ 	.short	(.L_1537 - .L_1536)
	.align		4
.L_1536:
        /*01e0*/ 	.word	index@(.nv.constant0._ZN12tensorrt_llm7kernels32fusedQKNormRopeKernelNTokenHeadsIN3c108BFloat16ES3_Li64ELb1ELi2EEEvPviiifPKvS6_S6_PKlii)
        /*01e4*/ 	.short	0x0210
        /*01e6*/ 	.short	0x0040


	//----- nvinfo : EIATTR_SW_WAR
	.align		4
.L_1537:
        /*01e8*/ 	.byte	0x04, 0x36
        /*01ea*/ 	.short	(.L_1539 - .L_1538)
.L_1538:
        /*01ec*/ 	.word	0x00000008
.L_1539:


//--------------------- .nv.info._ZN12tensorrt_llm7kernels21fusedQKNormRopeKernelIN3c108BFloat16ES3_Li256ELb0EEEvPviiifPKvS6_S6_PKlii --------------------------
	.section	.nv.info._ZN12tensorrt_llm7kernels21fusedQKNormRopeKernelIN3c108BFloat16ES3_Li256ELb0EEEvPviiifPKvS6_S6_PKlii,"",@"SHT_CUDA_INFO"
	.sectionflags	@""
	.align	4


	//----- nvinfo : EIATTR_CUDA_API_VERSION
	.align		4
        /*0000*/ 	.byte	0x04, 0x37
        /*0002*/ 	.short	(.L_1541 - .L_1540)
.L_1540:
        /*0004*/ 	.word	0x00000082


	//----- nvinfo : EIATTR_KPARAM_INFO
	.align		4
.L_1541:
        /*0008*/ 	.byte	0x04, 0x17
        /*000a*/ 	.short	(.L_1543 - .L_1542)
.L_1542:
        /*000c*/ 	.word	0x00000000
        /*0010*/ 	.short	0x000a
        /*0012*/ 	.short	0x003c
        /*0014*/ 	.byte	0x00, 0xf0, 0x11, 0x00


	//----- nvinfo : EIATTR_KPARAM_INFO
	.align		4
.L_1543:
        /*0018*/ 	.byte	0x04, 0x17
        /*001a*/ 	.short	(.L_1545 - .L_1544)
.L_1544:
        /*001c*/ 	.word	0x00000000
        /*0020*/ 	.short	0x0009
        /*0022*/ 	.short	0x0038
        /*0024*/ 	.byte	0x00, 0xf0, 0x11, 0x00


	//----- nvinfo : EIATTR_KPARAM_INFO
	.align		4
.L_1545:
        /*0028*/ 	.byte	0x04, 0x17
        /*002a*/ 	.short	(.L_1547 - .L_1546)
.L_1546:
        /*002c*/ 	.word	0x00000000
        /*0030*/ 	.short	0x0008
        /*0032*/ 	.short	0x0030
        /*0034*/ 	.byte	0x00, 0xf0, 0x21, 0x00


	//----- nvinfo : EIATTR_KPARAM_INFO
	.align		4
.L_1547:
        /*0038*/ 	.byte	0x04, 0x17
        /*003a*/ 	.short	(.L_1549 - .L_1548)
.L_1548:
        /*003c*/ 	.word	0x00000000
        /*0040*/ 	.short	0x0007
        /*0042*/ 	.short	0x0028
        /*0044*/ 	.byte	0x00, 0xf0, 0x21, 0x00


	//----- nvinfo : EIATTR_KPARAM_INFO
	.align		4
.L_1549:
        /*0048*/ 	.byte	0x04, 0x17
        /*004a*/ 	.short	(.L_1551 - .L_1550)
.L_1550:
        /*004c*/ 	.word	0x00000000
        /*0050*/ 	.short	0x0006
        /*0052*/ 	.short	0x0020
        /*0054*/ 	.byte	0x00, 0xf0, 0x21, 0x00


	//----- nvinfo : EIATTR_KPARAM_INFO
	.align		4
.L_1551:
        /*0058*/ 	.byte	0x04, 0x17
        /*005a*/ 	.short	(.L_1553 - .L_1552)
.L_1552:
        /*005c*/ 	.word	0x00000000
        /*0060*/ 	.short	0x0005
        /*0062*/ 	.short	0x0018
        /*0064*/ 	.byte	0x00, 0xf0, 0x21, 0x00


	//----- nvinfo : EIATTR_KPARAM_INFO
	.align		4
.L_1553:
        /*0068*/ 	.byte	0x04, 0x17
        /*006a*/ 	.short	(.L_1555 - .L_1554)
.L_1554:
        /*006c*/ 	.word	0x00000000
        /*0070*/ 	.short	0x0004
        /*0072*/ 	.short	0x0014
        /*0074*/ 	.byte	0x00, 0xf0, 0x11, 0x00


	//----- nvinfo : EIATTR_KPARAM_INFO
	.align		4
.L_1555:
        /*0078*/ 	.byte	0x04, 0x17
        /*007a*/ 	.short	(.L_1557 - .L_1556)
.L_1556:
        /*007c*/ 	.word	0x00000000
        /*0080*/ 	.short	0x0003
        /*0082*/ 	.short	0x0010
        /*0084*/ 	.byte	0x00, 0xf0, 0x11, 0x00


	//----- nvinfo : EIATTR_KPARAM_INFO
	.align		4
.L_1557:
        /*0088*/ 	.byte	0x04, 0x17
        /*008a*/ 	.short	(.L_1559 - .L_1558)
.L_1558:
        /*008c*/ 	.word	0x00000000
        /*0090*/ 	.short	0x0002
        /*0092*/ 	.short	0x000c
        /*0094*/ 	.byte	0x00, 0xf0, 0x11, 0x00


	//----- nvinfo : EIATTR_KPARAM_INFO
	.align		4
.L_1559:
        /*0098*/ 	.byte	0x04, 0x17
        /*009a*/ 	.short	(.L_1561 - .L_1560)
.L_1560:
        /*009c*/ 	.word	0x00000000
        /*00a0*/ 	.short	0x0001
        /*00a2*/ 	.short	0x0008
        /*00a4*/ 	.byte	0x00, 0xf0, 0x11, 0x00


	//----- nvinfo : EIATTR_KPARAM_INFO
	.align		4
.L_1561:
        /*00a8*/ 	.byte	0x04, 0x17
        /*00aa*/ 	.short	(.L_1563 - .L_1562)
.L_1562:
        /*00ac*/ 	.word	0x00000000
        /*00b0*/ 	.short	0x0000
        /*00b2*/ 	.short	0x0000
        /*00b4*/ 	.byte	0x00, 0xf0, 0x21, 0x00


	//----- nvinfo : EIATTR_SPARSE_MMA_MASK
	.align		4
.L_1563:
        /*00b8*/ 	.byte	0x03, 0x50
        /*00ba*/ 	.short	0x0000


	//----- nvinfo : EIATTR_MAXREG_COUNT
	.align		4
        /*00bc*/ 	.byte	0x03, 0x1b
        /*00be*/ 	.short	0x00ff


	//----- nvinfo : EIATTR_MERCURY_ISA_VERSION
	.align		4
        /*00c0*/ 	.byte	0x03, 0x5f
        /*00c2*/ 	.short	0x0101


	//----- nvinfo : EIATTR_COOP_GROUP_MASK_REGIDS
	.align		4
        /*00c4*/ 	.byte	0x04, 0x29
        /*00c6*/ 	.short	(.L_1565 - .L_1564)


	//   ....[0]....
.L_1564:
        /*00c8*/ 	.word	0xffffffff


	//   ....[1]....
        /*00cc*/ 	.word	0xffffffff


	//   ....[2]....
        /*00d0*/ 	.word	0xffffffff


	//   ....[3]....
        /*00d4*/ 	.word	0xffffffff


	//   ....[4]....
        /*00d8*/ 	.word	0xffffffff


	//   ....[5]....
        /*00dc*/ 	.word	0xffffffff


	//   ....[6]....
        /*00e0*/ 	.word	0xffffffff


	//   ....[7]....
        /*00e4*/ 	.word	0xffffffff


	//   ....[8]....
        /*00e8*/ 	.word	0xffffffff


	//   ....[9]....
        /*00ec*/ 	.word	0xffffffff


	//   ....[10]....
        /*00f0*/ 	.word	0xffffffff


	//   ....[11]....
        /*00f4*/ 	.word	0xffffffff


	//   ....[12]....
        /*00f8*/ 	.word	0xffffffff


	//   ....[13]....
        /*00fc*/ 	.word	0xffffffff


	//   ....[14]....
        /*0100*/ 	.word	0xffffffff


	//   ....[15]....
        /*0104*/ 	.word	0x0500001d


	//   ....[16]....
        /*0108*/ 	.word	0x0500001d


	//   ....[17]....
        /*010c*/ 	.word	0x0500001d


	//   ....[18]....
        /*0110*/ 	.word	0x0500001d


	//   ....[19]....
        /*0114*/ 	.word	0x0500001d


	//   ....[20]....
        /*0118*/ 	.word	0x0500001d


	//   ....[21]....
        /*011c*/ 	.word	0x0500001d


	//   ....[22]....
        /*0120*/ 	.word	0x0500001d


	//   ....[23]....
        /*0124*/ 	.word	0x0500001d


	//   ....[24]....
        /*0128*/ 	.word	0x0500001d


	//----- nvinfo : EIATTR_COOP_GROUP_INSTR_OFFSETS
	.align		4
.L_1565:
        /*012c*/ 	.byte	0x04, 0x28
        /*012e*/ 	.short	(.L_1567 - .L_1566)


	//   ....[0]....
.L_1566:
        /*0130*/ 	.word	0x00000690


	//   ....[1]....
        /*0134*/ 	.word	0x000006d0


	//   ....[2]....
        /*0138*/ 	.word	0x000006f0


	//   ....[3]....
        /*013c*/ 	.word	0x00000730


	//   ....[4]....
        /*0140*/ 	.word	0x00000760


	//   ....[5]....
        /*0144*/ 	.word	0x00000a30


	//   ....[6]....
        /*0148*/ 	.word	0x00000cb0


	//   ....[7]....
        /*014c*/ 	.word	0x00000eb0


	//   ....[8]....
        /*0150*/ 	.word	0x00000fb0


	//   ....[9]....
        /*0154*/ 	.word	0x000010e0


	//   ....[10]....
        /*0158*/ 	.word	0x000012c0


	//   ....[11]....
        /*015c*/ 	.word	0x000014c0


	//   ....[12]....
        /*0160*/ 	.word	0x000016b0


	//   ....[13]....
        /*0164*/ 	.word	0x00001890


	//   ....[14]....
        /*0168*/ 	.word	0x00001ad0


	//   ....[15]....
        /*016c*/ 	.word	0x00001e00


	//   ....[16]....
        /*0170*/ 	.word	0x00001e50


	//   ....[17]....
        /*0174*/ 	.word	0x00001ea0


	//   ....[18]....
        /*0178*/ 	.word	0x000020e0


	//   ....[19]....
        /*017c*/ 	.word	0x000024a0


	//   ....[20]....
        /*0180*/ 	.word	0x000026c0


	//   ....[21]....
        /*0184*/ 	.word	0x000028e0


	//   ....[22]....
        /*0188*/ 	.word	0x00002b00


	//   ....[23]....
        /*018c*/ 	.word	0x00002bb0


	//   ....[24]....
        /*0190*/ 	.word	0x00002c50


	//----- nvinfo : EIATTR_EXIT_INSTR_OFFSETS
	.align		4
.L_1567:
        /*0194*/ 	.byte	0x04, 0x1c
        /*0196*/ 	.short	(.L_1569 - .L_1568)


	//   ....[0]....
.L_1568:
        /*0198*/ 	.word	0x00000250


	//   ....[1]....
        /*019c*/ 	.word	0x00001b40


	//----- nvinfo : EIATTR_CRS_STACK_SIZE
	.align		4
.L_1569:
        /*01a0*/ 	.byte	0x04, 0x1e
        /*01a2*/ 	.short	(.L_1571 - .L_1570)
.L_1570:
        /*01a4*/ 	.word	0x00000000


	//----- nvinfo : EIATTR_CBANK_PARAM_SIZE
	.align		4
.L_1571:
        /*01a8*/ 	.byte	0x03, 0x19
        /*01aa*/ 	.short	0x0040


	//----- nvinfo : EIATTR_PARAM_CBANK
	.align		4
        /*01ac*/ 	.byte	0x04, 0x0a
        /*01ae*/ 	.short	(.L_1573 - .L_1572)
	.align		4
.L_1572:
        /*01b0*/ 	.word	index@(.nv.constant0._ZN12tensorrt_llm7kernels21fusedQKNormRopeKernelIN3c108BFloat16ES3_Li256ELb0EEEvPviiifPKvS6_S6_PKlii)
        /*01b4*/ 	.short	0x0210
        /*01b6*/ 	.short	0x0040


	//----- nvinfo : EIATTR_SW_WAR
	.align		4
.L_1573:
        /*01b8*/ 	.byte	0x04, 0x36
        /*01ba*/ 	.short	(.L_1575 - .L_1574)
.L_1574:
        /*01bc*/ 	.word	0x00000008
.L_1575:


//--------------------- .nv.info._ZN12tensorrt_llm7kernels21fusedQKNormRopeKernelIN3c108BFloat16ES3_Li256ELb1EEEvPviiifPKvS6_S6_PKlii --------------------------
	.section	.nv.info._ZN12tensorrt_llm7kernels21fusedQKNormRopeKernelIN3c108BFloat16ES3_Li256ELb1EEEvPviiifPKvS6_S6_PKlii,"",@"SHT_CUDA_INFO"
	.sectionflags	@""
	.align	4


	//----- nvinfo : EIATTR_CUDA_API_VERSION
	.align		4
        /*0000*/ 	.byte	0x04, 0x37
        /*0002*/ 	.short	(.L_1577 - .L_1576)
.L_1576:
        /*0004*/ 	.word	0x00000082


	//----- nvinfo : EIATTR_KPARAM_INFO
	.align		4
.L_1577:
        /*0008*/ 	.byte	0x04, 0x17
        /*000a*/ 	.short	(.L_1579 - .L_1578)
.L_1578:
        /*000c*/ 	.word	0x00000000
        /*0010*/ 	.short	0x000a
        /*0012*/ 	.short	0x003c
        /*0014*/ 	.byte	0x00, 0xf0, 0x11, 0x00


	//----- nvinfo : EIATTR_KPARAM_INFO
	.align		4
.L_1579:
        /*0018*/ 	.byte	0x04, 0x17
        /*001a*/ 	.short	(.L_1581 - .L_1580)
.L_1580:
        /*001c*/ 	.word	0x00000000
        /*0020*/ 	.short	0x0009
        /*0022*/ 	.short	0x0038
        /*0024*/ 	.byte	0x00, 0xf0, 0x11, 0x00


	//----- nvinfo : EIATTR_KPARAM_INFO
	.align		4
.L_1581:
        /*0028*/ 	.byte	0x04, 0x17
        /*002a*/ 	.short	(.L_1583 - .L_1582)
.L_1582:
        /*002c*/ 	.word	0x00000000
        /*0030*/ 	.short	0x0008
        /*0032*/ 	.short	0x0030
        /*0034*/ 	.byte	0x00, 0xf0, 0x21, 0x00


	//----- nvinfo : EIATTR_KPARAM_INFO
	.align		4
.L_1583:
        /*0038*/ 	.byte	0x04, 0x17
        /*003a*/ 	.short	(.L_1585 - .L_1584)
.L_1584:
        /*003c*/ 	.word	0x00000000
        /*0040*/ 	.short	0x0007
        /*0042*/ 	.short	0x0028
        /*0044*/ 	.byte	0x00, 0xf0, 0x21, 0x00


	//----- nvinfo : EIATTR_KPARAM_INFO
	.align		4
.L_1585:
        /*0048*/ 	.byte	0x04, 0x17
        /*004a*/ 	.short	(.L_1587 - .L_1586)
.L_1586:
        /*004c*/ 	.word	0x00000000
        /*0050*/ 	.short	0x0006
        /*0052*/ 	.short	0x0020
        /*0054*/ 	.byte	0x00, 0xf0, 0x21, 0x00


	//----- nvinfo : EIATTR_KPARAM_INFO
	.align		4
.L_1587:
        /*0058*/ 	.byte	0x04, 0x17
        /*005a*/ 	.short	(.L_1589 - .L_1588)
.L_1588:
        /*005c*/ 	.word	0x00000000
        /*0060*/ 	.short	0x0005
        /*0062*/ 	.short	0x0018
        /*0064*/ 	.byte	0x00, 0xf0, 0x21, 0x00


	//----- nvinfo : EIATTR_KPARAM_INFO
	.align		4
.L_1589:
        /*0068*/ 	.byte	0x04, 0x17
        /*006a*/ 	.short	(.L_1591 - .L_1590)
.L_1590:
        /*006c*/ 	.word	0x00000000
        /*0070*/ 	.short	0x0004
        /*0072*/ 	.short	0x0014
        /*0074*/ 	.byte	0x00, 0xf0, 0x11, 0x00


	//----- nvinfo : EIATTR_KPARAM_INFO
	.align		4
.L_1591:
        /*0078*/ 	.byte	0x04, 0x17
        /*007a*/ 	.short	(.L_1593 - .L_1592)
.L_1592:
        /*007c*/ 	.word	0x00000000
        /*0080*/ 	.short	0x0003
        /*0082*/ 	.short	0x0010
        /*0084*/ 	.byte	0x00, 0xf0, 0x11, 0x00


	//----- nvinfo : EIATTR_KPARAM_INFO
	.align		4
.L_1593:
        /*0088*/ 	.byte	0x04, 0x17
        /*008a*/ 	.short	(.L_1595 - .L_1594)
.L_1594:
        /*008c*/ 	.word	0x00000000
        /*0090*/ 	.short	0x0002
        /*0092*/ 	.short	0x000c
        /*0094*/ 	.byte	0x00, 0xf0, 0x11, 0x00


	//----- nvinfo : EIATTR_KPARAM_INFO
	.align		4
.L_1595:
        /*0098*/ 	.byte	0x04, 0x17
        /*009a*/ 	.short	(.L_1597 - .L_1596)
.L_1596:
        /*009c*/ 	.word	0x00000000
        /*00a0*/ 	.short	0x0001
        /*00a2*/ 	.short	0x0008
        /*00a4*/ 	.byte	0x00, 0xf0, 0x11, 0x00


	//----- nvinfo : EIATTR_KPARAM_INFO
	.align		4
.L_1597:
        /*00a8*/ 	.byte	0x04, 0x17
        /*00aa*/ 	.short	(.L_1599 - .L_1598)
.L_1598:
        /*00ac*/ 	.word	0x00000000
        /*00b0*/ 	.short	0x0000
        /*00b2*/ 	.short	0x0000
        /*00b4*/ 	.byte	0x00, 0xf0, 0x21, 0x00


	//----- nvinfo : EIATTR_SPARSE_MMA_MASK
	.align		4
.L_1599:
        /*00b8*/ 	.byte	0x03, 0x50
        /*00ba*/ 	.short	0x0000


	//----- nvinfo : EIATTR_MAXREG_COUNT
	.align		4
        /*00bc*/ 	.byte	0x03, 0x1b
        /*00be*/ 	.short	0x00ff


	//----- nvinfo : EIATTR_MERCURY_ISA_VERSION
	.align		4
        /*00c0*/ 	.byte	0x03, 0x5f
        /*00c2*/ 	.short	0x0101


	//----- nvinfo : EIATTR_COOP_GROUP_MASK_REGIDS
	.align		4
        /*00c4*/ 	.byte	0x04, 0x29
        /*00c6*/ 	.short	(.L_1601 - .L_1600)


	//   ....[0]....
.L_1600:
        /*00c8*/ 	.word	0xffffffff


	//   ....[1]....
        /*00cc*/ 	.word	0xffffffff


	//   ....[2]....
        /*00d0*/ 	.word	0xffffffff


	//   ....[3]....
        /*00d4*/ 	.word	0xffffffff


	//   ....[4]....
        /*00d8*/ 	.word	0xffffffff


	//----- nvinfo : EIATTR_COOP_GROUP_INSTR_OFFSETS
	.align		4
.L_1601:
        /*00dc*/ 	.byte	0x04, 0x28
        /*00de*/ 	.short	(.L_1603 - .L_1602)


	//   ....[0]....
.L_1602:
        /*00e0*/ 	.word	0x000006f0


	//   ....[1]....
        /*00e4*/ 	.word	0x00000730


	//   ....[2]....
        /*00e8*/ 	.word	0x00000750


	//   ....[3]....
        /*00ec*/ 	.word	0x00000770


	//   ....[4]....
        /*00f0*/ 	.word	0x00000790


	//----- nvinfo : EIATTR_EXIT_INSTR_OFFSETS
	.align		4
.L_1603:
        /*00f4*/ 	.byte	0x04, 0x1c
        /*00f6*/ 	.short	(.L_1605 - .L_1604)


	//   ....[0]....
.L_1604:
        /*00f8*/ 	.word	0x00000250


	//   ....[1]....
        /*00fc*/ 	.word	0x00000f20


	//----- nvinfo : EIATTR_CRS_STACK_SIZE
	.align		4
.L_1605:
        /*0100*/ 	.byte	0x04, 0x1e
        /*0102*/ 	.short	(.L_1607 - .L_1606)
.L_1606:
        /*0104*/ 	.word	0x00000000


	//----- nvinfo : EIATTR_CBANK_PARAM_SIZE
	.align		4
.L_1607:
        /*0108*/ 	.byte	0x03, 0x19
        /*010a*/ 	.short	0x0040


	//----- nvinfo : EIATTR_PARAM_CBANK
	.align		4
        /*010c*/ 	.byte	0x04, 0x0a
        /*010e*/ 	.short	(.L_1609 - .L_1608)
	.align		4
.L_1608:
        /*0110*/ 	.word	index@(.nv.constant0._ZN12tensorrt_llm7kernels21fusedQKNormRopeKernelIN3c108BFloat16ES3_Li256ELb1EEEvPviiifPKvS6_S6_PKlii)
        /*0114*/ 	.short	0x0210
        /*0116*/ 	.short	0x0040


	//----- nvinfo : EIATTR_SW_WAR
	.align		4
.L_1609:
        /*0118*/ 	.byte	0x04, 0x36
        /*011a*/ 	.short	(.L_1611 - .L_1610)
.L_1610:
        /*011c*/ 	.word	0x00000008
.L_1611:


//--------------------- .nv.info._ZN12tensorrt_llm7kernels21fusedQKNormRopeKernelIN3c108BFloat16ES3_Li128ELb0EEEvPviiifPKvS6_S6_PKlii --------------------------
	.section	.nv.info._ZN12tensorrt_llm7kernels21fusedQKNormRopeKernelIN3c108BFloat16ES3_Li128ELb0EEEvPviiifPKvS6_S6_PKlii,"",@"SHT_CUDA_INFO"
	.sectionflags	@""
	.align	4


	//----- nvinfo : EIATTR_CUDA_API_VERSION
	.align		4
        /*0000*/ 	.byte	0x04, 0x37
        /*0002*/ 	.short	(.L_1613 - .L_1612)
.L_1612:
        /*0004*/ 	.word	0x00000082


	//----- nvinfo : EIATTR_KPARAM_INFO
	.align		4
.L_1613:
        /*0008*/ 	.byte	0x04, 0x17
        /*000a*/ 	.short	(.L_1615 - .L_1614)
.L_1614:
        /*000c*/ 	.word	0x00000000
        /*0010*/ 	.short	0x000a
        /*0012*/ 	.short	0x003c
        /*0014*/ 	.byte	0x00, 0xf0, 0x11, 0x00


	//----- nvinfo : EIATTR_KPARAM_INFO
	.align		4
.L_1615:
        /*0018*/ 	.byte	0x04, 0x17
        /*001a*/ 	.short	(.L_1617 - .L_1616)
.L_1616:
        /*001c*/ 	.word	0x00000000
        /*0020*/ 	.short	0x0009
        /*0022*/ 	.short	0x0038
        /*0024*/ 	.byte	0x00, 0xf0, 0x11, 0x00


	//----- nvinfo : EIATTR_KPARAM_INFO
	.align		4
.L_1617:
        /*0028*/ 	.byte	0x04, 0x17
        /*002a*/ 	.short	(.L_1619 - .L_1618)
.L_1618:
        /*002c*/ 	.word	0x00000000
        /*0030*/ 	.short	0x0008
        /*0032*/ 	.short	0x0030
        /*0034*/ 	.byte	0x00, 0xf0, 0x21, 0x00


	//----- nvinfo : EIATTR_KPARAM_INFO
	.align		4
.L_1619:
        /*0038*/ 	.byte	0x04, 0x17
        /*003a*/ 	.short	(.L_1621 - .L_1620)
.L_1620:
        /*003c*/ 	.word	0x00000000
        /*0040*/ 	.short	0x0007
        /*0042*/ 	.short	0x0028
        /*0044*/ 	.byte	0x00, 0xf0, 0x21, 0x00


	//----- nvinfo : EIATTR_KPARAM_INFO
	.align		4
.L_1621:
        /*0048*/ 	.byte	0x04, 0x17
        /*004a*/ 	.short	(.L_1623 - .L_1622)
.L_1622:
        /*004c*/ 	.word	0x00000000
        /*0050*/ 	.short	0x0006
        /*0052*/ 	.short	0x0020
        /*0054*/ 	.byte	0x00, 0xf0, 0x21, 0x00


	//----- nvinfo : EIATTR_KPARAM_INFO
	.align		4
.L_1623:
        /*0058*/ 	.byte	0x04, 0x17
        /*005a*/ 	.short	(.L_1625 - .L_1624)
.L_1624:
        /*005c*/ 	.word	0x00000000
        /*0060*/ 	.short	0x0005
        /*0062*/ 	.short	0x0018
        /*0064*/ 	.byte	0x00, 0xf0, 0x21, 0x00


	//----- nvinfo : EIATTR_KPARAM_INFO
	.align		4
.L_1625:
        /*0068*/ 	.byte	0x04, 0x17
        /*006a*/ 	.short	(.L_1627 - .L_1626)
.L_1626:
        /*006c*/ 	.word	0x00000000
        /*0070*/ 	.short	0x0004
        /*0072*/ 	.short	0x0014
        /*0074*/ 	.byte	0x00, 0xf0, 0x11, 0x00


	//----- nvinfo : EIATTR_KPARAM_INFO
	.align		4
.L_1627:
        /*0078*/ 	.byte	0x04, 0x17
        /*007a*/ 	.short	(.L_1629 - .L_1628)
.L_1628:
        /*007c*/ 	.word	0x00000000
        /*0080*/ 	.short	0x0003
        /*0082*/ 	.short	0x0010
        /*0084*/ 	.byte	0x00, 0xf0, 0x11, 0x00


	//----- nvinfo : EIATTR_KPARAM_INFO
	.align		4
.L_1629:
        /*0088*/ 	.byte	0x04, 0x17
        /*008a*/ 	.short	(.L_1631 - .L_1630)
.L_1630:
        /*008c*/ 	.word	0x00000000
        /*0090*/ 	.short	0x0002
        /*0092*/ 	.short	0x000c
        /*0094*/ 	.byte	0x00, 0xf0, 0x11, 0x00


	//----- nvinfo : EIATTR_KPARAM_INFO
	.align		4
.L_1631:
        /*0098*/ 	.byte	0x04, 0x17
        /*009a*/ 	.short	(.L_1633 - .L_1632)
.L_1632:
        /*009c*/ 	.word	0x00000000
        /*00a0*/ 	.short	0x0001
        /*00a2*/ 	.short	0x0008
        /*00a4*/ 	.byte	0x00, 0xf0, 0x11, 0x00


	//----- nvinfo : EIATTR_KPARAM_INFO
	.align		4
.L_1633:
        /*00a8*/ 	.byte	0x04, 0x17
        /*00aa*/ 	.short	(.L_1635 - .L_1634)
.L_1634:
        /*00ac*/ 	.word	0x00000000
        /*00b0*/ 	.short	0x0000
        /*00b2*/ 	.short	0x0000
        /*00b4*/ 	.byte	0x00, 0xf0, 0x21, 0x00


	//----- nvinfo : EIATTR_SPARSE_MMA_MASK
	.align		4
.L_1635:
        /*00b8*/ 	.byte	0x03, 0x50
        /*00ba*/ 	.short	0x0000


	//----- nvinfo : EIATTR_MAXREG_COUNT
	.align		4
        /*00bc*/ 	.byte	0x03, 0x1b
        /*00be*/ 	.short	0x00ff


	//----- nvinfo : EIATTR_MERCURY_ISA_VERSION
	.align		4
        /*00c0*/ 	.byte	0x03, 0x5f
        /*00c2*/ 	.short	0x0101


	//----- nvinfo : EIATTR_COOP_GROUP_MASK_REGIDS
	.align		4
        /*00c4*/ 	.byte	0x04, 0x29
        /*00c6*/ 	.short	(.L_1637 - .L_1636)


	//   ....[0]....
.L_1636:
        /*00c8*/ 	.word	0xffffffff


	//   ....[1]....
        /*00cc*/ 	.word	0xffffffff


	//   ....[2]....
        /*00d0*/ 	.word	0xffffffff


	//   ....[3]....
        /*00d4*/ 	.word	0xffffffff


	//   ....[4]....
        /*00d8*/ 	.word	0xffffffff


	//   ....[5]....
        /*00dc*/ 	.word	0xffffffff


	//   ....[6]....
        /*00e0*/ 	.word	0xffffffff


	//   ....[7]....
        /*00e4*/ 	.word	0xffffffff


	//   ....[8]....
        /*00e8*/ 	.word	0xffffffff


	//   ....[9]....
        /*00ec*/ 	.word	0xffffffff


	//   ....[10]....
        /*00f0*/ 	.word	0xffffffff


	//   ....[11]....
        /*00f4*/ 	.word	0x05000018


	//   ....[12]....
        /*00f8*/ 	.word	0x05000018


	//   ....[13]....
        /*00fc*/ 	.word	0x05000018


	//   ....[14]....
        /*0100*/ 	.word	0x05000018


	//   ....[15]....
        /*0104*/ 	.word	0x05000018


	//   ....[16]....
        /*0108*/ 	.word	0x05000018


	//----- nvinfo : EIATTR_COOP_GROUP_INSTR_OFFSETS
	.align		4
.L_1637:
        /*010c*/ 	.byte	0x04, 0x28
        /*010e*/ 	.short	(.L_1639 - .L_1638)


	//   ....[0]....
.L_1638:
        /*0110*/ 	.word	0x00000530


	//   ....[1]....
        /*0114*/ 	.word	0x00000590


	//   ....[2]....
        /*0118*/ 	.word	0x000005b0


	//   ....[3]....
        /*011c*/ 	.word	0x000005d0


	//   ....[4]....
        /*0120*/ 	.word	0x00000600


	//   ....[5]....
        /*0124*/ 	.word	0x00000800


	//   ....[6]....
        /*0128*/ 	.word	0x00000af0


	//   ....[7]....
        /*012c*/ 	.word	0x00000ca0


	//   ....[8]....
        /*0130*/ 	.word	0x00000cb0


	//   ....[9]....
        /*0134*/ 	.word	0x00000e40


	//   ....[10]....
        /*0138*/ 	.word	0x000010c0


	//   ....[11]....
        /*013c*/ 	.word	0x000013c0


	//   ....[12]....
        /*0140*/ 	.word	0x000013f0


	//   ....[13]....
        /*0144*/ 	.word	0x00001450


	//   ....[14]....
        /*0148*/ 	.word	0x00001830


	//   ....[15]....
        /*014c*/ 	.word	0x000018f0


	//   ....[16]....
        /*0150*/ 	.word	0x00001990


	//----- nvinfo : EIATTR_EXIT_INSTR_OFFSETS
	.align		4
.L_1639:
        /*0154*/ 	.byte	0x04, 0x1c
        /*0156*/ 	.short	(.L_1641 - .L_1640)


	//   ....[0]....
.L_1640:
        /*0158*/ 	.word	0x00000250


	//   ....[1]....
        /*015c*/ 	.word	0x00001110


	//----- nvinfo : EIATTR_CRS_STACK_SIZE
	.align		4
.L_1641:
        /*0160*/ 	.byte	0x04, 0x1e
        /*0162*/ 	.short	(.L_1643 - .L_1642)
.L_1642:
        /*0164*/ 	.word	0x00000000


	//----- nvinfo : EIATTR_CBANK_PARAM_SIZE
	.align		4
.L_1643:
        /*0168*/ 	.byte	0x03, 0x19
        /*016a*/ 	.short	0x0040


	//----- nvinfo : EIATTR_PARAM_CBANK
	.align		4
        /*016c*/ 	.byte	0x04, 0x0a
        /*016e*/ 	.short	(.L_1645 - .L_1644)
	.align		4
.L_1644:
        /*0170*/ 	.word	index@(.nv.constant0._ZN12tensorrt_llm7kernels21fusedQKNormRopeKernelIN3c108BFloat16ES3_Li128ELb0EEEvPviiifPKvS6_S6_PKlii)
        /*0174*/ 	.short	0x0210
        /*0176*/ 	.short	0x0040


	//----- nvinfo : EIATTR_SW_WAR
	.align		4
.L_1645:
        /*0178*/ 	.byte	0x04, 0x36
        /*017a*/ 	.short	(.L_1647 - .L_1646)
.L_1646:
        /*017c*/ 	.word	0x00000008
.L_1647:


//--------------------- .nv.info._ZN12tensorrt_llm7kernels21fusedQKNormRopeKernelIN3c108BFloat16ES3_Li128ELb1EEEvPviiifPKvS6_S6_PKlii --------------------------
	.section	.nv.info._ZN12tensorrt_llm7kernels21fusedQKNormRopeKernelIN3c108BFloat16ES3_Li128ELb1EEEvPviiifPKvS6_S6_PKlii,"",@"SHT_CUDA_INFO"
	.sectionflags	@""
	.align	4


	//----- nvinfo : EIATTR_CUDA_API_VERSION
	.align		4
        /*0000*/ 	.byte	0x04, 0x37
        /*0002*/ 	.short	(.L_1649 - .L_1648)
.L_1648:
        /*0004*/ 	.word	0x00000082


	//----- nvinfo : EIATTR_KPARAM_INFO
	.align		4
.L_1649:
        /*0008*/ 	.byte	0x04, 0x17
        /*000a*/ 	.short	(.L_1651 - .L_1650)
.L_1650:
        /*000c*/ 	.word	0x00000000
        /*0010*/ 	.short	0x000a
        /*0012*/ 	.short	0x003c
        /*0014*/ 	.byte	0x00, 0xf0, 0x11, 0x00


	//----- nvinfo : EIATTR_KPARAM_INFO
	.align		4
.L_1651:
        /*0018*/ 	.byte	0x04, 0x17
        /*001a*/ 	.short	(.L_1653 - .L_1652)
.L_1652:
        /*001c*/ 	.word	0x00000000
        /*0020*/ 	.short	0x0009
        /*0022*/ 	.short	0x0038
        /*0024*/ 	.byte	0x00, 0xf0, 0x11, 0x00


	//----- nvinfo : EIATTR_KPARAM_INFO
	.align		4
.L_1653:
        /*0028*/ 	.byte	0x04, 0x17
        /*002a*/ 	.short	(.L_1655 - .L_1654)
.L_1654:
        /*002c*/ 	.word	0x00000000
        /*0030*/ 	.short	0x0008
        /*0032*/ 	.short	0x0030
        /*0034*/ 	.byte	0x00, 0xf0, 0x21, 0x00


	//----- nvinfo : EIATTR_KPARAM_INFO
	.align		4
.L_1655:
        /*0038*/ 	.byte	0x04, 0x17
        /*003a*/ 	.short	(.L_1657 - .L_1656)
.L_1656:
        /*003c*/ 	.word	0x00000000
        /*0040*/ 	.short	0x0007
        /*0042*/ 	.short	0x0028
        /*0044*/ 	.byte	0x00, 0xf0, 0x21, 0x00


	//----- nvinfo : EIATTR_KPARAM_INFO
	.align		4
.L_1657:
        /*0048*/ 	.byte	0x04, 0x17
        /*004a*/ 	.short	(.L_1659 - .L_1658)
.L_1658:
        /*004c*/ 	.word	0x00000000
        /*0050*/ 	.short	0x0006
        /*0052*/ 	.short	0x0020
        /*0054*/ 	.byte	0x00, 0xf0, 0x21, 0x00


	//----- nvinfo : EIATTR_KPARAM_INFO
	.align		4
.L_1659:
        /*0058*/ 	.byte	0x04, 0x17
        /*005a*/ 	.short	(.L_1661 - .L_1660)
.L_1660:
        /*005c*/ 	.word	0x00000000
        /*0060*/ 	.short	0x0005
        /*0062*/ 	.short	0x0018
        /*0064*/ 	.byte	0x00, 0xf0, 0x21, 0x00


	//----- nvinfo : EIATTR_KPARAM_INFO
	.align		4
.L_1661:
        /*0068*/ 	.byte	0x04, 0x17
        /*006a*/ 	.short	(.L_1663 - .L_1662)
.L_1662:
        /*006c*/ 	.word	0x00000000
        /*0070*/ 	.short	0x0004
        /*0072*/ 	.short	0x0014
        /*0074*/ 	.byte	0x00, 0xf0, 0x11, 0x00


	//----- nvinfo : EIATTR_KPARAM_INFO
	.align		4
.L_1663:
        /*0078*/ 	.byte	0x04, 0x17
        /*007a*/ 	.short	(.L_1665 - .L_1664)
.L_1664:
        /*007c*/ 	.word	0x00000000
        /*0080*/ 	.short	0x0003
        /*0082*/ 	.short	0x0010
        /*0084*/ 	.byte	0x00, 0xf0, 0x11, 0x00


	//----- nvinfo : EIATTR_KPARAM_INFO
	.align		4
.L_1665:
        /*0088*/ 	.byte	0x04, 0x17
        /*008a*/ 	.short	(.L_1667 - .L_1666)
.L_1666:
        /*008c*/ 	.word	0x00000000
        /*0090*/ 	.short	0x0002
        /*0092*/ 	.short	0x000c
        /*0094*/ 	.byte	0x00, 0xf0, 0x11, 0x00


	//----- nvinfo : EIATTR_KPARAM_INFO
	.align		4
.L_1667:
        /*0098*/ 	.byte	0x04, 0x17
        /*009a*/ 	.short	(.L_1669 - .L_1668)
.L_1668:
        /*009c*/ 	.word	0x00000000
        /*00a0*/ 	.short	0x0001
        /*00a2*/ 	.short	0x0008
        /*00a4*/ 	.byte	0x00, 0xf0, 0x11, 0x00


	//----- nvinfo : EIATTR_KPARAM_INFO
	.align		4
.L_1669:
        /*00a8*/ 	.byte	0x04, 0x17
        /*00aa*/ 	.short	(.L_1671 - .L_1670)
.L_1670:
        /*00ac*/ 	.word	0x00000000
        /*00b0*/ 	.short	0x0000
        /*00b2*/ 	.short	0x0000
        /*00b4*/ 	.byte	0x00, 0xf0, 0x21, 0x00


	//----- nvinfo : EIATTR_SPARSE_MMA_MASK
	.align		4
.L_1671:
        /*00b8*/ 	.byte	0x03, 0x50
        /*00ba*/ 	.short	0x0000


	//----- nvinfo : EIATTR_MAXREG_COUNT
	.align		4
        /*00bc*/ 	.byte	0x03, 0x1b
        /*00be*/ 	.short	0x00ff


	//----- nvinfo : EIATTR_MERCURY_ISA_VERSION
	.align		4
        /*00c0*/ 	.byte	0x03, 0x5f
        /*00c2*/ 	.short	0x0101


	//----- nvinfo : EIATTR_COOP_GROUP_MASK_REGIDS
	.align		4
        /*00c4*/ 	.byte	0x04, 0x29
        /*00c6*/ 	.short	(.L_1673 - .L_1672)


	//   ....[0]....
.L_1672:
        /*00c8*/ 	.word	0xffffffff


	//   ....[1]....
        /*00cc*/ 	.word	0xffffffff


	//   ....[2]....
        /*00d0*/ 	.word	0xffffffff


	//   ....[3]....
        /*00d4*/ 	.word	0xffffffff


	//   ....[4]....
        /*00d8*/ 	.word	0xffffffff


	//----- nvinfo : EIATTR_COOP_GROUP_INSTR_OFFSETS
	.align		4
.L_1673:
        /*00dc*/ 	.byte	0x04, 0x28
        /*00de*/ 	.short	(.L_1675 - .L_1674)


	//   ....[0]....
.L_1674:
        /*00e0*/ 	.word	0x00000570


	//   ....[1]....
        /*00e4*/ 	.word	0x000005e0


	//   ....[2]....
        /*00e8*/ 	.word	0x00000600


	//   ....[3]....
        /*00ec*/ 	.word	0x00000620


	//   ....[4]....
        /*00f0*/ 	.word	0x00000640


	//----- nvinfo : EIATTR_EXIT_INSTR_OFFSETS
	.align		4
.L_1675:
        /*00f4*/ 	.byte	0x04, 0x1c
        /*00f6*/ 	.short	(.L_1677 - .L_1676)


	//   ....[0]....
.L_1676:
        /*00f8*/ 	.word	0x00000250


	//   ....[1]....
        /*00fc*/ 	.word	0x00000a80


	//----- nvinfo : EIATTR_CRS_STACK_SIZE
	.align		4
.L_1677:
        /*0100*/ 	.byte	0x04, 0x1e
        /*0102*/ 	.short	(.L_1679 - .L_1678)
.L_1678:
        /*0104*/ 	.word	0x00000000


	//----- nvinfo : EIATTR_CBANK_PARAM_SIZE
	.align		4
.L_1679:
        /*0108*/ 	.byte	0x03, 0x19
        /*010a*/ 	.short	0x0040


	//----- nvinfo : EIATTR_PARAM_CBANK
	.align		4
        /*010c*/ 	.byte	0x04, 0x0a
        /*010e*/ 	.short	(.L_1681 - .L_1680)
	.align		4
.L_1680:
        /*0110*/ 	.word	index@(.nv.constant0._ZN12tensorrt_llm7kernels21fusedQKNormRopeKernelIN3c108BFloat16ES3_Li128ELb1EEEvPviiifPKvS6_S6_PKlii)
        /*0114*/ 	.short	0x0210
        /*0116*/ 	.short	0x0040


	//----- nvinfo : EIATTR_SW_WAR
	.align		4
.L_1681:
        /*0118*/ 	.byte	0x04, 0x36
        /*011a*/ 	.short	(.L_1683 - .L_1682)
.L_1682:
        /*011c*/ 	.word	0x00000008
.L_1683:


//--------------------- .nv.info._ZN12tensorrt_llm7kernels21fusedQKNormRopeKernelIN3c108BFloat16ES3_Li64ELb0EEEvPviiifPKvS6_S6_PKlii --------------------------
	.section	.nv.info._ZN12tensorrt_llm7kernels21fusedQKNormRopeKernelIN3c108BFloat16ES3_Li64ELb0EEEvPviiifPKvS6_S6_PKlii,"",@"SHT_CUDA_INFO"
	.sectionflags	@""
	.align	4


	//----- nvinfo : EIATTR_CUDA_API_VERSION
	.align		4
        /*0000*/ 	.byte	0x04, 0x37
        /*0002*/ 	.short	(.L_1685 - .L_1684)
.L_1684:
        /*0004*/ 	.word	0x00000082


	//----- nvinfo : EIATTR_KPARAM_INFO
	.align		4
.L_1685:
        /*0008*/ 	.byte	0x04, 0x17
        /*000a*/ 	.short	(.L_1687 - .L_1686)
.L_1686:
        /*000c*/ 	.word	0x00000000
        /*0010*/ 	.short	0x000a
        /*0012*/ 	.short	0x003c
        /*0014*/ 	.byte	0x00, 0xf0, 0x11, 0x00


	//----- nvinfo : EIATTR_KPARAM_INFO
	.align		4
.L_1687:
        /*0018*/ 	.byte	0x04, 0x17
        /*001a*/ 	.short	(.L_1689 - .L_1688)
.L_1688:
        /*001c*/ 	.word	0x00000000
        /*0020*/ 	.short	0x0009
        /*0022*/ 	.short	0x0038
        /*0024*/ 	.byte	0x00, 0xf0, 0x11, 0x00


	//----- nvinfo : EIATTR_KPARAM_INFO
	.align		4
.L_1689:
        /*0028*/ 	.byte	0x04, 0x17
        /*002a*/ 	.short	(.L_1691 - .L_1690)
.L_1690:
        /*002c*/ 	.word	0x00000000
        /*0030*/ 	.short	0x0008
        /*0032*/ 	.short	0x0030
        /*0034*/ 	.byte	0x00, 0xf0, 0x21, 0x00


	//----- nvinfo : EIATTR_KPARAM_INFO
	.align		4
.L_1691:
        /*0038*/ 	.byte	0x04, 0x17
        /*003a*/ 	.short	(.L_1693 - .L_1692)
.L_1692:
        /*003c*/ 	.word	0x00000000
        /*0040*/ 	.short	0x0007
        /*0042*/ 	.short	0x0028
        /*0044*/ 	.byte	0x00, 0xf0, 0x21, 0x00


	//----- nvinfo : EIATTR_KPARAM_INFO
	.align		4
.L_1693:
        /*0048*/ 	.byte	0x04, 0x17
        /*004a*/ 	.short	(.L_1695 - .L_1694)
.L_1694:
        /*004c*/ 	.word	0x00000000
        /*0050*/ 	.short	0x0006
        /*0052*/ 	.short	0x0020
        /*0054*/ 	.byte	0x00, 0xf0, 0x21, 0x00


	//----- nvinfo : EIATTR_KPARAM_INFO
	.align		4
.L_1695:
        /*0058*/ 	.byte	0x04, 0x17
        /*005a*/ 	.short	(.L_1697 - .L_1696)
.L_1696:
        /*005c*/ 	.word	0x00000000
        /*0060*/ 	.short	0x0005
        /*0062*/ 	.short	0x0018
        /*0064*/ 	.byte	0x00, 0xf0, 0x21, 0x00


	//----- nvinfo : EIATTR_KPARAM_INFO
	.align		4
.L_1697:
        /*0068*/ 	.byte	0x04, 0x17
        /*006a*/ 	.short	(.L_1699 - .L_1698)
.L_1698:
        /*006c*/ 	.word	0x00000000
        /*0070*/ 	.short	0x0004
        /*0072*/ 	.short	0x0014
        /*0074*/ 	.byte	0x00, 0xf0, 0x11, 0x00


	//----- nvinfo : EIATTR_KPARAM_INFO
	.align		4
.L_1699:
        /*0078*/ 	.byte	0x04, 0x17
        /*007a*/ 	.short	(.L_1701 - .L_1700)
.L_1700:
        /*007c*/ 	.word	0x00000000
        /*0080*/ 	.short	0x0003
        /*0082*/ 	.short	0x0010
        /*0084*/ 	.byte	0x00, 0xf0, 0x11, 0x00


	//----- nvinfo : EIATTR_KPARAM_INFO
	.align		4
.L_1701:
        /*0088*/ 	.byte	0x04, 0x17
        /*008a*/ 	.short	(.L_1703 - .L_1702)
.L_1702:
        /*008c*/ 	.word	0x00000000
        /*0090*/ 	.short	0x0002
        /*0092*/ 	.short	0x000c
        /*0094*/ 	.byte	0x00, 0xf0, 0x11, 0x00


	//----- nvinfo : EIATTR_KPARAM_INFO
	.align		4
.L_1703:
        /*0098*/ 	.byte	0x04, 0x17
        /*009a*/ 	.short	(.L_1705 - .L_1704)
.L_1704:
        /*009c*/ 	.word	0x00000000
        /*00a0*/ 	.short	0x0001
        /*00a2*/ 	.short	0x0008
        /*00a4*/ 	.byte	0x00, 0xf0, 0x11, 0x00


	//----- nvinfo : EIATTR_KPARAM_INFO
	.align		4
.L_1705:
        /*00a8*/ 	.byte	0x04, 0x17
        /*00aa*/ 	.short	(.L_1707 - .L_1706)
.L_1706:
        /*00ac*/ 	.word	0x00000000
        /*00b0*/ 	.short	0x0000
        /*00b2*/ 	.short	0x0000
        /*00b4*/ 	.byte	0x00, 0xf0, 0x21, 0x00


	//----- nvinfo : EIATTR_SPARSE_MMA_MASK
	.align		4
.L_1707:
        /*00b8*/ 	.byte	0x03, 0x50
        /*00ba*/ 	.short	0x0000


	//----- nvinfo : EIATTR_MAXREG_COUNT
	.align		4
        /*00bc*/ 	.byte	0x03, 0x1b
        /*00be*/ 	.short	0x00ff


	//----- nvinfo : EIATTR_MERCURY_ISA_VERSION
	.align		4
        /*00c0*/ 	.byte	0x03, 0x5f
        /*00c2*/ 	.short	0x0101


	//----- nvinfo : EIATTR_COOP_GROUP_MASK_REGIDS
	.align		4
        /*00c4*/ 	.byte	0x04, 0x29
        /*00c6*/ 	.short	(.L_1709 - .L_1708)


	//   ....[0]....
.L_1708:
        /*00c8*/ 	.word	0xffffffff


	//   ....[1]....
        /*00cc*/ 	.word	0xffffffff


	//   ....[2]....
        /*00d0*/ 	.word	0xffffffff


	//   ....[3]....
        /*00d4*/ 	.word	0xffffffff


	//   ....[4]....
        /*00d8*/ 	.word	0xffffffff


	//   ....[5]....
        /*00dc*/ 	.word	0xffffffff


	//   ....[6]....
        /*00e0*/ 	.word	0xffffffff


	//   ....[7]....
        /*00e4*/ 	.word	0xffffffff


	//   ....[8]....
        /*00e8*/ 	.word	0xffffffff


	//   ....[9]....
        /*00ec*/ 	.word	0x0500000c


	//   ....[10]....
        /*00f0*/ 	.word	0x0500000c


	//   ....[11]....
        /*00f4*/ 	.word	0x0500000c


	//   ....[12]....
        /*00f8*/ 	.word	0x0500000c


	//----- nvinfo : EIATTR_COOP_GROUP_INSTR_OFFSETS
	.align		4
.L_1709:
        /*00fc*/ 	.byte	0x04, 0x28
        /*00fe*/ 	.short	(.L_1711 - .L_1710)


	//   ....[0]....
.L_1710:
        /*0100*/ 	.word	0x00000480


	//   ....[1]....
        /*0104*/ 	.word	0x000004c0


	//   ....[2]....
        /*0108*/ 	.word	0x000004f0


	//   ....[3]....
        /*010c*/ 	.word	0x00000530


	//   ....[4]....
        /*0110*/ 	.word	0x00000560


	//   ....[5]....
        /*0114*/ 	.word	0x00000700


	//   ....[6]....
        /*0118*/ 	.word	0x00000960


	//   ....[7]....
        /*011c*/ 	.word	0x00000970


	//   ....[8]....
        /*0120*/ 	.word	0x00000be0


	//   ....[9]....
        /*0124*/ 	.word	0x00000ec0


	//   ....[10]....
        /*0128*/ 	.word	0x00000ef0


	//   ....[11]....
        /*012c*/ 	.word	0x00000fd0


	//   ....[12]....
        /*0130*/ 	.word	0x00001050


	//----- nvinfo : EIATTR_EXIT_INSTR_OFFSETS
	.align		4
.L_1711:
        /*0134*/ 	.byte	0x04, 0x1c
        /*0136*/ 	.short	(.L_1713 - .L_1712)


	//   ....[0]....
.L_1712:
        /*0138*/ 	.word	0x00000250


	//   ....[1]....
        /*013c*/ 	.word	0x00000c20


	//----- nvinfo : EIATTR_CRS_STACK_SIZE
	.align		4
.L_1713:
        /*0140*/ 	.byte	0x04, 0x1e
        /*0142*/ 	.short	(.L_1715 - .L_1714)
.L_1714:
        /*0144*/ 	.word	0x00000000


	//----- nvinfo : EIATTR_CBANK_PARAM_SIZE
	.align		4
.L_1715:
        /*0148*/ 	.byte	0x03, 0x19
        /*014a*/ 	.short	0x0040


	//----- nvinfo : EIATTR_PARAM_CBANK
	.align		4
        /*014c*/ 	.byte	0x04, 0x0a
        /*014e*/ 	.short	(.L_1717 - .L_1716)
	.align		4
.L_1716:
        /*0150*/ 	.word	index@(.nv.constant0._ZN12tensorrt_llm7kernels21fusedQKNormRopeKernelIN3c108BFloat16ES3_Li64ELb0EEEvPviiifPKvS6_S6_PKlii)
        /*0154*/ 	.short	0x0210
        /*0156*/ 	.short	0x0040


	//----- nvinfo : EIATTR_SW_WAR
	.align		4
.L_1717:
        /*0158*/ 	.byte	0x04, 0x36
        /*015a*/ 	.short	(.L_1719 - .L_1718)
.L_1718:
        /*015c*/ 	.word	0x00000008
.L_1719:


//--------------------- .nv.info._ZN12tensorrt_llm7kernels21fusedQKNormRopeKernelIN3c108BFloat16ES3_Li64ELb1EEEvPviiifPKvS6_S6_PKlii --------------------------
	.section	.nv.info._ZN12tensorrt_llm7kernels21fusedQKNormRopeKernelIN3c108BFloat16ES3_Li64ELb1EEEvPviiifPKvS6_S6_PKlii,"",@"SHT_CUDA_INFO"
	.sectionflags	@""
	.align	4


	//----- nvinfo : EIATTR_CUDA_API_VERSION
	.align		4
        /*0000*/ 	.byte	0x04, 0x37
        /*0002*/ 	.short	(.L_1721 - .L_1720)
.L_1720:
        /*0004*/ 	.word	0x00000082


	//----- nvinfo : EIATTR_KPARAM_INFO
	.align		4
.L_1721:
        /*0008*/ 	.byte	0x04, 0x17
        /*000a*/ 	.short	(.L_1723 - .L_1722)
.L_1722:
        /*000c*/ 	.word	0x00000000
        /*0010*/ 	.short	0x000a
        /*0012*/ 	.short	0x003c
        /*0014*/ 	.byte	0x00, 0xf0, 0x11, 0x00


	//----- nvinfo : EIATTR_KPARAM_INFO
	.align		4
.L_1723:
        /*0018*/ 	.byte	0x04, 0x17
        /*001a*/ 	.short	(.L_1725 - .L_1724)
.L_1724:
        /*001c*/ 	.word	0x00000000
        /*0020*/ 	.short	0x0009
        /*0022*/ 	.short	0x0038
        /*0024*/ 	.byte	0x00, 0xf0, 0x11, 0x00


	//----- nvinfo : EIATTR_KPARAM_INFO
	.align		4
.L_1725:
        /*0028*/ 	.byte	0x04, 0x17
        /*002a*/ 	.short	(.L_1727 - .L_1726)
.L_1726:
        /*002c*/ 	.word	0x00000000
        /*0030*/ 	.short	0x0008
        /*0032*/ 	.short	0x0030
        /*0034*/ 	.byte	0x00, 0xf0, 0x21, 0x00


	//----- nvinfo : EIATTR_KPARAM_INFO
	.align		4
.L_1727:
        /*0038*/ 	.byte	0x04, 0x17
        /*003a*/ 	.short	(.L_1729 - .L_1728)
.L_1728:
        /*003c*/ 	.word	0x00000000
        /*0040*/ 	.short	0x0007
        /*0042*/ 	.short	0x0028
        /*0044*/ 	.byte	0x00, 0xf0, 0x21, 0x00


	//----- nvinfo : EIATTR_KPARAM_INFO
	.align		4
.L_1729:
        /*0048*/ 	.byte	0x04, 0x17
        /*004a*/ 	.short	(.L_1731 - .L_1730)
.L_1730:
        /*004c*/ 	.word	0x00000000
        /*0050*/ 	.short	0x0006
        /*0052*/ 	.short	0x0020
        /*0054*/ 	.byte	0x00, 0xf0, 0x21, 0x00


	//----- nvinfo : EIATTR_KPARAM_INFO
	.align		4
.L_1731:
        /*0058*/ 	.byte	0x04, 0x17
        /*005a*/ 	.short	(.L_1733 - .L_1732)
.L_1732:
        /*005c*/ 	.word	0x00000000
        /*0060*/ 	.short	0x0005
        /*0062*/ 	.short	0x0018
        /*0064*/ 	.byte	0x00, 0xf0, 0x21, 0x00


	//----- nvinfo : EIATTR_KPARAM_INFO
	.align		4
.L_1733:
        /*0068*/ 	.byte	0x04, 0x17
        /*006a*/ 	.short	(.L_1735 - .L_1734)
.L_1734:
        /*006c*/ 	.word	0x00000000
        /*0070*/ 	.short	0x0004
        /*0072*/ 	.short	0x0014
        /*0074*/ 	.byte	0x00, 0xf0, 0x11, 0x00


	//----- nvinfo : EIATTR_KPARAM_INFO
	.align		4
.L_1735:
        /*0078*/ 	.byte	0x04, 0x17
        /*007a*/ 	.short	(.L_1737 - .L_1736)
.L_1736:
        /*007c*/ 	.word	0x00000000
        /*0080*/ 	.short	0x0003
        /*0082*/ 	.short	0x0010
        /*0084*/ 	.byte	0x00, 0xf0, 0x11, 0x00


	//----- nvinfo : EIATTR_KPARAM_INFO
	.align		4
.L_1737:
        /*0088*/ 	.byte	0x04, 0x17
        /*008a*/ 	.short	(.L_1739 - .L_1738)
.L_1738:
        /*008c*/ 	.word	0x00000000
        /*0090*/ 	.short	0x0002
        /*0092*/ 	.short	0x000c
        /*0094*/ 	.byte	0x00, 0xf0, 0x11, 0x00


	//----- nvinfo : EIATTR_KPARAM_INFO
	.align		4
.L_1739:
        /*0098*/ 	.byte	0x04, 0x17
        /*009a*/ 	.short	(.L_1741 - .L_1740)
.L_1740:
        /*009c*/ 	.word	0x00000000
        /*00a0*/ 	.short	0x0001
        /*00a2*/ 	.short	0x0008
        /*00a4*/ 	.byte	0x00, 0xf0, 0x11, 0x00


	//----- nvinfo : EIATTR_KPARAM_INFO
	.align		4
.L_1741:
        /*00a8*/ 	.byte	0x04, 0x17
        /*00aa*/ 	.short	(.L_1743 - .L_1742)
.L_1742:
        /*00ac*/ 	.word	0x00000000
        /*00b0*/ 	.short	0x0000
        /*00b2*/ 	.short	0x0000
        /*00b4*/ 	.byte	0x00, 0xf0, 0x21, 0x00


	//----- nvinfo : EIATTR_SPARSE_MMA_MASK
	.align		4
.L_1743:
        /*00b8*/ 	.byte	0x03, 0x50
        /*00ba*/ 	.short	0x0000


	//----- nvinfo : EIATTR_MAXREG_COUNT
	.align		4
        /*00bc*/ 	.byte	0x03, 0x1b
        /*00be*/ 	.short	0x00ff


	//----- nvinfo : EIATTR_MERCURY_ISA_VERSION
	.align		4
        /*00c0*/ 	.byte	0x03, 0x5f
        /*00c2*/ 	.short	0x0101


	//----- nvinfo : EIATTR_COOP_GROUP_MASK_REGIDS
	.align		4
        /*00c4*/ 	.byte	0x04, 0x29
        /*00c6*/ 	.short	(.L_1745 - .L_1744)


	//   ....[0]....
.L_1744:
        /*00c8*/ 	.word	0xffffffff


	//   ....[1]....
        /*00cc*/ 	.word	0xffffffff


	//   ....[2]....
        /*00d0*/ 	.word	0xffffffff


	//   ....[3]....
        /*00d4*/ 	.word	0xffffffff


	//   ....[4]....
        /*00d8*/ 	.word	0xffffffff


	//----- nvinfo : EIATTR_COOP_GROUP_INSTR_OFFSETS
	.align		4
.L_1745:
        /*00dc*/ 	.byte	0x04, 0x28
        /*00de*/ 	.short	(.L_1747 - .L_1746)


	//   ....[0]....
.L_1746:
        /*00e0*/ 	.word	0x00000490


	//   ....[1]....
        /*00e4*/ 	.word	0x000004b0


	//   ....[2]....
        /*00e8*/ 	.word	0x000004d0


	//   ....[3]....
        /*00ec*/ 	.word	0x000004f0


	//   ....[4]....
        /*00f0*/ 	.word	0x00000510


	//----- nvinfo : EIATTR_EXIT_INSTR_OFFSETS
	.align		4
.L_1747:
        /*00f4*/ 	.byte	0x04, 0x1c
        /*00f6*/ 	.short	(.L_1749 - .L_1748)


	//   ....[0]....
.L_1748:
        /*00f8*/ 	.word	0x00000250


	//   ....[1]....
        /*00fc*/ 	.word	0x000007c0


	//----- nvinfo : EIATTR_CRS_STACK_SIZE
	.align		4
.L_1749:
        /*0100*/ 	.byte	0x04, 0x1e
        /*0102*/ 	.short	(.L_1751 - .L_1750)
.L_1750:
        /*0104*/ 	.word	0x00000000


	//----- nvinfo : EIATTR_CBANK_PARAM_SIZE
	.align		4
.L_1751:
        /*0108*/ 	.byte	0x03, 0x19
        /*010a*/ 	.short	0x0040


	//----- nvinfo : EIATTR_PARAM_CBANK
	.align		4
        /*010c*/ 	.byte	0x04, 0x0a
        /*010e*/ 	.short	(.L_1753 - .L_1752)
	.align		4
.L_1752:
        /*0110*/ 	.word	index@(.nv.constant0._ZN12tensorrt_llm7kernels21fusedQKNormRopeKernelIN3c108BFloat16ES3_Li64ELb1EEEvPviiifPKvS6_S6_PKlii)
        /*0114*/ 	.short	0x0210
        /*0116*/ 	.short	0x0040


	//----- nvinfo : EIATTR_SW_WAR
	.align		4
.L_1753:
        /*0118*/ 	.byte	0x04, 0x36
        /*011a*/ 	.short	(.L_1755 - .L_1754)
.L_1754:
        /*011c*/ 	.word	0x00000008
.L_1755:


//--------------------- .nv.info._ZN12tensorrt_llm7kernels32fusedQKNormRopeKernelNTokenHeadsIN3c108BFloat16ENS2_4HalfELi256ELb0ELi8EEEvPviiifPKvS7_S7_PKlii --------------------------
	.section	.nv.info._ZN12tensorrt_llm7kernels32fusedQKNormRopeKernelNTokenHeadsIN3c108BFloat16ENS2_4HalfELi256ELb0ELi8EEEvPviiifPKvS7_S7_PKlii,"",@"SHT_CUDA_INFO"
	.sectionflags	@""
	.align	4


	//----- nvinfo : EIATTR_CUDA_API_VERSION
	.align		4
        /*0000*/ 	.byte	0x04, 0x37
        /*0002*/ 	.short	(.L_1757 - .L_1756)
.L_1756:
        /*0004*/ 	.word	0x00000082


	//----- nvinfo : EIATTR_KPARAM_INFO
	.align		4
.L_1757:
        /*0008*/ 	.byte	0x04, 0x17
        /*000a*/ 	.short	(.L_1759 - .L_1758)
.L_1758:
        /*000c*/ 	.word	0x00000000
        /*0010*/ 	.short	0x000a
        /*0012*/ 	.short	0x003c
        /*0014*/ 	.byte	0x00, 0xf0, 0x11, 0x00


	//----- nvinfo : EIATTR_KPARAM_INFO
	.align		4
.L_1759:
        /*0018*/ 	.byte	0x04, 0x17
        /*001a*/ 	.short	(.L_1761 - .L_1760)
.L_1760:
        /*001c*/ 	.word	0x00000000
        /*0020*/ 	.short	0x0009
        /*0022*/ 	.short	0x0038
        /*0024*/ 	.byte	0x00, 0xf0, 0x11, 0x00


	//----- nvinfo : EIATTR_KPARAM_INFO
	.align		4
.L_1761:
        /*0028*/ 	.byte	0x04, 0x17
        /*002a*/ 	.short	(.L_1763 - .L_1762)
.L_1762:
        /*002c*/ 	.word	0x00000000
        /*0030*/ 	.short	0x0008
        /*0032*/ 	.short	0x0030
        /*0034*/ 	.byte	0x00, 0xf0, 0x21, 0x00


	//----- nvinfo : EIATTR_KPARAM_INFO
	.align		4
.L_1763:
        /*0038*/ 	.byte	0x04, 0x17
        /*003a*/ 	.short	(.L_1765 - .L_1764)
.L_1764:
        /*003c*/ 	.word	0x00000000
        /*0040*/ 	.short	0x0007
        /*0042*/ 	.short	0x0028
        /*0044*/ 	.byte	0x00, 0xf0, 0x21, 0x00


	//----- nvinfo : EIATTR_KPARAM_INFO
	.align		4
.L_1765:
        /*0048*/ 	.byte	0x04, 0x17
        /*004a*/ 	.short	(.L_1767 - .L_1766)
.L_1766:
        /*004c*/ 	.word	0x00000000
        /*0050*/ 	.short	0x0006
        /*0052*/ 	.short	0x0020
        /*0054*/ 	.byte	0x00, 0xf0, 0x21, 0x00


	//----- nvinfo : EIATTR_KPARAM_INFO
	.align		4
.L_1767:
        /*0058*/ 	.byte	0x04, 0x17
        /*005a*/ 	.short	(.L_1769 - .L_1768)
.L_1768:
        /*005c*/ 	.word	0x00000000
        /*0060*/ 	.short	0x0005
        /*0062*/ 	.short	0x0018
        /*0064*/ 	.byte	0x00, 0xf0, 0x21, 0x00


	//----- nvinfo : EIATTR_KPARAM_INFO
	.align		4
.L_1769:
        /*0068*/ 	.byte	0x04, 0x17
        /*006a*/ 	.short	(.L_1771 - .L_1770)
.L_1770:
        /*006c*/ 	.word	0x00000000
        /*0070*/ 	.short	0x0004
        /*0072*/ 	.short	0x0014
        /*0074*/ 	.byte	0x00, 0xf0, 0x11, 0x00


	//----- nvinfo : EIATTR_KPARAM_INFO
	.align		4
.L_1771:
        /*0078*/ 	.byte	0x04, 0x17
        /*007a*/ 	.short	(.L_1773 - .L_1772)
.L_1772:
        /*007c*/ 	.word	0x00000000
        /*0080*/ 	.short	0x0003
        /*0082*/ 	.short	0x0010
        /*0084*/ 	.byte	0x00, 0xf0, 0x11, 0x00


	//----- nvinfo : EIATTR_KPARAM_INFO
	.align		4
.L_1773:
        /*0088*/ 	.byte	0x04, 0x17
        /*008a*/ 	.short	(.L_1775 - .L_1774)
.L_1774:
        /*008c*/ 	.word	0x00000000
        /*0090*/ 	.short	0x0002
        /*0092*/ 	.short	0x000c
        /*0094*/ 	.byte	0x00, 0xf0, 0x11, 0x00


	//----- nvinfo : EIATTR_KPARAM_INFO
	.align		4
.L_1775:
        /*0098*/ 	.byte	0x04, 0x17
        /*009a*/ 	.short	(.L_1777 - .L_1776)
.L_1776:
        /*009c*/ 	.word	0x00000000
        /*00a0*/ 	.short	0x0001
        /*00a2*/ 	.short	0x0008
        /*00a4*/ 	.byte	0x00, 0xf0, 0x11, 0x00


	//----- nvinfo : EIATTR_KPARAM_INFO
	.align		4
.L_1777:
        /*00a8*/ 	.byte	0x04, 0x17
        /*00aa*/ 	.short	(.L_1779 - .L_1778)
.L_1778:
        /*00ac*/ 	.word	0x00000000
        /*00b0*/ 	.short	0x0000
        /*00b2*/ 	.short	0x0000
        /*00b4*/ 	.byte	0x00, 0xf0, 0x21, 0x00


	//----- nvinfo : EIATTR_SPARSE_MMA_MASK
	.align		4
.L_1779:
        /*00b8*/ 	.byte	0x03, 0x50
        /*00ba*/ 	.short	0x0000


	//----- nvinfo : EIATTR_MAXREG_COUNT
	.align		4
        /*00bc*/ 	.byte	0x03, 0x1b
        /*00be*/ 	.short	0x00ff


	//----- nvinfo : EIATTR_MERCURY_ISA_VERSION
	.align		4
        /*00c0*/ 	.byte	0x03, 0x5f
        /*00c2*/ 	.short	0x0101


	//----- nvinfo : EIATTR_COOP_GROUP_MASK_REGIDS
	.align		4
        /*00c4*/ 	.byte	0x04, 0x29
        /*00c6*/ 	.short	(.L_1781 - .L_1780)


	//   ....[0]....
.L_1780:
        /*00c8*/ 	.word	0xffffffff


	//   ....[1]....
        /*00cc*/ 	.word	0xffffffff


	//   ....[2]....
        /*00d0*/ 	.word	0xffffffff


	//   ....[3]....
        /*00d4*/ 	.word	0xffffffff


	//   ....[4]....
        /*00d8*/ 	.word	0xffffffff


	//   ....[5]....
        /*00dc*/ 	.word	0xffffffff


	//   ....[6]....
        /*00e0*/ 	.word	0xffffffff


	//   ....[7]....
        /*00e4*/ 	.word	0xffffffff


	//   ....[8]....
        /*00e8*/ 	.word	0xffffffff


	//   ....[9]....
        /*00ec*/ 	.word	0xffffffff


	//   ....[10]....
        /*00f0*/ 	.word	0xffffffff


	//   ....[11]....
        /*00f4*/ 	.word	0xffffffff


	//   ....[12]....
        /*00f8*/ 	.word	0xffffffff


	//   ....[13]....
        /*00fc*/ 	.word	0xffffffff


	//   ....[14]....
        /*0100*/ 	.word	0xffffffff


	//   ....[15]....
        /*0104*/ 	.word	0x05000028


	//   ....[16]....
        /*0108*/ 	.word	0x05000028


	//   ....[17]....
        /*010c*/ 	.word	0x05000028


	//   ....[18]....
        /*0110*/ 	.word	0x05000028


	//   ....[19]....
        /*0114*/ 	.word	0x05000028


	//   ....[20]....
        /*0118*/ 	.word	0x05000028


	//   ....[21]....
        /*011c*/ 	.word	0x05000028


	//   ....[22]....
        /*0120*/ 	.word	0x05000028


	//   ....[23]....
        /*0124*/ 	.word	0x05000028


	//   ....[24]....
        /*0128*/ 	.word	0x05000028


	//   ....[25]....
        /*012c*/ 	.word	0x05000028


	//   ....[26]....
        /*0130*/ 	.word	0x05000028


	//   ....[27]....
        /*0134*/ 	.word	0x05000028


	//   ....[28]....
        /*0138*/ 	.word	0x05000028


	//   ....[29]....
        /*013c*/ 	.word	0x05000028


	//----- nvinfo : EIATTR_COOP_GROUP_INSTR_OFFSETS
	.align		4
.L_1781:
        /*0140*/ 	.byte	0x04, 0x28
        /*0142*/ 	.short	(.L_1783 - .L_1782)


	//   ....[0]....
.L_1782:
        /*0144*/ 	.word	0x00002080


	//   ....[1]....
        /*0148*/ 	.word	0x000020a0


	//   ....[2]....
        /*014c*/ 	.word	0x000020c0


	//   ....[3]....
        /*0150*/ 	.word	0x000020e0


	//   ....[4]....
        /*0154*/ 	.word	0x00002100


	//   ....[5]....
        /*0158*/ 	.word	0x00002430


	//   ....[6]....
        /*015c*/ 	.word	0x00002570


	//   ....[7]....
        /*0160*/ 	.word	0x00002600


	//   ....[8]....
        /*0164*/ 	.word	0x000026d0


	//   ....[9]....
        /*0168*/ 	.word	0x00002720


	//   ....[10]....
        /*016c*/ 	.word	0x000027c0


	//   ....[11]....
        /*0170*/ 	.word	0x00002870


	//   ....[12]....
        /*0174*/ 	.word	0x00002970


	//   ....[13]....
        /*0178*/ 	.word	0x00002a20


	//   ....[14]....
        /*017c*/ 	.word	0x00002b50


	//   ....[15]....
        /*0180*/ 	.word	0x00002ce0


	//   ....[16]....
        /*0184*/ 	.word	0x00002d60


	//   ....[17]....
        /*0188*/ 	.word	0x00002dc0


	//   ....[18]....
        /*018c*/ 	.word	0x00002e20


	//   ....[19]....
        /*0190*/ 	.word	0x00002e80


	//   ....[20]....
        /*0194*/ 	.word	0x00003000


	//   ....[21]....
        /*0198*/ 	.word	0x00003090


	//   ....[22]....
        /*019c*/ 	.word	0x00003240


	//   ....[23]....
        /*01a0*/ 	.word	0x00003310


	//   ....[24]....
        /*01a4*/ 	.word	0x00003400


	//   ....[25]....
        /*01a8*/ 	.word	0x000034f0


	//   ....[26]....
        /*01ac*/ 	.word	0x000035e0


	//   ....[27]....
        /*01b0*/ 	.word	0x000036d0


	//   ....[28]....
        /*01b4*/ 	.word	0x00003740


	//   ....[29]....
        /*01b8*/ 	.word	0x00003830


	//----- nvinfo : EIATTR_EXIT_INSTR_OFFSETS
	.align		4
.L_1783:
        /*01bc*/ 	.byte	0x04, 0x1c
        /*01be*/ 	.short	(.L_1785 - .L_1784)


	//   ....[0]....
.L_1784:
        /*01c0*/ 	.word	0x00000280


	//   ....[1]....
        /*01c4*/ 	.word	0x000014c0


	//   ....[2]....
        /*01c8*/ 	.word	0x00002c80


	//----- nvinfo : EIATTR_CRS_STACK_SIZE
	.align		4
.L_1785:
        /*01cc*/ 	.byte	0x04, 0x1e
        /*01ce*/ 	.short	(.L_1787 - .L_1786)
.L_1786:
        /*01d0*/ 	.word	0x00000000


	//----- nvinfo : EIATTR_CBANK_PARAM_SIZE
	.align		4
.L_1787:
        /*01d4*/ 	.byte	0x03, 0x19
        /*01d6*/ 	.short	0x0040


	//----- nvinfo : EIATTR_PARAM_CBANK
	.align		4
        /*01d8*/ 	.byte	0x04, 0x0a
        /*01da*/ 	.short	(.L_1789 - .L_1788)
	.align		4
.L_1788:
        /*01dc*/ 	.word	index@(.nv.constant0._ZN12tensorrt_llm7kernels32fusedQKNormRopeKernelNTokenHeadsIN3c108BFloat16ENS2_4HalfELi256ELb0ELi8EEEvPviiifPKvS7_S7_PKlii)
        /*01e0*/ 	.short	0x0210
        /*01e2*/ 	.short	0x0040


	//----- nvinfo : EIATTR_SW_WAR
	.align		4
.L_1789:
        /*01e4*/ 	.byte	0x04, 0x36
        /*01e6*/ 	.short	(.L_1791 - .L_1790)
.L_1790:
        /*01e8*/ 	.word	0x00000008
.L_1791:


//--------------------- .nv.info._ZN12tensorrt_llm7kernels32fusedQKNormRopeKernelNTokenHeadsIN3c108BFloat16ENS2_4HalfELi256ELb1ELi8EEEvPviiifPKvS7_S7_PKlii --------------------------
	.section	.nv.info._ZN12tensorrt_llm7kernels32fusedQKNormRopeKernelNTokenHeadsIN3c108BFloat16ENS2_4HalfELi256ELb1ELi8EEEvPviiifPKvS7_S7_PKlii,"",@"SHT_CUDA_INFO"
	.sectionflags	@""
	.align	4


	//----- nvinfo : EIATTR_CUDA_API_VERSION
	.align		4
        /*0000*/ 	.byte	0x04, 0x37
        /*0002*/ 	.short	(.L_1793 - .L_1792)
.L_1792:
        /*0004*/ 	.word	0x00000082


	//----- nvinfo : EIATTR_KPARAM_INFO
	.align		4
.L_1793:
        /*0008*/ 	.byte	0x04, 0x17
        /*000a*/ 	.short	(.L_1795 - .L_1794)
.L_1794:
        /*000c*/ 	.word	0x00000000
        /*0010*/ 	.short	0x000a
        /*0012*/ 	.short	0x003c
        /*0014*/ 	.byte	0x00, 0xf0, 0x11, 0x00


	//----- nvinfo : EIATTR_KPARAM_INFO
	.align		4
.L_1795:
        /*0018*/ 	.byte	0x04, 0x17
        /*001a*/ 	.short	(.L_1797 - .L_1796)
.L_1796:
        /*001c*/ 	.word	0x00000000
        /*0020*/ 	.short	0x0009
        /*0022*/ 	.short	0x0038
        /*0024*/ 	.byte	0x00, 0xf0, 0x11, 0x00


	//----- nvinfo : EIATTR_KPARAM_INFO
	.align		4
.L_1797:
        /*0028*/ 	.byte	0x04, 0x17
        /*002a*/ 	.short	(.L_1799 - .L_1798)
.L_1798:
        /*002c*/ 	.word	0x00000000
        /*0030*/ 	.short	0x0008
        /*0032*/ 	.short	0x0030
        /*0034*/ 	.byte	0x00, 0xf0, 0x21, 0x00


	//----- nvinfo : EIATTR_KPARAM_INFO
	.align		4
.L_1799:
        /*0038*/ 	.byte	0x04, 0x17
        /*003a*/ 	.short	(.L_1801 - .L_1800)
.L_1800:
        /*003c*/ 	.word	0x00000000
        /*0040*/ 	.short	0x0007
        /*0042*/ 	.short	0x0028
        /*0044*/ 	.byte	0x00, 0xf0, 0x21, 0x00


	//----- nvinfo : EIATTR_KPARAM_INFO
	.align		4
.L_1801:
        /*0048*/ 	.byte	0x04, 0x17
        /*004a*/ 	.short	(.L_1803 - .L_1802)
.L_1802:
        /*004c*/ 	.word	0x00000000
        /*0050*/ 	.short	0x0006
        /*0052*/ 	.short	0x0020
        /*0054*/ 	.byte	0x00, 0xf0, 0x21, 0x00


	//----- nvinfo : EIATTR_KPARAM_INFO
	.align		4
.L_1803:
        /*0058*/ 	.byte	0x04, 0x17
        /*005a*/ 	.short	(.L_1805 - .L_1804)
.L_1804:
        /*005c*/ 	.word	0x00000000
        /*0060*/ 	.short	0x0005
        /*0062*/ 	.short	0x0018
        /*0064*/ 	.byte	0x00, 0xf0, 0x21, 0x00


	//----- nvinfo : EIATTR_KPARAM_INFO
	.align		4
.L_1805:
        /*0068*/ 	.byte	0x04, 0x17
        /*006a*/ 	.short	(.L_1807 - .L_1806)
.L_1806:
        /*006c*/ 	.word	0x00000000
        /*0070*/ 	.short	0x0004
        /*0072*/ 	.short	0x0014
        /*0074*/ 	.byte	0x00, 0xf0, 0x11, 0x00


	//----- nvinfo : EIATTR_KPARAM_INFO
	.align		4
.L_1807:
        /*0078*/ 	.byte	0x04, 0x17
        /*007a*/ 	.short	(.L_1809 - .L_1808)
.L_1808:
        /*007c*/ 	.word	0x00000000
        /*0080*/ 	.short	0x0003
        /*0082*/ 	.short	0x0010
        /*0084*/ 	.byte	0x00, 0xf0, 0x11, 0x00


	//----- nvinfo : EIATTR_KPARAM_INFO
	.align		4
.L_1809:
        /*0088*/ 	.byte	0x04, 0x17
        /*008a*/ 	.short	(.L_1811 - .L_1810)
.L_1810:
        /*008c*/ 	.word	0x00000000
        /*0090*/ 	.short	0x0002
        /*0092*/ 	.short	0x000c
        /*0094*/ 	.byte	0x00, 0xf0, 0x11, 0x00


	//----- nvinfo : EIATTR_KPARAM_INFO
	.align		4
.L_1811:
        /*0098*/ 	.byte	0x04, 0x17
        /*009a*/ 	.short	(.L_1813 - .L_1812)
.L_1812:
        /*009c*/ 	.word	0x00000000
        /*00a0*/ 	.short	0x0001
        /*00a2*/ 	.short	0x0008
        /*00a4*/ 	.byte	0x00, 0xf0, 0x11, 0x00


	//----- nvinfo : EIATTR_KPARAM_INFO
	.align		4
.L_1813:
        /*00a8*/ 	.byte	0x04, 0x17
        /*00aa*/ 	.short	(.L_1815 - .L_1814)
.L_1814:
        /*00ac*/ 	.word	0x00000000
        /*00b0*/ 	.short	0x0000
        /*00b2*/ 	.short	0x0000
        /*00b4*/ 	.byte	0x00, 0xf0, 0x21, 0x00


	//----- nvinfo : EIATTR_SPARSE_MMA_MASK
	.align		4
.L_1815:
        /*00b8*/ 	.byte	0x03, 0x50
        /*00ba*/ 	.short	0x0000


	//----- nvinfo : EIATTR_MAXREG_COUNT
	.align		4
        /*00bc*/ 	.byte	0x03, 0x1b
        /*00be*/ 	.short	0x00ff


	//----- nvinfo : EIATTR_MERCURY_ISA_VERSION
	.align		4
        /*00c0*/ 	.byte	0x03, 0x5f
        /*00c2*/ 	.short	0x0101


	//----- nvinfo : EIATTR_COOP_GROUP_MASK_REGIDS
	.align		4
        /*00c4*/ 	.byte	0x04, 0x29
        /*00c6*/ 	.short	(.L_1817 - .L_1816)


	//   ....[0]....
.L_1816:
        /*00c8*/ 	.word	0xffffffff


	//   ....[1]....
        /*00cc*/ 	.word	0xffffffff


	//   ....[2]....
        /*00d0*/ 	.word	0xffffffff


	//   ....[3]....
        /*00d4*/ 	.word	0xffffffff


	//   ....[4]....
        /*00d8*/ 	.word	0xffffffff


	//   ....[5]....
        /*00dc*/ 	.word	0x05000028


	//   ....[6]....
        /*00e0*/ 	.word	0x05000028


	//   ....[7]....
        /*00e4*/ 	.word	0x05000028


	//   ....[8]....
        /*00e8*/ 	.word	0x05000028


	//   ....[9]....
        /*00ec*/ 	.word	0x05000028


	//----- nvinfo : EIATTR_COOP_GROUP_INSTR_OFFSETS
	.align		4
.L_1817:
        /*00f0*/ 	.byte	0x04, 0x28
        /*00f2*/ 	.short	(.L_1819 - .L_1818)


	//   ....[0]....
.L_1818:
        /*00f4*/ 	.word	0x00001a10


	//   ....[1]....
        /*00f8*/ 	.word	0x00001a30


	//   ....[2]....
        /*00fc*/ 	.word	0x00001a50


	//   ....[3]....
        /*0100*/ 	.word	0x00001a70


	//   ....[4]....
        /*0104*/ 	.word	0x00001a90


	//   ....[5]....
        /*0108*/ 	.word	0x00002070


	//   ....[6]....
        /*010c*/ 	.word	0x00002100


	//   ....[7]....
        /*0110*/ 	.word	0x00002170


	//   ....[8]....
        /*0114*/ 	.word	0x000021e0


	//   ....[9]....
        /*0118*/ 	.word	0x00002250


	//----- nvinfo : EIATTR_EXIT_INSTR_OFFSETS
	.align		4
.L_1819:
        /*011c*/ 	.byte	0x04, 0x1c
        /*011e*/ 	.short	(.L_1821 - .L_1820)


	//   ....[0]....
.L_1820:
        /*0120*/ 	.word	0x00000280


	//   ....[1]....
        /*0124*/ 	.word	0x000014d0


	//   ....[2]....
        /*0128*/ 	.word	0x00002000


	//----- nvinfo : EIATTR_CRS_STACK_SIZE
	.align		4
.L_1821:
        /*012c*/ 	.byte	0x04, 0x1e
        /*012e*/ 	.short	(.L_1823 - .L_1822)
.L_1822:
        /*0130*/ 	.word	0x00000000


	//----- nvinfo : EIATTR_CBANK_PARAM_SIZE
	.align		4
.L_1823:
        /*0134*/ 	.byte	0x03, 0x19
        /*0136*/ 	.short	0x0040


	//----- nvinfo : EIATTR_PARAM_CBANK
	.align		4
        /*0138*/ 	.byte	0x04, 0x0a
        /*013a*/ 	.short	(.L_1825 - .L_1824)
	.align		4
.L_1824:
        /*013c*/ 	.word	index@(.nv.constant0._ZN12tensorrt_llm7kernels32fusedQKNormRopeKernelNTokenHeadsIN3c108BFloat16ENS2_4HalfELi256ELb1ELi8EEEvPviiifPKvS7_S7_PKlii)
        /*0140*/ 	.short	0x0210
        /*0142*/ 	.short	0x0040


	//----- nvinfo : EIATTR_SW_WAR
	.align		4
.L_1825:
        /*0144*/ 	.byte	0x04, 0x36
        /*0146*/ 	.short	(.L_1827 - .L_1826)
.L_1826:
        /*0148*/ 	.word	0x00000008
.L_1827:


//--------------------- .nv.info._ZN12tensorrt_llm7kernels32fusedQKNormRopeKernelNTokenHeadsIN3c108BFloat16ENS2_4HalfELi128ELb0ELi8EEEvPviiifPKvS7_S7_PKlii --------------------------
	.section	.nv.info._ZN12tensorrt_llm7kernels32fusedQKNormRopeKernelNTokenHeadsIN3c108BFloat16ENS2_4HalfELi128ELb0ELi8EEEvPviiifPKvS7_S7_PKlii,"",@"SHT_CUDA_INFO"
	.sectionflags	@""
	.align	4


	//----- nvinfo : EIATTR_CUDA_API_VERSION
	.align		4
        /*0000*/ 	.byte	0x04, 0x37
        /*0002*/ 	.short	(.L_1829 - .L_1828)
.L_1828:
        /*0004*/ 	.word	0x00000082


	//----- nvinfo : EIATTR_KPARAM_INFO
	.align		4
.L_1829:
        /*0008*/ 	.byte	0x04, 0x17
        /*000a*/ 	.short	(.L_1831 - .L_1830)
.L_1830:
        /*000c*/ 	.word	0x00000000
        /*0010*/ 	.short	0x000a
        /*0012*/ 	.short	0x003c
        /*0014*/ 	.byte	0x00, 0xf0, 0x11, 0x00


	//----- nvinfo : EIATTR_KPARAM_INFO
	.align		4
.L_1831:
        /*0018*/ 	.byte	0x04, 0x17
        /*001a*/ 	.short	(.L_1833 - .L_1832)
.L_1832:
        /*001c*/ 	.word	0x00000000
        /*0020*/ 	.short	0x0009
        /*0022*/ 	.short	0x0038
        /*0024*/ 	.byte	0x00, 0xf0, 0x11, 0x00


	//----- nvinfo : EIATTR_KPARAM_INFO
	.align		4
.L_1833:
        /*0028*/ 	.byte	0x04, 0x17
        /*002a*/ 	.short	(.L_1835 - .L_1834)
.L_1834:
        /*002c*/ 	.word	0x00000000
        /*0030*/ 	.short	0x0008
        /*0032*/ 	.short	0x0030
        /*0034*/ 	.byte	0x00, 0xf0, 0x21, 0x00


	//----- nvinfo : EIATTR_KPARAM_INFO
	.align		4
.L_1835:
        /*0038*/ 	.byte	0x04, 0x17
        /*003a*/ 	.short	(.L_1837 - .L_1836)
.L_1836:
        /*003c*/ 	.word	0x00000000
        /*0040*/ 	.short	0x0007
        /*0042*/ 	.short	0x0028
        /*0044*/ 	.byte	0x00, 0xf0, 0x21, 0x00


	//----- nvinfo : EIATTR_KPARAM_INFO
	.align		4
.L_1837:
        /*0048*/ 	.byte	0x04, 0x17
        /*004a*/ 	.short	(.L_1839 - .L_1838)
.L_1838:
        /*004c*/ 	.word	0x00000000
        /*0050*/ 	.short	0x0006
        /*0052*/ 	.short	0x0020
        /*0054*/ 	.byte	0x00, 0xf0, 0x21, 0x00


	//----- nvinfo : EIATTR_KPARAM_INFO
	.align		4
.L_1839:
        /*0058*/ 	.byte	0x04, 0x17
        /*005a*/ 	.short	(.L_1841 - .L_1840)
.L_1840:
        /*005c*/ 	.word	0x00000000
        /*0060*/ 	.short	0x0005
        /*0062*/ 	.short	0x0018
        /*0064*/ 	.byte	0x00, 0xf0, 0x21, 0x00


	//----- nvinfo : EIATTR_KPARAM_INFO
	.align		4
.L_1841:
        /*0068*/ 	.byte	0x04, 0x17
        /*006a*/ 	.short	(.L_1843 - .L_1842)
.L_1842:
        /*006c*/ 	.word	0x00000000
        /*0070*/ 	.short	0x0004
        /*0072*/ 	.short	0x0014
        /*0074*/ 	.byte	0x00, 0xf0, 0x11, 0x00


	//----- nvinfo : EIATTR_KPARAM_INFO
	.align		4
.L_1843:
        /*0078*/ 	.byte	0x04, 0x17
        /*007a*/ 	.short	(.L_1845 - .L_1844)
.L_1844:
        /*007c*/ 	.word	0x00000000
        /*0080*/ 	.short	0x0003
        /*0082*/ 	.short	0x0010
        /*0084*/ 	.byte	0x00, 0xf0, 0x11, 0x00


	//----- nvinfo : EIATTR_KPARAM_INFO
	.align		4
.L_1845:
        /*0088*/ 	.byte	0x04, 0x17
        /*008a*/ 	.short	(.L_1847 - .L_1846)
.L_1846:
        /*008c*/ 	.word	0x00000000
        /*0090*/ 	.short	0x0002
        /*0092*/ 	.short	0x000c
        /*0094*/ 	.byte	0x00, 0xf0, 0x11, 0x00


	//----- nvinfo : EIATTR_KPARAM_INFO
	.align		4
.L_1847:
        /*0098*/ 	.byte	0x04, 0x17
        /*009a*/ 	.short	(.L_1849 - .L_1848)
.L_1848:
        /*009c*/ 	.word	0x00000000
        /*00a0*/ 	.short	0x0001
        /*00a2*/ 	.short	0x0008
        /*00a4*/ 	.byte	0x00, 0xf0, 0x11, 0x00


	//----- nvinfo : EIATTR_KPARAM_INFO
	.align		4
.L_1849:
        /*00a8*/ 	.byte	0x04, 0x17
        /*00aa*/ 	.short	(.L_1851 - .L_1850)
.L_1850:
        /*00ac*/ 	.word	0x00000000
        /*00b0*/ 	.short	0x0000
        /*00b2*/ 	.short	0x0000
        /*00b4*/ 	.byte	0x00, 0xf0, 0x21, 0x00


	//----- nvinfo : EIATTR_SPARSE_MMA_MASK
	.align		4
.L_1851:
        /*00b8*/ 	.byte	0x03, 0x50
        /*00ba*/ 	.short	0x0000


	//----- nvinfo : EIATTR_MAXREG_COUNT
	.align		4
        /*00bc*/ 	.byte	0x03, 0x1b
        /*00be*/ 	.short	0x00ff


	//----- nvinfo : EIATTR_MERCURY_ISA_VERSION
	.align		4
        /*00c0*/ 	.byte	0x03, 0x5f
        /*00c2*/ 	.short	0x0101


	//----- nvinfo : EIATTR_COOP_GROUP_MASK_REGIDS
	.align		4
        /*00c4*/ 	.byte	0x04, 0x29
        /*00c6*/ 	.short	(.L_1853 - .L_1852)


	//   ....[0]....
.L_1852:
        /*00c8*/ 	.word	0xffffffff


	//   ....[1]....
        /*00cc*/ 	.word	0xffffffff


	//   ....[2]....
        /*00d0*/ 	.word	0xffffffff


	//   ....[3]....
        /*00d4*/ 	.word	0xffffffff


	//   ....[4]....
        /*00d8*/ 	.word	0xffffffff


	//   ....[5]....
        /*00dc*/ 	.word	0xffffffff


	//   ....[6]....
        /*00e0*/ 	.word	0xffffffff


	//   ....[7]....
        /*00e4*/ 	.word	0xffffffff


	//   ....[8]....
        /*00e8*/ 	.word	0xffffffff


	//   ....[9]....
        /*00ec*/ 	.word	0xffffffff


	//   ....[10]....
        /*00f0*/ 	.word	0xffffffff


	//   ....[11]....
        /*00f4*/ 	.word	0x05000004


	//   ....[12]....
        /*00f8*/ 	.word	0x05000004


	//   ....[13]....
        /*00fc*/ 	.word	0x05000004


	//   ....[14]....
        /*0100*/ 	.word	0x05000004


	//   ....[15]....
        /*0104*/ 	.word	0x05000004


	//   ....[16]....
        /*0108*/ 	.word	0x05000004


	//   ....[17]....
        /*010c*/ 	.word	0x05000004


	//   ....[18]....
        /*0110*/ 	.word	0x05000004


	//   ....[19]....
        /*0114*/ 	.word	0x05000004


	//   ....[20]....
        /*0118*/ 	.word	0x05000004


	//   ....[21]....
        /*011c*/ 	.word	0x05000004


	//----- nvinfo : EIATTR_COOP_GROUP_INSTR_OFFSETS
	.align		4
.L_1853:
        /*0120*/ 	.byte	0x04, 0x28
        /*0122*/ 	.short	(.L_1855 - .L_1854)


	//   ....[0]....
.L_1854:
        /*0124*/ 	.word	0x00001bb0


	//   ....[1]....
        /*0128*/ 	.word	0x00001bd0


	//   ....[2]....
        /*012c*/ 	.word	0x00001bf0


	//   ....[3]....
        /*0130*/ 	.word	0x00001c10


	//   ....[4]....
        /*0134*/ 	.word	0x00001c30


	//   ....[5]....
        /*0138*/ 	.word	0x00001e10


	//   ....[6]....
        /*013c*/ 	.word	0x00001fc0


	//   ....[7]....
        /*0140*/ 	.word	0x000020c0


	//   ....[8]....
        /*0144*/ 	.word	0x00002140


	//   ....[9]....
        /*0148*/ 	.word	0x00002170


	//   ....[10]....
        /*014c*/ 	.word	0x000022b0


	//   ....[11]....
        /*0150*/ 	.word	0x00002420


	//   ....[12]....
        /*0154*/ 	.word	0x000024a0


	//   ....[13]....
        /*0158*/ 	.word	0x00002500


	//   ....[14]....
        /*015c*/ 	.word	0x00002560


	//   ....[15]....
        /*0160*/ 	.word	0x000025c0


	//   ....[16]....
        /*0164*/ 	.word	0x00002740


	//   ....[17]....
        /*0168*/ 	.word	0x000027d0


	//   ....[18]....
        /*016c*/ 	.word	0x00002970


	//   ....[19]....
        /*0170*/ 	.word	0x00002a80


	//   ....[20]....
        /*0174*/ 	.word	0x00002b00


	//   ....[21]....
        /*0178*/ 	.word	0x00002ba0


	//----- nvinfo : EIATTR_EXIT_INSTR_OFFSETS
	.align		4
.L_1855:
        /*017c*/ 	.byte	0x04, 0x1c
        /*017e*/ 	.short	(.L_1857 - .L_1856)


	//   ....[0]....
.L_1856:
        /*0180*/ 	.word	0x00000280


	//   ....[1]....
        /*0184*/ 	.word	0x000014c0


	//   ....[2]....
        /*0188*/ 	.word	0x000023c0


	//----- nvinfo : EIATTR_CRS_STACK_SIZE
	.align		4
.L_1857:
        /*018c*/ 	.byte	0x04, 0x1e
        /*018e*/ 	.short	(.L_1859 - .L_1858)
.L_1858:
        /*0190*/ 	.word	0x00000000


	//----- nvinfo : EIATTR_CBANK_PARAM_SIZE
	.align		4
.L_1859:
        /*0194*/ 	.byte	0x03, 0x19
        /*0196*/ 	.short	0x0040


	//----- nvinfo : EIATTR_PARAM_CBANK
	.align		4
        /*0198*/ 	.byte	0x04, 0x0a
        /*019a*/ 	.short	(.L_1861 - .L_1860)
	.align		4
.L_1860:
        /*019c*/ 	.word	index@(.nv.constant0._ZN12tensorrt_llm7kernels32fusedQKNormRopeKernelNTokenHeadsIN3c108BFloat16ENS2_4HalfELi128ELb0ELi8EEEvPviiifPKvS7_S7_PKlii)
        /*01a0*/ 	.short	0x0210
        /*01a2*/ 	.short	0x0040


	//----- nvinfo : EIATTR_SW_WAR
	.align		4
.L_1861:
        /*01a4*/ 	.byte	0x04, 0x36
        /*01a6*/ 	.short	(.L_1863 - .L_1862)
.L_1862:
        /*01a8*/ 	.word	0x00000008
.L_1863:


//--------------------- .nv.info._ZN12tensorrt_llm7kernels32fusedQKNormRopeKernelNTokenHeadsIN3c108BFloat16ENS2_4HalfELi128ELb1ELi8EEEvPviiifPKvS7_S7_PKlii --------------------------
	.section	.nv.info._ZN12tensorrt_llm7kernels32fusedQKNormRopeKernelNTokenHeadsIN3c108BFloat16ENS2_4HalfELi128ELb1ELi8EEEvPviiifPKvS7_S7_PKlii,"",@"SHT_CUDA_INFO"
	.sectionflags	@""
	.align	4


	//----- nvinfo : EIATTR_CUDA_API_VERSION
	.align		4
        /*0000*/ 	.byte	0x04, 0x37
        /*0002*/ 	.short	(.L_1865 - .L_1864)
.L_1864:
        /*0004*/ 	.word	0x00000082


	//----- nvinfo : EIATTR_KPARAM_INFO
	.align		4
.L_1865:
        /*0008*/ 	.byte	0x04, 0x17
        /*000a*/ 	.short	(.L_1867 - .L_1866)
.L_1866:
        /*000c*/ 	.word	0x00000000
        /*0010*/ 	.short	0x000a
        /*0012*/ 	.short	0x003c
        /*0014*/ 	.byte	0x00, 0xf0, 0x11, 0x00


	//----- nvinfo : EIATTR_KPARAM_INFO
	.align		4
.L_1867:
        /*0018*/ 	.byte	0x04, 0x17
        /*001a*/ 	.short	(.L_1869 - .L_1868)
.L_1868:
        /*001c*/ 	.word	0x00000000
        /*0020*/ 	.short	0x0009
        /*0022*/ 	.short	0x0038
        /*0024*/ 	.byte	0x00, 0xf0, 0x11, 0x00


	//----- nvinfo : EIATTR_KPARAM_INFO
	.align		4
.L_1869:
        /*0028*/ 	.byte	0x04, 0x17
        /*002a*/ 	.short	(.L_1871 - .L_1870)
.L_1870:
        /*002c*/ 	.word	0x00000000
        /*0030*/ 	.short	0x0008
        /*0032*/ 	.short	0x0030
        /*0034*/ 	.byte	0x00, 0xf0, 0x21, 0x00


	//----- nvinfo : EIATTR_KPARAM_INFO
	.align		4
.L_1871:
        /*0038*/ 	.byte	0x04, 0x17
        /*003a*/ 	.short	(.L_1873 - .L_1872)
.L_1872:
        /*003c*/ 	.word	0x00000000
        /*0040*/ 	.short	0x0007
        /*0042*/ 	.short	0x0028
        /*0044*/ 	.byte	0x00, 0xf0, 0x21, 0x00


	//----- nvinfo : EIATTR_KPARAM_INFO
	.align		4
.L_1873:
        /*0048*/ 	.byte	0x04, 0x17
        /*004a*/ 	.short	(.L_1875 - .L_1874)
.L_1874:
        /*004c*/ 	.word	0x00000000
        /*0050*/ 	.short	0x0006
        /*0052*/ 	.short	0x0020
        /*0054*/ 	.byte	0x00, 0xf0, 0x21, 0x00


	//----- nvinfo : EIATTR_KPARAM_INFO
	.align		4
.L_1875:
        /*0058*/ 	.byte	0x04, 0x17
        /*005a*/ 	.short	(.L_1877 - .L_1876)
.L_1876:
        /*005c*/ 	.word	0x00000000
        /*0060*/ 	.short	0x0005
        /*0062*/ 	.short	0x0018
        /*0064*/ 	.byte	0x00, 0xf0, 0x21, 0x00


	//----- nvinfo : EIATTR_KPARAM_INFO
	.align		4
.L_1877:
        /*0068*/ 	.byte	0x04, 0x17
        /*006a*/ 	.short	(.L_1879 - .L_1878)
.L_1878:
        /*006c*/ 	.word	0x00000000
        /*0070*/ 	.short	0x0004
        /*0072*/ 	.short	0x0014
        /*0074*/ 	.byte	0x00, 0xf0, 0x11, 0x00


	//----- nvinfo : EIATTR_KPARAM_INFO
	.align		4
.L_1879:
        /*0078*/ 	.byte	0x04, 0x17
        /*007a*/ 	.short	(.L_1881 - .L_1880)
.L_1880:
        /*007c*/ 	.word	0x00000000
        /*0080*/ 	.short	0x0003
        /*0082*/ 	.short	0x0010
        /*0084*/ 	.byte	0x00, 0xf0, 0x11, 0x00


	//----- nvinfo : EIATTR_KPARAM_INFO
	.align		4
.L_1881:
        /*0088*/ 	.byte	0x04, 0x17
        /*008a*/ 	.short	(.L_1883 - .L_1882)
.L_1882:
        /*008c*/ 	.word	0x00000000
        /*0090*/ 	.short	0x0002
        /*0092*/ 	.short	0x000c
        /*0094*/ 	.byte	0x00, 0xf0, 0x11, 0x00


	//----- nvinfo : EIATTR_KPARAM_INFO
	.align		4
.L_1883:
        /*0098*/ 	.byte	0x04, 0x17
        /*009a*/ 	.short	(.L_1885 - .L_1884)
.L_1884:
        /*009c*/ 	.word	0x00000000
        /*00a0*/ 	.short	0x0001
        /*00a2*/ 	.short	0x0008
        /*00a4*/ 	.byte	0x00, 0xf0, 0x11, 0x00


	//----- nvinfo : EIATTR_KPARAM_INFO
	.align		4
.L_1885:
        /*00a8*/ 	.byte	0x04, 0x17
        /*00aa*/ 	.short	(.L_1887 - .L_1886)
.L_1886:
        /*00ac*/ 	.word	0x00000000
        /*00b0*/ 	.short	0x0000
        /*00b2*/ 	.short	0x0000
        /*00b4*/ 	.byte	0x00, 0xf0, 0x21, 0x00


	//----- nvinfo : EIATTR_SPARSE_MMA_MASK
	.align		4
.L_1887:
        /*00b8*/ 	.byte	0x03, 0x50
        /*00ba*/ 	.short	0x0000


	//----- nvinfo : EIATTR_MAXREG_COUNT
	.align		4
        /*00bc*/ 	.byte	0x03, 0x1b
        /*00be*/ 	.short	0x00ff


	//----- nvinfo : EIATTR_MERCURY_ISA_VERSION
	.align		4
        /*00c0*/ 	.byte	0x03, 0x5f
        /*00c2*/ 	.short	0x0101


	//----- nvinfo : EIATTR_COOP_GROUP_MASK_REGIDS
	.align		4
        /*00c4*/ 	.byte	0x04, 0x29
        /*00c6*/ 	.short	(.L_1889 - .L_1888)


	//   ....[0]....
.L_1888:
        /*00c8*/ 	.word	0xffffffff


	//   ....[1]....
        /*00cc*/ 	.word	0xffffffff


	//   ....[2]....
        /*00d0*/ 	.word	0xffffffff


	//   ....[3]....
        /*00d4*/ 	.word	0xffffffff


	//   ....[4]....
        /*00d8*/ 	.word	0xffffffff


	//   ....[5]....
        /*00dc*/ 	.word	0x0500000f


	//   ....[6]....
        /*00e0*/ 	.word	0x0500000f


	//   ....[7]....
        /*00e4*/ 	.word	0x0500000f


	//   ....[8]....
        /*00e8*/ 	.word	0x0500000f


	//   ....[9]....
        /*00ec*/ 	.word	0x0500000f


	//----- nvinfo : EIATTR_COOP_GROUP_INSTR_OFFSETS
	.align		4
.L_1889:
        /*00f0*/ 	.byte	0x04, 0x28
        /*00f2*/ 	.short	(.L_1891 - .L_1890)


	//   ....[0]....
.L_1890:
        /*00f4*/ 	.word	0x000018b0


	//   ....[1]....
        /*00f8*/ 	.word	0x000018d0


	//   ....[2]....
        /*00fc*/ 	.word	0x000018f0


	//   ....[3]....
        /*0100*/ 	.word	0x00001910


	//   ....[4]....
        /*0104*/ 	.word	0x00001930


	//   ....[5]....
        /*0108*/ 	.word	0x00001d20


	//   ....[6]....
        /*010c*/ 	.word	0x00001db0


	//   ....[7]....
        /*0110*/ 	.word	0x00001e20


	//   ....[8]....
        /*0114*/ 	.word	0x00001ea0


	//   ....[9]....
        /*0118*/ 	.word	0x00001f20


	//----- nvinfo : EIATTR_EXIT_INSTR_OFFSETS
	.align		4
.L_1891:
        /*011c*/ 	.byte	0x04, 0x1c
        /*011e*/ 	.short	(.L_1893 - .L_1892)


	//   ....[0]....
.L_1892:
        /*0120*/ 	.word	0x00000290


	//   ....[1]....
        /*0124*/ 	.word	0x00001510


	//   ....[2]....
        /*0128*/ 	.word	0x00001cb0


	//----- nvinfo : EIATTR_CRS_STACK_SIZE
	.align		4
.L_1893:
        /*012c*/ 	.byte	0x04, 0x1e
        /*012e*/ 	.short	(.L_1895 - .L_1894)
.L_1894:
        /*0130*/ 	.word	0x00000000


	//----- nvinfo : EIATTR_CBANK_PARAM_SIZE
	.align		4
.L_1895:
        /*0134*/ 	.byte	0x03, 0x19
        /*0136*/ 	.short	0x0040


	//----- nvinfo : EIATTR_PARAM_CBANK
	.align		4
        /*0138*/ 	.byte	0x04, 0x0a
        /*013a*/ 	.short	(.L_1897 - .L_1896)
	.align		4
.L_1896:
        /*013c*/ 	.word	index@(.nv.constant0._ZN12tensorrt_llm7kernels32fusedQKNormRopeKernelNTokenHeadsIN3c108BFloat16ENS2_4HalfELi128ELb1ELi8EEEvPviiifPKvS7_S7_PKlii)
        /*0140*/ 	.short	0x0210
        /*0142*/ 	.short	0x0040


	//----- nvinfo : EIATTR_SW_WAR
	.align		4
.L_1897:
        /*0144*/ 	.byte	0x04, 0x36
        /*0146*/ 	.short	(.L_1899 - .L_1898)
.L_1898:
        /*0148*/ 	.word	0x00000008
.L_1899:


//--------------------- .nv.info._ZN12tensorrt_llm7kernels32fusedQKNormRopeKernelNTokenHeadsIN3c108BFloat16ENS2_4HalfELi64ELb0ELi8EEEvPviiifPKvS7_S7_PKlii --------------------------
	.section	.nv.info._ZN12tensorrt_llm7kernels32fusedQKNormRopeKernelNTokenHeadsIN3c108BFloat16ENS2_4HalfELi64ELb0ELi8EEEvPviiifPKvS7_S7_PKlii,"",@"SHT_CUDA_INFO"
	.sectionflags	@""
	.align	4


	//----- nvinfo : EIATTR_CUDA_API_VERSION
	.align		4
        /*0000*/ 	.byte	0x04, 0x37
        /*0002*/ 	.short	(.L_1901 - .L_1900)
.L_1900:
        /*0004*/ 	.word	0x00000082


	//----- nvinfo : EIATTR_KPARAM_INFO
	.align		4
.L_1901:
        /*0008*/ 	.byte	0x04, 0x17
        /*000a*/ 	.short	(.L_1903 - .L_1902)
.L_1902:
        /*000c*/ 	.word	0x00000000
        /*0010*/ 	.short	0x000a
        /*0012*/ 	.short	0x003c
        /*0014*/ 	.byte	0x00, 0xf0, 0x11, 0x00


	//----- nvinfo : EIATTR_KPARAM_INFO
	.align		4
.L_1903:
        /*0018*/ 	.byte	0x04, 0x17
        /*001a*/ 	.short	(.L_1905 - .L_1904)
.L_1904:
        /*001c*/ 	.word	0x00000000
        /*0020*/ 	.short	0x0009
        /*0022*/ 	.short	0x0038
        /*0024*/ 	.byte	0x00, 0xf0, 0x11, 0x00


	//----- nvinfo : EIATTR_KPARAM_INFO
	.align		4
.L_1905:
        /*0028*/ 	.byte	0x04, 0x17
        /*002a*/ 	.short	(.L_1907 - .L_1906)
.L_1906:
        /*002c*/ 	.word	0x00000000
        /*0030*/ 	.short	0x0008
        /*0032*/ 	.short	0x0030
        /*0034*/ 	.byte	0x00, 0xf0, 0x21, 0x00


	//----- nvinfo : EIATTR_KPARAM_INFO
	.align		4
.L_1907:
        /*0038*/ 	.byte	0x04, 0x17
        /*003a*/ 	.short	(.L_1909 - .L_1908)
.L_1908:
        /*003c*/ 	.word	0x00000000
        /*0040*/ 	.short	0x0007
        /*0042*/ 	.short	0x0028
        /*0044*/ 	.byte	0x00, 0xf0, 0x21, 0x00


	//----- nvinfo : EIATTR_KPARAM_INFO
	.align		4
.L_1909:
        /*0048*/ 	.byte	0x04, 0x17
        /*004a*/ 	.short	(.L_1911 - .L_1910)
.L_1910:
        /*004c*/ 	.word	0x00000000
        /*0050*/ 	.short	0x0006
        /*0052*/ 	.short	0x0020
        /*0054*/ 	.byte	0x00, 0xf0, 0x21, 0x00


	//----- nvinfo : EIATTR_KPARAM_INFO
	.align		4
.L_1911:
        /*0058*/ 	.byte	0x04, 0x17
        /*005a*/ 	.short	(.L_1913 - .L_1912)
.L_1912:
        /*005c*/ 	.word	0x00000000
        /*0060*/ 	.short	0x0005
        /*0062*/ 	.short	0x0018
        /*0064*/ 	.byte	0x00, 0xf0, 0x21, 0x00


	//----- nvinfo : EIATTR_KPARAM_INFO
	.align		4
.L_1913:
        /*0068*/ 	.byte	0x04, 0x17
        /*006a*/ 	.short	(.L_1915 - .L_1914)
.L_1914:
        /*006c*/ 	.word	0x00000000
        /*0070*/ 	.short	0x0004
        /*0072*/ 	.short	0x0014
        /*0074*/ 	.byte	0x00, 0xf0, 0x11, 0x00


	//----- nvinfo : EIATTR_KPARAM_INFO
	.align		4
.L_1915:
        /*0078*/ 	.byte	0x04, 0x17
        /*007a*/ 	.short	(.L_1917 - .L_1916)
.L_1916:
        /*007c*/ 	.word	0x00000000
        /*0080*/ 	.short	0x0003
        /*0082*/ 	.short	0x0010
        /*0084*/ 	.byte	0x00, 0xf0, 0x11, 0x00


	//----- nvinfo : EIATTR_KPARAM_INFO
	.align		4
.L_1917:
        /*0088*/ 	.byte	0x04, 0x17
        /*008a*/ 	.short	(.L_1919 - .L_1918)
.L_1918:
        /*008c*/ 	.word	0x00000000
        /*0090*/ 	.short	0x0002
        /*0092*/ 	.short	0x000c
        /*0094*/ 	.byte	0x00, 0xf0, 0x11, 0x00


	//----- nvinfo : EIATTR_KPARAM_INFO
	.align		4
.L_1919:
        /*0098*/ 	.byte	0x04, 0x17
        /*009a*/ 	.short	(.L_1921 - .L_1920)
.L_1920:
        /*009c*/ 	.word	0x00000000
        /*00a0*/ 	.short	0x0001
        /*00a2*/ 	.short	0x0008
        /*00a4*/ 	.byte	0x00, 0xf0, 0x11, 0x00


	//----- nvinfo : EIATTR_KPARAM_INFO
	.align		4
.L_1921:
        /*00a8*/ 	.byte	0x04, 0x17
        /*00aa*/ 	.short	(.L_1923 - .L_1922)
.L_1922:
        /*00ac*/ 	.word	0x00000000
        /*00b0*/ 	.short	0x0000
        /*00b2*/ 	.short	0x0000
        /*00b4*/ 	.byte	0x00, 0xf0, 0x21, 0x00


	//----- nvinfo : EIATTR_SPARSE_MMA_MASK
	.align		4
.L_1923:
        /*00b8*/ 	.byte	0x03, 0x50
        /*00ba*/ 	.short	0x0000


	//----- nvinfo : EIATTR_MAXREG_COUNT
	.align		4
        /*00bc*/ 	.byte	0x03, 0x1b
        /*00be*/ 	.short	0x00ff


	//----- nvinfo : EIATTR_MERCURY_ISA_VERSION
	.align		4
        /*00c0*/ 	.byte	0x03, 0x5f
        /*00c2*/ 	.short	0x0101


	//----- nvinfo : EIATTR_COOP_GROUP_MASK_REGIDS
	.align		4
        /*00c4*/ 	.byte	0x04, 0x29
        /*00c6*/ 	.short	(.L_1925 - .L_1924)


	//   ....[0]....
.L_1924:
        /*00c8*/ 	.word	0xffffffff


	//   ....[1]....
        /*00cc*/ 	.word	0xffffffff


	//   ....[2]....
        /*00d0*/ 	.word	0xffffffff


	//   ....[3]....
        /*00d4*/ 	.word	0xffffffff


	//   ....[4]....
        /*00d8*/ 	.word	0xffffffff


	//   ....[5]....
        /*00dc*/ 	.word	0xffffffff


	//   ....[6]....
        /*00e0*/ 	.word	0xffffffff


	//   ....[7]....
        /*00e4*/ 	.word	0xffffffff


	//   ....[8]....
        /*00e8*/ 	.word	0xffffffff


	//   ....[9]....
        /*00ec*/ 	.word	0x0500001a


	//   ....[10]....
        /*00f0*/ 	.word	0x0500001a


	//   ....[11]....
        /*00f4*/ 	.word	0x0500001a


	//   ....[12]....
        /*00f8*/ 	.word	0x0500001a


	//   ....[13]....
        /*00fc*/ 	.word	0x0500001a


	//   ....[14]....
        /*0100*/ 	.word	0x0500001a


	//   ....[15]....
        /*0104*/ 	.word	0x0500001a


	//   ....[16]....
        /*0108*/ 	.word	0x0500001a


	//   ....[17]....
        /*010c*/ 	.word	0x0500001a


	//----- nvinfo : EIATTR_COOP_GROUP_INSTR_OFFSETS
	.align		4
.L_1925:
        /*0110*/ 	.byte	0x04, 0x28
        /*0112*/ 	.short	(.L_1927 - .L_1926)


	//   ....[0]....
.L_1926:
        /*0114*/ 	.word	0x000018f0


	//   ....[1]....
        /*0118*/ 	.word	0x00001910


	//   ....[2]....
        /*011c*/ 	.word	0x00001930


	//   ....[3]....
        /*0120*/ 	.word	0x00001950


	//   ....[4]....
        /*0124*/ 	.word	0x00001970


	//   ....[5]....
        /*0128*/ 	.word	0x00001c10


	//   ....[6]....
        /*012c*/ 	.word	0x00001c90


	//   ....[7]....
        /*0130*/ 	.word	0x00001cf0


	//   ....[8]....
        /*0134*/ 	.word	0x00001e20


	//   ....[9]....
        /*0138*/ 	.word	0x00001f80


	//   ....[10]....
        /*013c*/ 	.word	0x00002010


	//   ....[11]....
        /*0140*/ 	.word	0x00002070


	//   ....[12]....
        /*0144*/ 	.word	0x000020d0


	//   ....[13]....
        /*0148*/ 	.word	0x00002130


	//   ....[14]....
        /*014c*/ 	.word	0x000022b0


	//   ....[15]....
        /*0150*/ 	.word	0x00002330


	//   ....[16]....
        /*0154*/ 	.word	0x000024b0


	//   ....[17]....
        /*0158*/ 	.word	0x00002510


	//----- nvinfo : EIATTR_EXIT_INSTR_OFFSETS
	.align		4
.L_1927:
        /*015c*/ 	.byte	0x04, 0x1c
        /*015e*/ 	.short	(.L_1929 - .L_1928)


	//   ....[0]....
.L_1928:
        /*0160*/ 	.word	0x00000290


	//   ....[1]....
        /*0164*/ 	.word	0x000014d0


	//   ....[2]....
        /*0168*/ 	.word	0x00001f20


	//----- nvinfo : EIATTR_CRS_STACK_SIZE
	.align		4
.L_1929:
        /*016c*/ 	.byte	0x04, 0x1e
        /*016e*/ 	.short	(.L_1931 - .L_1930)
.L_1930:
        /*0170*/ 	.word	0x00000000


	//----- nvinfo : EIATTR_CBANK_PARAM_SIZE
	.align		4
.L_1931:
        /*0174*/ 	.byte	0x03, 0x19
        /*0176*/ 	.short	0x0040


	//----- nvinfo : EIATTR_PARAM_CBANK
	.align		4
        /*0178*/ 	.byte	0x04, 0x0a
        /*017a*/ 	.short	(.L_1933 - .L_1932)
	.align		4
.L_1932:
        /*017c*/ 	.word	index@(.nv.constant0._ZN12tensorrt_llm7kernels32fusedQKNormRopeKernelNTokenHeadsIN3c108BFloat16ENS2_4HalfELi64ELb0ELi8EEEvPviiifPKvS7_S7_PKlii)
        /*0180*/ 	.short	0x0210
        /*0182*/ 	.short	0x0040


	//----- nvinfo : EIATTR_SW_WAR
	.align		4
.L_1933:
        /*0184*/ 	.byte	0x04, 0x36
        /*0186*/ 	.short	(.L_1935 - .L_1934)
.L_1934:
        /*0188*/ 	.word	0x00000008
.L_1935:


//--------------------- .nv.info._ZN12tensorrt_llm7kernels32fusedQKNormRopeKernelNTokenHeadsIN3c108BFloat16ENS2_4HalfELi64ELb1ELi8EEEvPviiifPKvS7_S7_PKlii --------------------------
	.section	.nv.info._ZN12tensorrt_llm7kernels32fusedQKNormRopeKernelNTokenHeadsIN3c108BFloat16ENS2_4HalfELi64ELb1ELi8EEEvPviiifPKvS7_S7_PKlii,"",@"SHT_CUDA_INFO"
	.sectionflags	@""
	.align	4


	//----- nvinfo : EIATTR_CUDA_API_VERSION
	.align		4
        /*0000*/ 	.byte	0x04, 0x37
        /*0002*/ 	.short	(.L_1937 - .L_1936)
.L_1936:
        /*0004*/ 	.word	0x00000082


	//----- nvinfo : EIATTR_KPARAM_INFO
	.align		4
.L_1937:
        /*0008*/ 	.byte	0x04, 0x17
        /*000a*/ 	.short	(.L_1939 - .L_1938)
.L_1938:
        /*000c*/ 	.word	0x00000000
        /*0010*/ 	.short	0x000a
        /*0012*/ 	.short	0x003c
        /*0014*/ 	.byte	0x00, 0xf0, 0x11, 0x00


	//----- nvinfo : EIATTR_KPARAM_INFO
	.align		4
.L_1939:
        /*0018*/ 	.byte	0x04, 0x17
        /*001a*/ 	.short	(.L_1941 - .L_1940)
.L_1940:
        /*001c*/ 	.word	0x00000000
        /*0020*/ 	.short	0x0009
        /*0022*/ 	.short	0x0038
        /*0024*/ 	.byte	0x00, 0xf0, 0x11, 0x00


	//----- nvinfo : EIATTR_KPARAM_INFO
	.align		4
.L_1941:
        /*0028*/ 	.byte	0x04, 0x17
        /*002a*/ 	.short	(.L_1943 - .L_1942)
.L_1942:
        /*002c*/ 	.word	0x00000000
        /*0030*/ 	.short	0x0008
        /*0032*/ 	.short	0x0030
        /*0034*/ 	.byte	0x00, 0xf0, 0x21, 0x00


	//----- nvinfo : EIATTR_KPARAM_INFO
	.align		4
.L_1943:
        /*0038*/ 	.byte	0x04, 0x17
        /*003a*/ 	.short	(.L_1945 - .L_1944)
.L_1944:
        /*003c*/ 	.word	0x00000000
        /*0040*/ 	.short	0x0007
        /*0042*/ 	.short	0x0028
        /*0044*/ 	.byte	0x00, 0xf0, 0x21, 0x00


	//----- nvinfo : EIATTR_KPARAM_INFO
	.align		4
.L_1945:
        /*0048*/ 	.byte	0x04, 0x17
        /*004a*/ 	.short	(.L_1947 - .L_1946)
.L_1946:
        /*004c*/ 	.word	0x00000000
        /*0050*/ 	.short	0x0006
        /*0052*/ 	.short	0x0020
        /*0054*/ 	.byte	0x00, 0xf0, 0x21, 0x00


	//----- nvinfo : EIATTR_KPARAM_INFO
	.align		4
.L_1947:
        /*0058*/ 	.byte	0x04, 0x17
        /*005a*/ 	.short	(.L_1949 - .L_1948)
.L_1948:
        /*005c*/ 	.word	0x00000000
        /*0060*/ 	.short	0x0005
        /*0062*/ 	.short	0x0018
        /*0064*/ 	.byte	0x00, 0xf0, 0x21, 0x00


	//----- nvinfo : EIATTR_KPARAM_INFO
	.align		4
.L_1949:
        /*0068*/ 	.byte	0x04, 0x17
        /*006a*/ 	.short	(.L_1951 - .L_1950)
.L_1950:
        /*006c*/ 	.word	0x00000000
        /*0070*/ 	.short	0x0004
        /*0072*/ 	.short	0x0014
        /*0074*/ 	.byte	0x00, 0xf0, 0x11, 0x00


	//----- nvinfo : EIATTR_KPARAM_INFO
	.align		4
.L_1951:
        /*0078*/ 	.byte	0x04, 0x17
        /*007a*/ 	.short	(.L_1953 - .L_1952)
.L_1952:
        /*007c*/ 	.word	0x00000000
        /*0080*/ 	.short	0x0003
        /*0082*/ 	.short	0x0010
        /*0084*/ 	.byte	0x00, 0xf0, 0x11, 0x00


	//----- nvinfo : EIATTR_KPARAM_INFO
	.align		4
.L_1953:
        /*0088*/ 	.byte	0x04, 0x17
        /*008a*/ 	.short	(.L_1955 - .L_1954)
.L_1954:
        /*008c*/ 	.word	0x00000000
        /*0090*/ 	.short	0x0002
        /*0092*/ 	.short	0x000c
        /*0094*/ 	.byte	0x00, 0xf0, 0x11, 0x00


	//----- nvinfo : EIATTR_KPARAM_INFO
	.align		4
.L_1955:
        /*0098*/ 	.byte	0x04, 0x17
        /*009a*/ 	.short	(.L_1957 - .L_1956)
.L_1956:
        /*009c*/ 	.word	0x00000000
        /*00a0*/ 	.short	0x0001
        /*00a2*/ 	.short	0x0008
        /*00a4*/ 	.byte	0x00, 0xf0, 0x11, 0x00


	//----- nvinfo : EIATTR_KPARAM_INFO
	.align		4
.L_1957:
        /*00a8*/ 	.byte	0x04, 0x17
        /*00aa*/ 	.short	(.L_1959 - .L_1958)
.L_1958:
        /*00ac*/ 	.word	0x00000000
        /*00b0*/ 	.short	0x0000
        /*00b2*/ 	.short	0x0000
        /*00b4*/ 	.byte	0x00, 0xf0, 0x21, 0x00


	//----- nvinfo : EIATTR_SPARSE_MMA_MASK
	.align		4
.L_1959:
        /*00b8*/ 	.byte	0x03, 0x50
        /*00ba*/ 	.short	0x0000


	//----- nvinfo : EIATTR_MAXREG_COUNT
	.align		4
        /*00bc*/ 	.byte	0x03, 0x1b
        /*00be*/ 	.short	0x00ff


	//----- nvinfo : EIATTR_MERCURY_ISA_VERSION
	.align		4
        /*00c0*/ 	.byte	0x03, 0x5f
        /*00c2*/ 	.short	0x0101


	//----- nvinfo : EIATTR_COOP_GROUP_MASK_REGIDS
	.align		4
        /*00c4*/ 	.byte	0x04, 0x29
        /*00c6*/ 	.short	(.L_1961 - .L_1960)


	//   ....[0]....
.L_1960:
        /*00c8*/ 	.word	0xffffffff


	//   ....[1]....
        /*00cc*/ 	.word	0xffffffff


	//   ....[2]....
        /*00d0*/ 	.word	0xffffffff


	//   ....[3]....
        /*00d4*/ 	.word	0xffffffff


	//   ....[4]....
        /*00d8*/ 	.word	0xffffffff


	//   ....[5]....
        /*00dc*/ 	.word	0xffffffff


	//   ....[6]....
        /*00e0*/ 	.word	0xffffffff


	//   ....[7]....
        /*00e4*/ 	.word	0xffffffff


	//   ....[8]....
        /*00e8*/ 	.word	0xffffffff


	//   ....[9]....
        /*00ec*/ 	.word	0xffffffff


	//   ....[10]....
        /*00f0*/ 	.word	0xffffffff


	//   ....[11]....
        /*00f4*/ 	.word	0xffffffff


	//   ....[12]....
        /*00f8*/ 	.word	0xffffffff


	//   ....[13]....
        /*00fc*/ 	.word	0xffffffff


	//   ....[14]....
        /*0100*/ 	.word	0xffffffff


	//   ....[15]....
        /*0104*/ 	.word	0x0500001b


	//   ....[16]....
        /*0108*/ 	.word	0x0500001b


	//   ....[17]....
        /*010c*/ 	.word	0x0500001b


	//   ....[18]....
        /*0110*/ 	.word	0x0500001b


	//   ....[19]....
        /*0114*/ 	.word	0x0500001b


	//   ....[20]....
        /*0118*/ 	.word	0x0500001b


	//   ....[21]....
        /*011c*/ 	.word	0x0500001b


	//   ....[22]....
        /*0120*/ 	.word	0x0500001b


	//   ....[23]....
        /*0124*/ 	.word	0x0500001b


	//   ....[24]....
        /*0128*/ 	.word	0x0500001b


	//   ....[25]....
        /*012c*/ 	.word	0x0500001b


	//   ....[26]....
        /*0130*/ 	.word	0x0500001b


	//   ....[27]....
        /*0134*/ 	.word	0x0500001b


	//   ....[28]....
        /*0138*/ 	.word	0x0500001b


	//   ....[29]....
        /*013c*/ 	.word	0x0500001b


	//----- nvinfo : EIATTR_COOP_GROUP_INSTR_OFFSETS
	.align		4
.L_1961:
        /*0140*/ 	.byte	0x04, 0x28
        /*0142*/ 	.short	(.L_1963 - .L_1962)


	//   ....[0]....
.L_1962:
        /*0144*/ 	.word	0x00001830


	//   ....[1]....
        /*0148*/ 	.word	0x00001850


	//   ....[2]....
        /*014c*/ 	.word	0x00001870


	//   ....[3]....
        /*0150*/ 	.word	0x00001890


	//   ....[4]....
        /*0154*/ 	.word	0x000018b0


	//   ....[5]....
        /*0158*/ 	.word	0x00001b80


	//   ....[6]....
        /*015c*/ 	.word	0x00001ba0


	//   ....[7]....
        /*0160*/ 	.word	0x00001bc0


	//   ....[8]....
        /*0164*/ 	.word	0x00001be0


	//   ....[9]....
        /*0168*/ 	.word	0x00001c00


	//   ....[10]....
        /*016c*/ 	.word	0x00001ed0


	//   ....[11]....
        /*0170*/ 	.word	0x00001ef0


	//   ....[12]....
        /*0174*/ 	.word	0x00001f10


	//   ....[13]....
        /*0178*/ 	.word	0x00001f30


	//   ....[14]....
        /*017c*/ 	.word	0x00001f50


	//   ....[15]....
        /*0180*/ 	.word	0x000021b0


	//   ....[16]....
        /*0184*/ 	.word	0x00002230


	//   ....[17]....
        /*0188*/ 	.word	0x00002290


	//   ....[18]....
        /*018c*/ 	.word	0x000022f0


	//   ....[19]....
        /*0190*/ 	.word	0x00002340


	//   ....[20]....
        /*0194*/ 	.word	0x000023c0


	//   ....[21]....
        /*0198*/ 	.word	0x00002440


	//   ....[22]....
        /*019c*/ 	.word	0x00002490


	//   ....[23]....
        /*01a0*/ 	.word	0x000024e0


	//   ....[24]....
        /*01a4*/ 	.word	0x00002530


	//   ....[25]....
        /*01a8*/ 	.word	0x000025b0


	//   ....[26]....
        /*01ac*/ 	.word	0x00002630


	//   ....[27]....
        /*01b0*/ 	.word	0x00002690


	//   ....[28]....
        /*01b4*/ 	.word	0x000026f0


	//   ....[29]....
        /*01b8*/ 	.word	0x00002750


	//----- nvinfo : EIATTR_EXIT_INSTR_OFFSETS
	.align		4
.L_1963:
        /*01bc*/ 	.byte	0x04, 0x1c
        /*01be*/ 	.short	(.L_1965 - .L_1964)


	//   ....[0]....
.L_1964:
        /*01c0*/ 	.word	0x00000280


	//   ....[1]....
        /*01c4*/ 	.word	0x000014d0


	//   ....[2]....
        /*01c8*/ 	.word	0x00001dd0


	//   ....[3]....
        /*01cc*/ 	.word	0x00002140


	//----- nvinfo : EIATTR_CRS_STACK_SIZE
	.align		4
.L_1965:
        /*01d0*/ 	.byte	0x04, 0x1e
        /*01d2*/ 	.short	(.L_1967 - .L_1966)
.L_1966:
        /*01d4*/ 	.word	0x00000000


	//----- nvinfo : EIATTR_CBANK_PARAM_SIZE
	.align		4
.L_1967:
        /*01d8*/ 	.byte	0x03, 0x19
        /*01da*/ 	.short	0x0040


	//----- nvinfo : EIATTR_PARAM_CBANK
	.align		4
        /*01dc*/ 	.byte	0x04, 0x0a
        /*01de*/ 	.short	(.L_1969 - .L_1968)
	.align		4
.L_1968:
        /*01e0*/ 	.word	index@(.nv.constant0._ZN12tensorrt_llm7kernels32fusedQKNormRopeKernelNTokenHeadsIN3c108BFloat16ENS2_4HalfELi64ELb1ELi8EEEvPviiifPKvS7_S7_PKlii)
        /*01e4*/ 	.short	0x0210
        /*01e6*/ 	.short	0x0040


	//----- nvinfo : EIATTR_SW_WAR
	.align		4
.L_1969:
        /*01e8*/ 	.byte	0x04, 0x36
        /*01ea*/ 	.short	(.L_1971 - .L_1970)
.L_1970:
        /*01ec*/ 	.word	0x00000008
.L_1971:


//--------------------- .nv.info._ZN12tensorrt_llm7kernels32fusedQKNormRopeKernelNTokenHeadsIN3c108BFloat16ENS2_4HalfELi256ELb0ELi4EEEvPviiifPKvS7_S7_PKlii --------------------------
	.section	.nv.info._ZN12tensorrt_llm7kernels32fusedQKNormRopeKernelNTokenHeadsIN3c108BFloat16ENS2_4HalfELi256ELb0ELi4EEEvPviiifPKvS7_S7_PKlii,"",@"SHT_CUDA_INFO"
	.sectionflags	@""
	.align	4


	//----- nvinfo : EIATTR_CUDA_API_VERSION
	.align		4
        /*0000*/ 	.byte	0x04, 0x37
        /*0002*/ 	.short	(.L_1973 - .L_1972)
.L_1972:
        /*0004*/ 	.word	0x00000082


	//----- nvinfo : EIATTR_KPARAM_INFO
	.align		4
.L_1973:
        /*0008*/ 	.byte	0x04, 0x17
        /*000a*/ 	.short	(.L_1975 - .L_1974)
.L_1974:
        /*000c*/ 	.word	0x00000000
        /*0010*/ 	.short	0x000a
        /*0012*/ 	.short	0x003c
        /*0014*/ 	.byte	0x00, 0xf0, 0x11, 0x00


	//----- nvinfo : EIATTR_KPARAM_INFO
	.align		4
.L_1975:
        /*0018*/ 	.byte	0x04, 0x17
        /*001a*/ 	.short	(.L_1977 - .L_1976)
.L_1976:
        /*001c*/ 	.word	0x00000000
        /*0020*/ 	.short	0x0009
        /*0022*/ 	.short	0x0038
        /*0024*/ 	.byte	0x00, 0xf0, 0x11, 0x00


	//----- nvinfo : EIATTR_KPARAM_INFO
	.align		4
.L_1977:
        /*0028*/ 	.byte	0x04, 0x17
        /*002a*/ 	.short	(.L_1979 - .L_1978)
.L_1978:
        /*002c*/ 	.word	0x00000000
        /*0030*/ 	.short	0x0008
        /*0032*/ 	.short	0x0030
        /*0034*/ 	.byte	0x00, 0xf0, 0x21, 0x00


	//----- nvinfo : EIATTR_KPARAM_INFO
	.align		4
.L_1979:
        /*0038*/ 	.byte	0x04, 0x17
        /*003a*/ 	.short	(.L_1981 - .L_1980)
.L_1980:
        /*003c*/ 	.word	0x00000000
        /*0040*/ 	.short	0x0007
        /*0042*/ 	.short	0x0028
        /*0044*/ 	.byte	0x00, 0xf0, 0x21, 0x00


	//----- nvinfo : EIATTR_KPARAM_INFO
	.align		4
.L_1981:
        /*0048*/ 	.byte	0x04, 0x17
        /*004a*/ 	.short	(.L_1983 - .L_1982)
.L_1982:
        /*004c*/ 	.word	0x00000000
        /*0050*/ 	.short	0x0006
        /*0052*/ 	.short	0x0020
        /*0054*/ 	.byte	0x00, 0xf0, 0x21, 0x00


	//----- nvinfo : EIATTR_KPARAM_INFO
	.align		4
.L_1983:
        /*0058*/ 	.byte	0x04, 0x17
        /*005a*/ 	.short	(.L_1985 - .L_1984)
.L_1984:
        /*005c*/ 	.word	0x00000000
        /*0060*/ 	.short	0x0005
        /*0062*/ 	.short	0x0018
        /*0064*/ 	.byte	0x00, 0xf0, 0x21, 0x00


	//----- nvinfo : EIATTR_KPARAM_INFO
	.align		4
.L_1985:
        /*0068*/ 	.byte	0x04, 0x17
        /*006a*/ 	.short	(.L_1987 - .L_1986)
.L_1986:
        /*006c*/ 	.word	0x00000000
        /*0070*/ 	.short	0x0004
        /*0072*/ 	.short	0x0014
        /*0074*/ 	.byte	0x00, 0xf0, 0x11, 0x00


	//----- nvinfo : EIATTR_KPARAM_INFO
	.align		4
.L_1987:
        /*0078*/ 	.byte	0x04, 0x17
        /*007a*/ 	.short	(.L_1989 - .L_1988)
.L_1988:
        /*007c*/ 	.word	0x00000000
        /*0080*/ 	.short	0x0003
        /*0082*/ 	.short	0x0010
        /*0084*/ 	.byte	0x00, 0xf0, 0x11, 0x00


	//----- nvinfo : EIATTR_KPARAM_INFO
	.align		4
.L_1989:
        /*0088*/ 	.byte	0x04, 0x17
        /*008a*/ 	.short	(.L_1991 - .L_1990)
.L_1990:
        /*008c*/ 	.word	0x00000000
        /*0090*/ 	.short	0x0002
        /*0092*/ 	.short	0x000c
        /*0094*/ 	.byte	0x00, 0xf0, 0x11, 0x00


	//----- nvinfo : EIATTR_KPARAM_INFO
	.align		4
.L_1991:
        /*0098*/ 	.byte	0x04, 0x17
        /*009a*/ 	.short	(.L_1993 - .L_1992)
.L_1992:
        /*009c*/ 	.word	0x00000000
        /*00a0*/ 	.short	0x0001
        /*00a2*/ 	.short	0x0008
        /*00a4*/ 	.byte	0x00, 0xf0, 0x11, 0x00


	//----- nvinfo : EIATTR_KPARAM_INFO
	.align		4
.L_1993:
        /*00a8*/ 	.byte	0x04, 0x17
        /*00aa*/ 	.short	(.L_1995 - .L_1994)
.L_1994:
        /*00ac*/ 	.word	0x00000000
        /*00b0*/ 	.short	0x0000
        /*00b2*/ 	.short	0x0000
        /*00b4*/ 	.byte	0x00, 0xf0, 0x21, 0x00


	//----- nvinfo : EIATTR_SPARSE_MMA_MASK
	.align		4
.L_1995:
        /*00b8*/ 	.byte	0x03, 0x50
        /*00ba*/ 	.short	0x0000


	//----- nvinfo : EIATTR_MAXREG_COUNT
	.align		4
        /*00bc*/ 	.byte	0x03, 0x1b
        /*00be*/ 	.short	0x00ff


	//----- nvinfo : EIATTR_MERCURY_ISA_VERSION
	.align		4
        /*00c0*/ 	.byte	0x03, 0x5f
        /*00c2*/ 	.short	0x0101


	//----- nvinfo : EIATTR_COOP_GROUP_MASK_REGIDS
	.align		4
        /*00c4*/ 	.byte	0x04, 0x29
        /*00c6*/ 	.short	(.L_1997 - .L_1996)


	//   ....[0]....
.L_1996:
        /*00c8*/ 	.word	0xffffffff


	//   ....[1]....
        /*00cc*/ 	.word	0xffffffff


	//   ....[2]....
        /*00d0*/ 	.word	0xffffffff


	//   ....[3]....
        /*00d4*/ 	.word	0xffffffff


	//   ....[4]....
        /*00d8*/ 	.word	0xffffffff


	//   ....[5]....
        /*00dc*/ 	.word	0xffffffff


	//   ....[6]....
        /*00e0*/ 	.word	0xffffffff


	//   ....[7]....
        /*00e4*/ 	.word	0xffffffff


	//   ....[8]....
        /*00e8*/ 	.word	0xffffffff


	//   ....[9]....
        /*00ec*/ 	.word	0xffffffff


	//   ....[10]....
        /*00f0*/ 	.word	0xffffffff


	//   ....[11]....
        /*00f4*/ 	.word	0xffffffff


	//   ....[12]....
        /*00f8*/ 	.word	0xffffffff


	//   ....[13]....
        /*00fc*/ 	.word	0xffffffff


	//   ....[14]....
        /*0100*/ 	.word	0xffffffff


	//   ....[15]....
        /*0104*/ 	.word	0x05000028


	//   ....[16]....
        /*0108*/ 	.word	0x05000028


	//   ....[17]....
        /*010c*/ 	.word	0x05000028


	//   ....[18]....
        /*0110*/ 	.word	0x05000028


	//   ....[19]....
        /*0114*/ 	.word	0x05000028


	//   ....[20]....
        /*0118*/ 	.word	0x05000028


	//   ....[21]....
        /*011c*/ 	.word	0x05000028


	//   ....[22]....
        /*0120*/ 	.word	0x05000028


	//   ....[23]....
        /*0124*/ 	.word	0x05000028


	//   ....[24]....
        /*0128*/ 	.word	0x05000028


	//   ....[25]....
        /*012c*/ 	.word	0x05000028


	//   ....[26]....
        /*0130*/ 	.word	0x05000028


	//   ....[27]....
        /*0134*/ 	.word	0x05000028


	//   ....[28]....
        /*0138*/ 	.word	0x05000028


	//   ....[29]....
        /*013c*/ 	.word	0x05000028


	//----- nvinfo : EIATTR_COOP_GROUP_INSTR_OFFSETS
	.align		4
.L_1997:
        /*0140*/ 	.byte	0x04, 0x28
        /*0142*/ 	.short	(.L_1999 - .L_1998)


	//   ....[0]....
.L_1998:
        /*0144*/ 	.word	0x00002080


	//   ....[1]....
        /*0148*/ 	.word	0x000020a0


	//   ....[2]....
        /*014c*/ 	.word	0x000020c0


	//   ....[3]....
        /*0150*/ 	.word	0x000020e0


	//   ....[4]....
        /*0154*/ 	.word	0x00002100


	//   ....[5]....
        /*0158*/ 	.word	0x00002430


	//   ....[6]....
        /*015c*/ 	.word	0x00002570


	//   ....[7]....
        /*0160*/ 	.word	0x00002600


	//   ....[8]....
        /*0164*/ 	.word	0x000026d0


	//   ....[9]....
        /*0168*/ 	.word	0x00002720


	//   ....[10]....
        /*016c*/ 	.word	0x000027c0


	//   ....[11]....
        /*0170*/ 	.word	0x00002870


	//   ....[12]....
        /*0174*/ 	.word	0x00002970


	//   ....[13]....
        /*0178*/ 	.word	0x00002a20


	//   ....[14]....
        /*017c*/ 	.word	0x00002b50


	//   ....[15]....
        /*0180*/ 	.word	0x00002ce0


	//   ....[16]....
        /*0184*/ 	.word	0x00002d60


	//   ....[17]....
        /*0188*/ 	.word	0x00002dc0


	//   ....[18]....
        /*018c*/ 	.word	0x00002e20


	//   ....[19]....
        /*0190*/ 	.word	0x00002e80


	//   ....[20]....
        /*0194*/ 	.word	0x00003000


	//   ....[21]....
        /*0198*/ 	.word	0x00003090


	//   ....[22]....
        /*019c*/ 	.word	0x00003240


	//   ....[23]....
        /*01a0*/ 	.word	0x00003310


	//   ....[24]....
        /*01a4*/ 	.word	0x00003400


	//   ....[25]....
        /*01a8*/ 	.word	0x000034f0


	//   ....[26]....
        /*01ac*/ 	.word	0x000035e0


	//   ....[27]....
        /*01b0*/ 	.word	0x000036d0


	//   ....[28]....
        /*01b4*/ 	.word	0x00003740


	//   ....[29]....
        /*01b8*/ 	.word	0x00003830


	//----- nvinfo : EIATTR_EXIT_INSTR_OFFSETS
	.align		4
.L_1999:
        /*01bc*/ 	.byte	0x04, 0x1c
        /*01be*/ 	.short	(.L_2001 - .L_2000)


	//   ....[0]....
.L_2000:
        /*01c0*/ 	.word	0x00000280


	//   ....[1]....
        /*01c4*/ 	.word	0x000014c0


	//   ....[2]....
        /*01c8*/ 	.word	0x00002c80


	//----- nvinfo : EIATTR_CRS_STACK_SIZE
	.align		4
.L_2001:
        /*01cc*/ 	.byte	0x04, 0x1e
        /*01ce*/ 	.short	(.L_2003 - .L_2002)
.L_2002:
        /*01d0*/ 	.word	0x00000000


	//----- nvinfo : EIATTR_CBANK_PARAM_SIZE
	.align		4
.L_2003:
        /*01d4*/ 	.byte	0x03, 0x19
        /*01d6*/ 	.short	0x0040


	//----- nvinfo : EIATTR_PARAM_CBANK
	.align		4
        /*01d8*/ 	.byte	0x04, 0x0a
        /*01da*/ 	.short	(.L_2005 - .L_2004)
	.align		4
.L_2004:
        /*01dc*/ 	.word	index@(.nv.constant0._ZN12tensorrt_llm7kernels32fusedQKNormRopeKernelNTokenHeadsIN3c108BFloat16ENS2_4HalfELi256ELb0ELi4EEEvPviiifPKvS7_S7_PKlii)
        /*01e0*/ 	.short	0x0210
        /*01e2*/ 	.short	0x0040


	//----- nvinfo : EIATTR_SW_WAR
	.align		4
.L_2005:
        /*01e4*/ 	.byte	0x04, 0x36
        /*01e6*/ 	.short	(.L_2007 - .L_2006)
.L_2006:
        /*01e8*/ 	.word	0x00000008
.L_2007:


//--------------------- .nv.info._ZN12tensorrt_llm7kernels32fusedQKNormRopeKernelNTokenHeadsIN3c108BFloat16ENS2_4HalfELi256ELb1ELi4EEEvPviiifPKvS7_S7_PKlii --------------------------
	.section	.nv.info._ZN12tensorrt_llm7kernels32fusedQKNormRopeKernelNTokenHeadsIN3c108BFloat16ENS2_4HalfELi256ELb1ELi4EEEvPviiifPKvS7_S7_PKlii,"",@"SHT_CUDA_INFO"
	.sectionflags	@""
	.align	4


	//----- nvinfo : EIATTR_CUDA_API_VERSION
	.align		4
        /*0000*/ 	.byte	0x04, 0x37
        /*0002*/ 	.short	(.L_2009 - .L_2008)
.L_2008:
        /*0004*/ 	.word	0x00000082


	//----- nvinfo : EIATTR_KPARAM_INFO
	.align		4
.L_2009:
        /*0008*/ 	.byte	0x04, 0x17
        /*000a*/ 	.short	(.L_2011 - .L_2010)
.L_2010:
        /*000c*/ 	.word	0x00000000
        /*0010*/ 	.short	0x000a
        /*0012*/ 	.short	0x003c
        /*0014*/ 	.byte	0x00, 0xf0, 0x11, 0x00


	//----- nvinfo : EIATTR_KPARAM_INFO
	.align		4
.L_2011:
        /*0018*/ 	.byte	0x04, 0x17
        /*001a*/ 	.short	(.L_2013 - .L_2012)
.L_2012:
        /*001c*/ 	.word	0x00000000
        /*0020*/ 	.short	0x0009
        /*0022*/ 	.short	0x0038
        /*0024*/ 	.byte	0x00, 0xf0, 0x11, 0x00


	//----- nvinfo : EIATTR_KPARAM_INFO
	.align		4
.L_2013:
        /*0028*/ 	.byte	0x04, 0x17
        /*002a*/ 	.short	(.L_2015 - .L_2014)
.L_2014:
        /*002c*/ 	.word	0x00000000
        /*0030*/ 	.short	0x0008
        /*0032*/ 	.short	0x0030
        /*0034*/ 	.byte	0x00, 0xf0, 0x21, 0x00


	//----- nvinfo : EIATTR_KPARAM_INFO
	.align		4
.L_2015:
        /*0038*/ 	.byte	0x04, 0x17
        /*003a*/ 	.short	(.L_2017 - .L_2016)
.L_2016:
        /*003c*/ 	.word	0x00000000
        /*0040*/ 	.short	0x0007
        /*0042*/ 	.short	0x0028
        /*0044*/ 	.byte	0x00, 0xf0, 0x21, 0x00


	//----- nvinfo : EIATTR_KPARAM_INFO
	.align		4
.L_2017:
        /*0048*/ 	.byte	0x04, 0x17
        /*004a*/ 	.short	(.L_2019 - .L_2018)
.L_2018:
        /*004c*/ 	.word	0x00000000
        /*0050*/ 	.short	0x0006
        /*0052*/ 	.short	0x0020
        /*0054*/ 	.byte	0x00, 0xf0, 0x21, 0x00


	//----- nvinfo : EIATTR_KPARAM_INFO
	.align		4
.L_2019:
        /*0058*/ 	.byte	0x04, 0x17
        /*005a*/ 	.short	(.L_2021 - .L_2020)
.L_2020:
        /*005c*/ 	.word	0x00000000
        /*0060*/ 	.short	0x0005
        /*0062*/ 	.short	0x0018
        /*0064*/ 	.byte	0x00, 0xf0, 0x21, 0x00


	//----- nvinfo : EIATTR_KPARAM_INFO
	.align		4
.L_2021:
        /*0068*/ 	.byte	0x04, 0x17
        /*006a*/ 	.short	(.L_2023 - .L_2022)
.L_2022:
        /*006c*/ 	.word	0x00000000
        /*0070*/ 	.short	0x0004
        /*0072*/ 	.short	0x0014
        /*0074*/ 	.byte	0x00, 0xf0, 0x11, 0x00


	//----- nvinfo : EIATTR_KPARAM_INFO
	.align		4
.L_2023:
        /*0078*/ 	.byte	0x04, 0x17
        /*007a*/ 	.short	(.L_2025 - .L_2024)
.L_2024:
        /*007c*/ 	.word	0x00000000
        /*0080*/ 	.short	0x0003
        /*0082*/ 	.short	0x0010
        /*0084*/ 	.byte	0x00, 0xf0, 0x11, 0x00


	//----- nvinfo : EIATTR_KPARAM_INFO
	.align		4
.L_2025:
        /*0088*/ 	.byte	0x04, 0x17
        /*008a*/ 	.short	(.L_2027 - .L_2026)
.L_2026:
        /*008c*/ 	.word	0x00000000
        /*0090*/ 	.short	0x0002
        /*0092*/ 	.short	0x000c
        /*0094*/ 	.byte	0x00, 0xf0, 0x11, 0x00


	//----- nvinfo : EIATTR_KPARAM_INFO
	.align		4
.L_2027:
        /*0098*/ 	.byte	0x04, 0x17
        /*009a*/ 	.short	(.L_2029 - .L_2028)
.L_2028:
        /*009c*/ 	.word	0x00000000
        /*00a0*/ 	.short	0x0001
        /*00a2*/ 	.short	0x0008
        /*00a4*/ 	.byte	0x00, 0xf0, 0x11, 0x00


	//----- nvinfo : EIATTR_KPARAM_INFO
	.align		4
.L_2029:
        /*00a8*/ 	.byte	0x04, 0x17
        /*00aa*/ 	.short	(.L_2031 - .L_2030)
.L_2030:
        /*00ac*/ 	.word	0x00000000
        /*00b0*/ 	.short	0x0000
        /*00b2*/ 	.short	0x0000
        /*00b4*/ 	.byte	0x00, 0xf0, 0x21, 0x00


	//----- nvinfo : EIATTR_SPARSE_MMA_MASK
	.align		4
.L_2031:
        /*00b8*/ 	.byte	0x03, 0x50
        /*00ba*/ 	.short	0x0000


	//----- nvinfo : EIATTR_MAXREG_COUNT
	.align		4
        /*00bc*/ 	.byte	0x03, 0x1b
        /*00be*/ 	.short	0x00ff


	//----- nvinfo : EIATTR_MERCURY_ISA_VERSION
	.align		4
        /*00c0*/ 	.byte	0x03, 0x5f
        /*00c2*/ 	.short	0x0101


	//----- nvinfo : EIATTR_COOP_GROUP_MASK_REGIDS
	.align		4
        /*00c4*/ 	.byte	0x04, 0x29
        /*00c6*/ 	.short	(.L_2033 - .L_2032)


	//   ....[0]....
.L_2032:
        /*00c8*/ 	.word	0xffffffff


	//   ....[1]....
        /*00cc*/ 	.word	0xffffffff


	//   ....[2]....
        /*00d0*/ 	.word	0xffffffff


	//   ....[3]....
        /*00d4*/ 	.word	0xffffffff


	//   ....[4]....
        /*00d8*/ 	.word	0xffffffff


	//   ....[5]....
        /*00dc*/ 	.word	0x05000028


	//   ....[6]....
        /*00e0*/ 	.word	0x05000028


	//   ....[7]....
        /*00e4*/ 	.word	0x05000028


	//   ....[8]....
        /*00e8*/ 	.word	0x05000028


	//   ....[9]....
        /*00ec*/ 	.word	0x05000028


	//----- nvinfo : EIATTR_COOP_GROUP_INSTR_OFFSETS
	.align		4
.L_2033:
        /*00f0*/ 	.byte	0x04, 0x28
        /*00f2*/ 	.short	(.L_2035 - .L_2034)


	//   ....[0]....
.L_2034:
        /*00f4*/ 	.word	0x00001a10


	//   ....[1]....
        /*00f8*/ 	.word	0x00001a30


	//   ....[2]....
        /*00fc*/ 	.word	0x00001a50


	//   ....[3]....
        /*0100*/ 	.word	0x00001a70


	//   ....[4]....
        /*0104*/ 	.word	0x00001a90


	//   ....[5]....
        /*0108*/ 	.word	0x00002070


	//   ....[6]....
        /*010c*/ 	.word	0x00002100


	//   ....[7]....
        /*0110*/ 	.word	0x00002170


	//   ....[8]....
        /*0114*/ 	.word	0x000021e0


	//   ....[9]....
        /*0118*/ 	.word	0x00002250


	//----- nvinfo : EIATTR_EXIT_INSTR_OFFSETS
	.align		4
.L_2035:
        /*011c*/ 	.byte	0x04, 0x1c
        /*011e*/ 	.short	(.L_2037 - .L_2036)


	//   ....[0]....
.L_2036:
        /*0120*/ 	.word	0x00000280


	//   ....[1]....
        /*0124*/ 	.word	0x000014d0


	//   ....[2]....
        /*0128*/ 	.word	0x00002000


	//----- nvinfo : EIATTR_CRS_STACK_SIZE
	.align		4
.L_2037:
        /*012c*/ 	.byte	0x04, 0x1e
        /*012e*/ 	.short	(.L_2039 - .L_2038)
.L_2038:
        /*0130*/ 	.word	0x00000000


	//----- nvinfo : EIATTR_CBANK_PARAM_SIZE
	.align		4
.L_2039:
        /*0134*/ 	.byte	0x03, 0x19
        /*0136*/ 	.short	0x0040


	//----- nvinfo : EIATTR_PARAM_CBANK
	.align		4
        /*0138*/ 	.byte	0x04, 0x0a
        /*013a*/ 	.short	(.L_2041 - .L_2040)
	.align		4
.L_2040:
        /*013c*/ 	.word	index@(.nv.constant0._ZN12tensorrt_llm7kernels32fusedQKNormRopeKernelNTokenHeadsIN3c108BFloat16ENS2_4HalfELi256ELb1ELi4EEEvPviiifPKvS7_S7_PKlii)
        /*0140*/ 	.short	0x0210
        /*0142*/ 	.short	0x0040


	//----- nvinfo : EIATTR_SW_WAR
	.align		4
.L_2041:
        /*0144*/ 	.byte	0x04, 0x36
        /*0146*/ 	.short	(.L_2043 - .L_2042)
.L_2042:
        /*0148*/ 	.word	0x00000008
.L_2043:


//--------------------- .nv.info._ZN12tensorrt_llm7kernels32fusedQKNormRopeKernelNTokenHeadsIN3c108BFloat16ENS2_4HalfELi128ELb0ELi4EEEvPviiifPKvS7_S7_PKlii --------------------------
	.section	.nv.info._ZN12tensorrt_llm7kernels32fusedQKNormRopeKernelNTokenHeadsIN3c108BFloat16ENS2_4HalfELi128ELb0ELi4EEEvPviiifPKvS7_S7_PKlii,"",@"SHT_CUDA_INFO"
	.sectionflags	@""
	.align	4


	//----- nvinfo : EIATTR_CUDA_API_VERSION
	.align		4
        /*0000*/ 	.byte	0x04, 0x37
        /*0002*/ 	.short	(.L_2045 - .L_2044)
.L_2044:
        /*0004*/ 	.word	0x00000082


	//----- nvinfo : EIATTR_KPARAM_INFO
	.align		4
.L_2045:
        /*0008*/ 	.byte	0x04, 0x17
        /*000a*/ 	.short	(.L_2047 - .L_2046)
.L_2046:
        /*000c*/ 	.word	0x00000000
        /*0010*/ 	.short	0x000a
        /*0012*/ 	.short	0x003c
        /*0014*/ 	.byte	0x00, 0xf0, 0x11, 0x00


	//----- nvinfo : EIATTR_KPARAM_INFO
	.align		4
.L_2047:
        /*0018*/ 	.byte	0x04, 0x17
        /*001a*/ 	.short	(.L_2049 - .L_2048)
.L_2048:
        /*001c*/ 	.word	0x00000000
        /*0020*/ 	.short	0x0009
        /*0022*/ 	.short	0x0038
        /*0024*/ 	.byte	0x00, 0xf0, 0x11, 0x00


	//----- nvinfo : EIATTR_KPARAM_INFO
	.align		4
.L_2049:
        /*0028*/ 	.byte	0x04, 0x17
        /*002a*/ 	.short	(.L_2051 - .L_2050)
.L_2050:
        /*002c*/ 	.word	0x00000000
        /*0030*/ 	.short	0x0008
        /*0032*/ 	.short	0x0030
        /*0034*/ 	.byte	0x00, 0xf0, 0x21, 0x00


	//----- nvinfo : EIATTR_KPARAM_INFO
	.align		4
.L_2051:
        /*0038*/ 	.byte	0x04, 0x17
        /*003a*/ 	.short	(.L_2053 - .L_2052)
.L_2052:
        /*003c*/ 	.word	0x00000000
        /*0040*/ 	.short	0x0007
        /*0042*/ 	.short	0x0028
        /*0044*/ 	.byte	0x00, 0xf0, 0x21, 0x00


	//----- nvinfo : EIATTR_KPARAM_INFO
	.align		4
.L_2053:
        /*0048*/ 	.byte	0x04, 0x17
        /*004a*/ 	.short	(.L_2055 - .L_2054)
.L_2054:
        /*004c*/ 	.word	0x00000000
        /*0050*/ 	.short	0x0006
        /*0052*/ 	.short	0x0020
        /*0054*/ 	.byte	0x00, 0xf0, 0x21, 0x00


	//----- nvinfo : EIATTR_KPARAM_INFO
	.align		4
.L_2055:
        /*0058*/ 	.byte	0x04, 0x17
        /*005a*/ 	.short	(.L_2057 - .L_2056)
.L_2056:
        /*005c*/ 	.word	0x00000000
        /*0060*/ 	.short	0x0005
        /*0062*/ 	.short	0x0018
        /*0064*/ 	.byte	0x00, 0xf0, 0x21, 0x00


	//----- nvinfo : EIATTR_KPARAM_INFO
	.align		4
.L_2057:
        /*0068*/ 	.byte	0x04, 0x17
        /*006a*/ 	.short	(.L_2059 - .L_2058)
.L_2058:
        /*006c*/ 	.word	0x00000000
        /*0070*/ 	.short	0x0004
        /*0072*/ 	.short	0x0014
        /*0074*/ 	.byte	0x00, 0xf0, 0x11, 0x00


	//----- nvinfo : EIATTR_KPARAM_INFO
	.align		4
.L_2059:
        /*0078*/ 	.byte	0x04, 0x17
        /*007a*/ 	.short	(.L_2061 - .L_2060)
.L_2060:
        /*007c*/ 	.word	0x00000000
        /*0080*/ 	.short	0x0003
        /*0082*/ 	.short	0x0010
        /*0084*/ 	.byte	0x00, 0xf0, 0x11, 0x00


	//----- nvinfo : EIATTR_KPARAM_INFO
	.align		4
.L_2061:
        /*0088*/ 	.byte	0x04, 0x17
        /*008a*/ 	.short	(.L_2063 - .L_2062)
.L_2062:
        /*008c*/ 	.word	0x00000000
        /*0090*/ 	.short	0x0002
        /*0092*/ 	.short	0x000c
        /*0094*/ 	.byte	0x00, 0xf0, 0x11, 0x00


	//----- nvinfo : EIATTR_KPARAM_INFO
	.align		4
.L_2063:
        /*0098*/ 	.byte	0x04, 0x17
        /*009a*/ 	.short	(.L_2065 - .L_2064)
.L_2064:
        /*009c*/ 	.word	0x00000000
        /*00a0*/ 	.short	0x0001
        /*00a2*/ 	.short	0x0008
        /*00a4*/ 	.byte	0x00, 0xf0, 0x11, 0x00


	//----- nvinfo : EIATTR_KPARAM_INFO
	.align		4
.L_2065:
        /*00a8*/ 	.byte	0x04, 0x17
        /*00aa*/ 	.short	(.L_2067 - .L_2066)
.L_2066:
        /*00ac*/ 	.word	0x00000000
        /*00b0*/ 	.short	0x0000
        /*00b2*/ 	.short	0x0000
        /*00b4*/ 	.byte	0x00, 0xf0, 0x21, 0x00


	//----- nvinfo : EIATTR_SPARSE_MMA_MASK
	.align		4
.L_2067:
        /*00b8*/ 	.byte	0x03, 0x50
        /*00ba*/ 	.short	0x0000


	//----- nvinfo : EIATTR_MAXREG_COUNT
	.align		4
        /*00bc*/ 	.byte	0x03, 0x1b
        /*00be*/ 	.short	0x00ff


	//----- nvinfo : EIATTR_MERCURY_ISA_VERSION
	.align		4
        /*00c0*/ 	.byte	0x03, 0x5f
        /*00c2*/ 	.short	0x0101


	//----- nvinfo : EIATTR_COOP_GROUP_MASK_REGIDS
	.align		4
        /*00c4*/ 	.byte	0x04, 0x29
        /*00c6*/ 	.short	(.L_2069 - .L_2068)


	//   ....[0]....
.L_2068:
        /*00c8*/ 	.word	0xffffffff


	//   ....[1]....
        /*00cc*/ 	.word	0xffffffff


	//   ....[2]....
        /*00d0*/ 	.word	0xffffffff


	//   ....[3]....
        /*00d4*/ 	.word	0xffffffff


	//   ....[4]....
        /*00d8*/ 	.word	0xffffffff


	//   ....[5]....
        /*00dc*/ 	.word	0xffffffff


	//   ....[6]....
        /*00e0*/ 	.word	0xffffffff


	//   ....[7]....
        /*00e4*/ 	.word	0xffffffff


	//   ....[8]....
        /*00e8*/ 	.word	0xffffffff


	//   ....[9]....
        /*00ec*/ 	.word	0xffffffff


	//   ....[10]....
        /*00f0*/ 	.word	0xffffffff


	//   ....[11]....
        /*00f4*/ 	.word	0x05000004


	//   ....[12]....
        /*00f8*/ 	.word	0x05000004


	//   ....[13]....
        /*00fc*/ 	.word	0x05000004


	//   ....[14]....
        /*0100*/ 	.word	0x05000004


	//   ....[15]....
        /*0104*/ 	.word	0x05000004


	//   ....[16]....
        /*0108*/ 	.word	0x05000004


	//   ....[17]....
        /*010c*/ 	.word	0x05000004


	//   ....[18]....
        /*0110*/ 	.word	0x05000004


	//   ....[19]....
        /*0114*/ 	.word	0x05000004


	//   ....[20]....
        /*0118*/ 	.word	0x05000004


	//   ....[21]....
        /*011c*/ 	.word	0x05000004


	//----- nvinfo : EIATTR_COOP_GROUP_INSTR_OFFSETS
	.align		4
.L_2069:
        /*0120*/ 	.byte	0x04, 0x28
        /*0122*/ 	.short	(.L_2071 - .L_2070)


	//   ....[0]....
.L_2070:
        /*0124*/ 	.word	0x00001bb0


	//   ....[1]....
        /*0128*/ 	.word	0x00001bd0


	//   ....[2]....
        /*012c*/ 	.word	0x00001bf0


	//   ....[3]....
        /*0130*/ 	.word	0x00001c10


	//   ....[4]....
        /*0134*/ 	.word	0x00001c30


	//   ....[5]....
        /*0138*/ 	.word	0x00001e10


	//   ....[6]....
        /*013c*/ 	.word	0x00001fc0


	//   ....[7]....
        /*0140*/ 	.word	0x000020c0


	//   ....[8]....
        /*0144*/ 	.word	0x00002140


	//   ....[9]....
        /*0148*/ 	.word	0x00002170


	//   ....[10]....
        /*014c*/ 	.word	0x000022b0


	//   ....[11]....
        /*0150*/ 	.word	0x00002420


	//   ....[12]....
        /*0154*/ 	.word	0x000024a0


	//   ....[13]....
        /*0158*/ 	.word	0x00002500


	//   ....[14]....
        /*015c*/ 	.word	0x00002560


	//   ....[15]....
        /*0160*/ 	.word	0x000025c0


	//   ....[16]....
        /*0164*/ 	.word	0x00002740


	//   ....[17]....
        /*0168*/ 	.word	0x000027d0


	//   ....[18]....
        /*016c*/ 	.word	0x00002970


	//   ....[19]....
        /*0170*/ 	.word	0x00002a80


	//   ....[20]....
        /*0174*/ 	.word	0x00002b00


	//   ....[21]....
        /*0178*/ 	.word	0x00002ba0


	//----- nvinfo : EIATTR_EXIT_INSTR_OFFSETS
	.align		4
.L_2071:
        /*017c*/ 	.byte	0x04, 0x1c
        /*017e*/ 	.short	(.L_2073 - .L_2072)


	//   ....[0]....
.L_2072:
        /*0180*/ 	.word	0x00000280


	//   ....[1]....
        /*0184*/ 	.word	0x000014c0


	//   ....[2]....
        /*0188*/ 	.word	0x000023c0


	//----- nvinfo : EIATTR_CRS_STACK_SIZE
	.align		4
.L_2073:
        /*018c*/ 	.byte	0x04, 0x1e
        /*018e*/ 	.short	(.L_2075 - .L_2074)
.L_2074:
        /*0190*/ 	.word	0x00000000


	//----- nvinfo : EIATTR_CBANK_PARAM_SIZE
	.align		4
.L_2075:
        /*0194*/ 	.byte	0x03, 0x19
        /*0196*/ 	.short	0x0040


	//----- nvinfo : EIATTR_PARAM_CBANK
	.align		4
        /*0198*/ 	.byte	0x04, 0x0a
        /*019a*/ 	.short	(.L_2077 - .L_2076)
	.align		4
.L_2076:
        /*019c*/ 	.word	index@(.nv.constant0._ZN12tensorrt_llm7kernels32fusedQKNormRopeKernelNTokenHeadsIN3c108BFloat16ENS2_4HalfELi128ELb0ELi4EEEvPviiifPKvS7_S7_PKlii)
        /*01a0*/ 	.short	0x0210
        /*01a2*/ 	.short	0x0040


	//----- nvinfo : EIATTR_SW_WAR
	.align		4
.L_2077:
        /*01a4*/ 	.byte	0x04, 0x36
        /*01a6*/ 	.short	(.L_2079 - .L_2078)
.L_2078:
        /*01a8*/ 	.word	0x00000008
.L_2079:


//--------------------- .nv.info._ZN12tensorrt_llm7kernels32fusedQKNormRopeKernelNTokenHeadsIN3c108BFloat16ENS2_4HalfELi128ELb1ELi4EEEvPviiifPKvS7_S7_PKlii --------------------------
	.section	.nv.info._ZN12tensorrt_llm7kernels32fusedQKNormRopeKernelNTokenHeadsIN3c108BFloat16ENS2_4HalfELi128ELb1ELi4EEEvPviiifPKvS7_S7_PKlii,"",@"SHT_CUDA_INFO"
	.sectionflags	@""
	.align	4


	//----- nvinfo : EIATTR_CUDA_API_VERSION
	.align		4
        /*0000*/ 	.byte	0x04, 0x37
        /*0002*/ 	.short	(.L_2081 - .L_2080)
.L_2080:
        /*0004*/ 	.word	0x00000082


	//----- nvinfo : EIATTR_KPARAM_INFO
	.align		4
.L_2081:
        /*0008*/ 	.byte	0x04, 0x17
        /*000a*/ 	.short	(.L_2083 - .L_2082)
.L_2082:
        /*000c*/ 	.word	0x00000000
        /*0010*/ 	.short	0x000a
        /*0012*/ 	.short	0x003c
        /*0014*/ 	.byte	0x00, 0xf0, 0x11, 0x00


	//----- nvinfo : EIATTR_KPARAM_INFO
	.align		4
.L_2083:
        /*0018*/ 	.byte	0x04, 0x17
        /*001a*/ 	.short	(.L_2085 - .L_2084)
.L_2084:
        /*001c*/ 	.word	0x00000000
        /*0020*/ 	.short	0x0009
        /*0022*/ 	.short	0x0038
        /*0024*/ 	.byte	0x00, 0xf0, 0x11, 0x00


	//----- nvinfo : EIATTR_KPARAM_INFO
	.align		4
.L_2085:
        /*0028*/ 	.byte	0x04, 0x17
        /*002a*/ 	.short	(.L_2087 - .L_2086)
.L_2086:
        /*002c*/ 	.word	0x00000000
        /*0030*/ 	.short	0x0008
        /*0032*/ 	.short	0x0030
        /*0034*/ 	.byte	0x00, 0xf0, 0x21, 0x00


	//----- nvinfo : EIATTR_KPARAM_INFO
	.align		4
.L_2087:
        /*0038*/ 	.byte	0x04, 0x17
        /*003a*/ 	.short	(.L_2089 - .L_2088)
.L_2088:
        /*003c*/ 	.word	0x00000000
        /*0040*/ 	.short	0x0007
        /*0042*/ 	.short	0x0028
        /*0044*/ 	.byte	0x00, 0xf0, 0x21, 0x00


	//----- nvinfo : EIATTR_KPARAM_INFO
	.align		4
.L_2089:
        /*0048*/ 	.byte	0x04, 0x17
        /*004a*/ 	.short	(.L_2091 - .L_2090)
.L_2090:
        /*004c*/ 	.word	0x00000000
        /*0050*/ 	.short	0x0006
        /*0052*/ 	.short	0x0020
        /*0054*/ 	.byte	0x00, 0xf0, 0x21, 0x00


	//----- nvinfo : EIATTR_KPARAM_INFO
	.align		4
.L_2091:
        /*0058*/ 	.byte	0x04, 0x17
        /*005a*/ 	.short	(.L_2093 - .L_2092)
.L_2092:
        /*005c*/ 	.word	0x00000000
        /*0060*/ 	.short	0x0005
        /*0062*/ 	.short	0x0018
        /*0064*/ 	.byte	0x00, 0xf0, 0x21, 0x00


	//----- nvinfo : EIATTR_KPARAM_INFO
	.align		4
.L_2093:
        /*0068*/ 	.byte	0x04, 0x17
        /*006a*/ 	.short	(.L_2095 - .L_2094)
.L_2094:
        /*006c*/ 	.word	0x00000000
        /*0070*/ 	.short	0x0004
        /*0072*/ 	.short	0x0014
        /*0074*/ 	.byte	0x00, 0xf0, 0x11, 0x00


	//----- nvinfo : EIATTR_KPARAM_INFO
	.align		4
.L_2095:
        /*0078*/ 	.byte	0x04, 0x17
        /*007a*/ 	.short	(.L_2097 - .L_2096)
.L_2096:
        /*007c*/ 	.word	0x00000000
        /*0080*/ 	.short	0x0003
        /*0082*/ 	.short	0x0010
        /*0084*/ 	.byte	0x00, 0xf0, 0x11, 0x00


	//----- nvinfo : EIATTR_KPARAM_INFO
	.align		4
.L_2097:
        /*0088*/ 	.byte	0x04, 0x17
        /*008a*/ 	.short	(.L_2099 - .L_2098)
.L_2098:
        /*008c*/ 	.word	0x00000000
        /*0090*/ 	.short	0x0002
        /*0092*/ 	.short	0x000c
        /*0094*/ 	.byte	0x00, 0xf0, 0x11, 0x00


	//----- nvinfo : EIATTR_KPARAM_INFO
	.align		4
.L_2099:
        /*0098*/ 	.byte	0x04, 0x17
        /*009a*/ 	.short	(.L_2101 - .L_2100)
.L_2100:
        /*009c*/ 	.word	0x00000000
        /*00a0*/ 	.short	0x0001
        /*00a2*/ 	.short	0x0008
        /*00a4*/ 	.byte	0x00, 0xf0, 0x11, 0x00


	//----- nvinfo : EIATTR_KPARAM_INFO
	.align		4
.L_2101:
        /*00a8*/ 	.byte	0x04, 0x17
        /*00aa*/ 	.short	(.L_2103 - .L_2102)
.L_2102:
        /*00ac*/ 	.word	0x00000000
        /*00b0*/ 	.short	0x0000
        /*00b2*/ 	.short	0x0000
        /*00b4*/ 	.byte	0x00, 0xf0, 0x21, 0x00


	//----- nvinfo : EIATTR_SPARSE_MMA_MASK
	.align		4
.L_2103:
        /*00b8*/ 	.byte	0x03, 0x50
        /*00ba*/ 	.short	0x0000


	//----- nvinfo : EIATTR_MAXREG_COUNT
	.align		4
        /*00bc*/ 	.byte	0x03, 0x1b
        /*00be*/ 	.short	0x00ff


	//----- nvinfo : EIATTR_MERCURY_ISA_VERSION
	.align		4
        /*00c0*/ 	.byte	0x03, 0x5f
        /*00c2*/ 	.short	0x0101


	//----- nvinfo : EIATTR_COOP_GROUP_MASK_REGIDS
	.align		4
        /*00c4*/ 	.byte	0x04, 0x29
        /*00c6*/ 	.short	(.L_2105 - .L_2104)


	//   ....[0]....
.L_2104:
        /*00c8*/ 	.word	0xffffffff


	//   ....[1]....
        /*00cc*/ 	.word	0xffffffff


	//   ....[2]....
        /*00d0*/ 	.word	0xffffffff


	//   ....[3]....
        /*00d4*/ 	.word	0xffffffff


	//   ....[4]....
        /*00d8*/ 	.word	0xffffffff


	//   ....[5]....
        /*00dc*/ 	.word	0x0500000f


	//   ....[6]....
        /*00e0*/ 	.word	0x0500000f


	//   ....[7]....
        /*00e4*/ 	.word	0x0500000f


	//   ....[8]....
        /*00e8*/ 	.word	0x0500000f


	//   ....[9]....
        /*00ec*/ 	.word	0x0500000f


	//----- nvinfo : EIATTR_COOP_GROUP_INSTR_OFFSETS
	.align		4
.L_2105:
        /*00f0*/ 	.byte	0x04, 0x28
        /*00f2*/ 	.short	(.L_2107 - .L_2106)


	//   ....[0]....
.L_2106:
        /*00f4*/ 	.word	0x000018b0


	//   ....[1]....
        /*00f8*/ 	.word	0x000018d0


	//   ....[2]....
        /*00fc*/ 	.word	0x000018f0


	//   ....[3]....
        /*0100*/ 	.word	0x00001910


	//   ....[4]....
        /*0104*/ 	.word	0x00001930


	//   ....[5]....
        /*0108*/ 	.word	0x00001d20


	//   ....[6]....
        /*010c*/ 	.word	0x00001db0


	//   ....[7]....
        /*0110*/ 	.word	0x00001e20


	//   ....[8]....
        /*0114*/ 	.word	0x00001ea0


	//   ....[9]....
        /*0118*/ 	.word	0x00001f20


	//----- nvinfo : EIATTR_EXIT_INSTR_OFFSETS
	.align		4
.L_2107:
        /*011c*/ 	.byte	0x04, 0x1c
        /*011e*/ 	.short	(.L_2109 - .L_2108)


	//   ....[0]....
.L_2108:
        /*0120*/ 	.word	0x00000290


	//   ....[1]....
        /*0124*/ 	.word	0x00001510


	//   ....[2]....
        /*0128*/ 	.word	0x00001cb0


	//----- nvinfo : EIATTR_CRS_STACK_SIZE
	.align		4
.L_2109:
        /*012c*/ 	.byte	0x04, 0x1e
        /*012e*/ 	.short	(.L_2111 - .L_2110)
.L_2110:
        /*0130*/ 	.word	0x00000000


	//----- nvinfo : EIATTR_CBANK_PARAM_SIZE
	.align		4
.L_2111:
        /*0134*/ 	.byte	0x03, 0x19
        /*0136*/ 	.short	0x0040


	//----- nvinfo : EIATTR_PARAM_CBANK
	.align		4
        /*0138*/ 	.byte	0x04, 0x0a
        /*013a*/ 	.short	(.L_2113 - .L_2112)
	.align		4
.L_2112:
        /*013c*/ 	.word	index@(.nv.constant0._ZN12tensorrt_llm7kernels32fusedQKNormRopeKernelNTokenHeadsIN3c108BFloat16ENS2_4HalfELi128ELb1ELi4EEEvPviiifPKvS7_S7_PKlii)
        /*0140*/ 	.short	0x0210
        /*0142*/ 	.short	0x0040


	//----- nvinfo : EIATTR_SW_WAR
	.align		4
.L_2113:
        /*0144*/ 	.byte	0x04, 0x36
        /*0146*/ 	.short	(.L_2115 - .L_2114)
.L_2114:
        /*0148*/ 	.word	0x00000008
.L_2115:


//--------------------- .nv.info._ZN12tensorrt_llm7kernels32fusedQKNormRopeKernelNTokenHeadsIN3c108BFloat16ENS2_4HalfELi64ELb0ELi4EEEvPviiifPKvS7_S7_PKlii --------------------------
	.section	.nv.info._ZN12tensorrt_llm7kernels32fusedQKNormRopeKernelNTokenHeadsIN3c108BFloat16ENS2_4HalfELi64ELb0ELi4EEEvPviiifPKvS7_S7_PKlii,"",@"SHT_CUDA_INFO"
	.sectionflags	@""
	.align	4


	//----- nvinfo : EIATTR_CUDA_API_VERSION
	.align		4
        /*0000*/ 	.byte	0x04, 0x37
        /*0002*/ 	.short	(.L_2117 - .L_2116)
.L_2116:
        /*0004*/ 	.word	0x00000082


	//----- nvinfo : EIATTR_KPARAM_INFO
	.align		4
.L_2117:
        /*0008*/ 	.byte	0x04, 0x17
        /*000a*/ 	.short	(.L_2119 - .L_2118)
.L_2118:
        /*000c*/ 	.word	0x00000000
        /*0010*/ 	.short	0x000a
        /*0012*/ 	.short	0x003c
        /*0014*/ 	.byte	0x00, 0xf0, 0x11, 0x00


	//----- nvinfo : EIATTR_KPARAM_INFO
	.align		4
.L_2119:
        /*0018*/ 	.byte	0x04, 0x17
        /*001a*/ 	.short	(.L_2121 - .L_2120)
.L_2120:
        /*001c*/ 	.word	0x00000000
        /*0020*/ 	.short	0x0009
        /*0022*/ 	.short	0x0038
        /*0024*/ 	.byte	0x00, 0xf0, 0x11, 0x00


	//----- nvinfo : EIATTR_KPARAM_INFO
	.align		4
.L_2121:
        /*0028*/ 	.byte	0x04, 0x17
        /*002a*/ 	.short	(.L_2123 - .L_2122)
.L_2122:
        /*002c*/ 	.word	0x00000000
        /*0030*/ 	.short	0x0008
        /*0032*/ 	.short	0x0030
        /*0034*/ 	.byte	0x00, 0xf0, 0x21, 0x00


	//----- nvinfo : EIATTR_KPARAM_INFO
	.align		4
.L_2123:
        /*0038*/ 	.byte	0x04, 0x17
        /*003a*/ 	.short	(.L_2125 - .L_2124)
.L_2124:
        /*003c*/ 	.word	0x00000000
        /*0040*/ 	.short	0x0007
        /*0042*/ 	.short	0x0028
        /*0044*/ 	.byte	0x00, 0xf0, 0x21, 0x00


	//----- nvinfo : EIATTR_KPARAM_INFO
	.align		4
.L_2125:
        /*0048*/ 	.byte	0x04, 0x17
        /*004a*/ 	.short	(.L_2127 - .L_2126)
.L_2126:
        /*004c*/ 	.word	0x00000000
        /*0050*/ 	.short	0x0006
        /*0052*/ 	.short	0x0020
        /*0054*/ 	.byte	0x00, 0xf0, 0x21, 0x00


	//----- nvinfo : EIATTR_KPARAM_INFO
	.align		4
.L_2127:
        /*0058*/ 	.byte	0x04, 0x17
        /*005a*/ 	.short	(.L_2129 - .L_2128)
.L_2128:
        /*005c*/ 	.word	0x00000000
        /*0060*/ 	.short	0x0005
        /*0062*/ 	.short	0x0018
        /*0064*/ 	.byte	0x00, 0xf0, 0x21, 0x00


	//----- nvinfo : EIATTR_KPARAM_INFO
	.align		4
.L_2129:
        /*0068*/ 	.byte	0x04, 0x17
        /*006a*/ 	.short	(.L_2131 - .L_2130)
.L_2130:
        /*006c*/ 	.word	0x00000000
        /*0070*/ 	.short	0x0004
        /*0072*/ 	.short	0x0014
        /*0074*/ 	.byte	0x00, 0xf0, 0x11, 0x00


	//----- nvinfo : EIATTR_KPARAM_INFO
	.align		4
.L_2131:
        /*0078*/ 	.byte	0x04, 0x17
        /*007a*/ 	.short	(.L_2133 - .L_2132)
.L_2132:
        /*007c*/ 	.word	0x00000000
        /*0080*/ 	.short	0x0003
        /*0082*/ 	.short	0x0010
        /*0084*/ 	.byte	0x00, 0xf0, 0x11, 0x00


	//----- nvinfo : EIATTR_KPARAM_INFO
	.align		4
.L_2133:
        /*0088*/ 	.byte	0x04, 0x17
        /*008a*/ 	.short	(.L_2135 - .L_2134)
.L_2134:
        /*008c*/ 	.word	0x00000000
        /*0090*/ 	.short	0x0002
        /*0092*/ 	.short	0x000c
        /*0094*/ 	.byte	0x00, 0xf0, 0x11, 0x00


	//----- nvinfo : EIATTR_KPARAM_INFO
	.align		4
.L_2135:
        /*0098*/ 	.byte	0x04, 0x17
        /*009a*/ 	.short	(.L_2137 - .L_2136)
.L_2136:
        /*009c*/ 	.word	0x00000000
        /*00a0*/ 	.short	0x0001
        /*00a2*/ 	.short	0x0008
        /*00a4*/ 	.byte	0x00, 0xf0, 0x11, 0x00


	//----- nvinfo : EIATTR_KPARAM_INFO
	.align		4
.L_2137:
        /*00a8*/ 	.byte	0x04, 0x17
        /*00aa*/ 	.short	(.L_2139 - .L_2138)
.L_2138:
        /*00ac*/ 	.word	0x00000000
        /*00b0*/ 	.short	0x0000
        /*00b2*/ 	.short	0x0000
        /*00b4*/ 	.byte	0x00, 0xf0, 0x21, 0x00


	//----- nvinfo : EIATTR_SPARSE_MMA_MASK
	.align		4
.L_2139:
        /*00b8*/ 	.byte	0x03, 0x50
        /*00ba*/ 	.short	0x0000


	//----- nvinfo : EIATTR_MAXREG_COUNT
	.align		4
        /*00bc*/ 	.byte	0x03, 0x1b
        /*00be*/ 	.short	0x00ff


	//----- nvinfo : EIATTR_MERCURY_ISA_VERSION
	.align		4
        /*00c0*/ 	.byte	0x03, 0x5f
        /*00c2*/ 	.short	0x0101


	//----- nvinfo : EIATTR_COOP_GROUP_MASK_REGIDS
	.align		4
        /*00c4*/ 	.byte	0x04, 0x29
        /*00c6*/ 	.short	(.L_2141 - .L_2140)


	//   ....[0]....
.L_2140:
        /*00c8*/ 	.word	0xffffffff


	//   ....[1]....
        /*00cc*/ 	.word	0xffffffff


	//   ....[2]....
        /*00d0*/ 	.word	0xffffffff


	//   ....[3]....
        /*00d4*/ 	.word	0xffffffff


	//   ....[4]....
        /*00d8*/ 	.word	0xffffffff


	//   ....[5]....
        /*00dc*/ 	.word	0xffffffff


	//   ....[6]....
        /*00e0*/ 	.word	0xffffffff


	//   ....[7]....
        /*00e4*/ 	.word	0xffffffff


	//   ....[8]....
        /*00e8*/ 	.word	0xffffffff


	//   ....[9]....
        /*00ec*/ 	.word	0x0500001a


	//   ....[10]....
        /*00f0*/ 	.word	0x0500001a


	//   ....[11]....
        /*00f4*/ 	.word	0x0500001a


	//   ....[12]....
        /*00f8*/ 	.word	0x0500001a


	//   ....[13]....
        /*00fc*/ 	.word	0x0500001a


	//   ....[14]....
        /*0100*/ 	.word	0x0500001a


	//   ....[15]....
        /*0104*/ 	.word	0x0500001a


	//   ....[16]....
        /*0108*/ 	.word	0x0500001a


	//   ....[17]....
        /*010c*/ 	.word	0x0500001a


	//----- nvinfo : EIATTR_COOP_GROUP_INSTR_OFFSETS
	.align		4
.L_2141:
        /*0110*/ 	.byte	0x04, 0x28
        /*0112*/ 	.short	(.L_2143 - .L_2142)


	//   ....[0]....
.L_2142:
        /*0114*/ 	.word	0x000018f0


	//   ....[1]....
        /*0118*/ 	.word	0x00001910


	//   ....[2]....
        /*011c*/ 	.word	0x00001930


	//   ....[3]....
        /*0120*/ 	.word	0x00001950


	//   ....[4]....
        /*0124*/ 	.word	0x00001970


	//   ....[5]....
        /*0128*/ 	.word	0x00001c10


	//   ....[6]....
        /*012c*/ 	.word	0x00001c90


	//   ....[7]....
        /*0130*/ 	.word	0x00001cf0


	//   ....[8]....
        /*0134*/ 	.word	0x00001e20


	//   ....[9]....
        /*0138*/ 	.word	0x00001f80


	//   ....[10]....
        /*013c*/ 	.word	0x00002010


	//   ....[11]....
        /*0140*/ 	.word	0x00002070


	//   ....[12]....
        /*0144*/ 	.word	0x000020d0


	//   ....[13]....
        /*0148*/ 	.word	0x00002130


	//   ....[14]....
        /*014c*/ 	.word	0x000022b0


	//   ....[15]....
        /*0150*/ 	.word	0x00002330


	//   ....[16]....
        /*0154*/ 	.word	0x000024b0


	//   ....[17]....
        /*0158*/ 	.word	0x00002510


	//----- nvinfo : EIATTR_EXIT_INSTR_OFFSETS
	.align		4
.L_2143:
        /*015c*/ 	.byte	0x04, 0x1c
        /*015e*/ 	.short	(.L_2145 - .L_2144)


	//   ....[0]....
.L_2144:
        /*0160*/ 	.word	0x00000290


	//   ....[1]....
        /*0164*/ 	.word	0x000014d0


	//   ....[2]....
        /*0168*/ 	.word	0x00001f20


	//----- nvinfo : EIATTR_CRS_STACK_SIZE
	.align		4
.L_2145:
        /*016c*/ 	.byte	0x04, 0x1e
        /*016e*/ 	.short	(.L_2147 - .L_2146)
.L_2146:
        /*0170*/ 	.word	0x00000000


	//----- nvinfo : EIATTR_CBANK_PARAM_SIZE
	.align		4
.L_2147:
        /*0174*/ 	.byte	0x03, 0x19
        /*0176*/ 	.short	0x0040


	//----- nvinfo : EIATTR_PARAM_CBANK
	.align		4
        /*0178*/ 	.byte	0x04, 0x0a
        /*017a*/ 	.short	(.L_2149 - .L_2148)
	.align		4
.L_2148:
        /*017c*/ 	.word	index@(.nv.constant0._ZN12tensorrt_llm7kernels32fusedQKNormRopeKernelNTokenHeadsIN3c108BFloat16ENS2_4HalfELi64ELb0ELi4EEEvPviiifPKvS7_S7_PKlii)
        /*0180*/ 	.short	0x0210
        /*0182*/ 	.short	0x0040


	//----- nvinfo : EIATTR_SW_WAR
	.align		4
.L_2149:
        /*0184*/ 	.byte	0x04, 0x36
        /*0186*/ 	.short	(.L_2151 - .L_2150)
.L_2150:
        /*0188*/ 	.word	0x00000008
.L_2151:


//--------------------- .nv.info._ZN12tensorrt_llm7kernels32fusedQKNormRopeKernelNTokenHeadsIN3c108BFloat16ENS2_4HalfELi64ELb1ELi4EEEvPviiifPKvS7_S7_PKlii --------------------------
	.section	.nv.info._ZN12tensorrt_llm7kernels32fusedQKNormRopeKernelNTokenHeadsIN3c108BFloat16ENS2_4HalfELi64ELb1ELi4EEEvPviiifPKvS7_S7_PKlii,"",@"SHT_CUDA_INFO"
	.sectionflags	@""
	.align	4


	//----- nvinfo : EIATTR_CUDA_API_VERSION
	.align		4
        /*0000*/ 	.byte	0x04, 0x37
        /*0002*/ 	.short	(.L_2153 - .L_2152)
.L_2152:
        /*0004*/ 	.word	0x00000082


	//----- nvinfo : EIATTR_KPARAM_INFO
	.align		4
.L_2153:
        /*0008*/ 	.byte	0x04, 0x17
        /*000a*/ 	.short	(.L_2155 - .L_2154)
.L_2154:
        /*000c*/ 	.word	0x00000000
        /*0010*/ 	.short	0x000a
        /*0012*/ 	.short	0x003c
        /*0014*/ 	.byte	0x00, 0xf0, 0x11, 0x00


	//----- nvinfo : EIATTR_KPARAM_INFO
	.align		4
.L_2155:
        /*0018*/ 	.byte	0x04, 0x17
        /*001a*/ 	.short	(.L_2157 - .L_2156)
.L_2156:
        /*001c*/ 	.word	0x00000000
        /*0020*/ 	.short	0x0009
        /*0022*/ 	.short	0x0038
        /*0024*/ 	.byte	0x00, 0xf0, 0x11, 0x00


	//----- nvinfo : EIATTR_KPARAM_INFO
	.align		4
.L_2157:
        /*0028*/ 	.byte	0x04, 0x17
        /*002a*/ 	.short	(.L_2159 - .L_2158)
.L_2158:
        /*002c*/ 	.word	0x00000000
        /*0030*/ 	.short	0x0008
        /*0032*/ 	.short	0x0030
        /*0034*/ 	.byte	0x00, 0xf0, 0x21, 0x00


	//----- nvinfo : EIATTR_KPARAM_INFO
	.align		4
.L_2159:
        /*0038*/ 	.byte	0x04, 0x17
        /*003a*/ 	.short	(.L_2161 - .L_2160)
.L_2160:
        /*003c*/ 	.word	0x00000000
        /*0040*/ 	.short	0x0007
        /*0042*/ 	.short	0x0028
        /*0044*/ 	.byte	0x00, 0xf0, 0x21, 0x00


	//----- nvinfo : EIATTR_KPARAM_INFO
	.align		4
.L_2161:
        /*0048*/ 	.byte	0x04, 0x17
        /*004a*/ 	.short	(.L_2163 - .L_2162)
.L_2162:
        /*004c*/ 	.word	0x00000000
        /*0050*/ 	.short	0x0006
        /*0052*/ 	.short	0x0020
        /*0054*/ 	.byte	0x00, 0xf0, 0x21, 0x00


	//----- nvinfo : EIATTR_KPARAM_INFO
	.align		4
.L_2163:
        /*0058*/ 	.byte	0x04, 0x17
        /*005a*/ 	.short	(.L_2165 - .L_2164)
.L_2164:
        /*005c*/ 	.word	0x00000000
        /*0060*/ 	.short	0x0005
        /*0062*/ 	.short	0x0018
        /*0064*/ 	.byte	0x00, 0xf0, 0x21, 0x00


	//----- nvinfo : EIATTR_KPARAM_INFO
	.align		4
.L_2165:
        /*0068*/ 	.byte	0x04, 0x17
        /*006a*/ 	.short	(.L_2167 - .L_2166)
.L_2166:
        /*006c*/ 	.word	0x00000000
        /*0070*/ 	.short	0x0004
        /*0072*/ 	.short	0x0014
        /*0074*/ 	.byte	0x00, 0xf0, 0x11, 0x00


	//----- nvinfo : EIATTR_KPARAM_INFO
	.align		4
.L_2167:
        /*0078*/ 	.byte	0x04, 0x17
        /*007a*/ 	.short	(.L_2169 - .L_2168)
.L_2168:
        /*007c*/ 	.word	0x00000000
        /*0080*/ 	.short	0x0003
        /*0082*/ 	.short	0x0010
        /*0084*/ 	.byte	0x00, 0xf0, 0x11, 0x00


	//----- nvinfo : EIATTR_KPARAM_INFO
	.align		4
.L_2169:
        /*0088*/ 	.byte	0x04, 0x17
        /*008a*/ 	.short	(.L_2171 - .L_2170)
.L_2170:
        /*008c*/ 	.word	0x00000000
        /*0090*/ 	.short	0x0002
        /*0092*/ 	.short	0x000c
        /*0094*/ 	.byte	0x00, 0xf0, 0x11, 0x00


	//----- nvinfo : EIATTR_KPARAM_INFO
	.align		4
.L_2171:
        /*0098*/ 	.byte	0x04, 0x17
        /*009a*/ 	.short	(.L_2173 - .L_2172)
.L_2172:
        /*009c*/ 	.word	0x00000000
        /*00a0*/ 	.short	0x0001
        /*00a2*/ 	.short	0x0008
        /*00a4*/ 	.byte	0x00, 0xf0, 0x11, 0x00


	//----- nvinfo : EIATTR_KPARAM_INFO
	.align		4
.L_2173:
        /*00a8*/ 	.byte	0x04, 0x17
        /*00aa*/ 	.short	(.L_2175 - .L_2174)
.L_2174:
        /*00ac*/ 	.word	0x00000000
        /*00b0*/ 	.short	0x0000
        /*00b2*/ 	.short	0x0000
        /*00b4*/ 	.byte	0x00, 0xf0, 0x21, 0x00


	//----- nvinfo : EIATTR_SPARSE_MMA_MASK
	.align		4
.L_2175:
        /*00b8*/ 	.byte	0x03, 0x50
        /*00ba*/ 	.short	0x0000


	//----- nvinfo : EIATTR_MAXREG_COUNT
	.align		4
        /*00bc*/ 	.byte	0x03, 0x1b
        /*00be*/ 	.short	0x00ff


	//----- nvinfo : EIATTR_MERCURY_ISA_VERSION
	.align		4
        /*00c0*/ 	.byte	0x03, 0x5f
        /*00c2*/ 	.short	0x0101


	//----- nvinfo : EIATTR_COOP_GROUP_MASK_REGIDS
	.align		4
        /*00c4*/ 	.byte	0x04, 0x29
        /*00c6*/ 	.short	(.L_2177 - .L_2176)


	//   ....[0]....
.L_2176:
        /*00c8*/ 	.word	0xffffffff


	//   ....[1]....
        /*00cc*/ 	.word	0xffffffff


	//   ....[2]....
        /*00d0*/ 	.word	0xffffffff


	//   ....[3]....
        /*00d4*/ 	.word	0xffffffff


	//   ....[4]....
        /*00d8*/ 	.word	0xffffffff


	//   ....[5]....
        /*00dc*/ 	.word	0xffffffff


	//   ....[6]....
        /*00e0*/ 	.word	0xffffffff


	//   ....[7]....
        /*00e4*/ 	.word	0xffffffff


	//   ....[8]....
        /*00e8*/ 	.word	0xffffffff


	//   ....[9]....
        /*00ec*/ 	.word	0xffffffff


	//   ....[10]....
        /*00f0*/ 	.word	0xffffffff


	//   ....[11]....
        /*00f4*/ 	.word	0xffffffff


	//   ....[12]....
        /*00f8*/ 	.word	0xffffffff


	//   ....[13]....
        /*00fc*/ 	.word	0xffffffff


	//   ....[14]....
        /*0100*/ 	.word	0xffffffff


	//   ....[15]....
        /*0104*/ 	.word	0x0500001b


	//   ....[16]....
        /*0108*/ 	.word	0x0500001b


	//   ....[17]....
        /*010c*/ 	.word	0x0500001b


	//   ....[18]....
        /*0110*/ 	.word	0x0500001b


	//   ....[19]....
        /*0114*/ 	.word	0x0500001b


	//   ....[20]....
        /*0118*/ 	.word	0x0500001b


	//   ....[21]....
        /*011c*/ 	.word	0x0500001b


	//   ....[22]....
        /*0120*/ 	.word	0x0500001b


	//   ....[23]....
        /*0124*/ 	.word	0x0500001b


	//   ....[24]....
        /*0128*/ 	.word	0x0500001b


	//   ....[25]....
        /*012c*/ 	.word	0x0500001b


	//   ....[26]....
        /*0130*/ 	.word	0x0500001b


	//   ....[27]....
        /*0134*/ 	.word	0x0500001b


	//   ....[28]....
        /*0138*/ 	.word	0x0500001b


	//   ....[29]....
        /*013c*/ 	.word	0x0500001b


	//----- nvinfo : EIATTR_COOP_GROUP_INSTR_OFFSETS
	.align		4
.L_2177:
        /*0140*/ 	.byte	0x04, 0x28
        /*0142*/ 	.short	(.L_2179 - .L_2178)


	//   ....[0]....
.L_2178:
        /*0144*/ 	.word	0x00001830


	//   ....[1]....
        /*0148*/ 	.word	0x00001850


	//   ....[2]....
        /*014c*/ 	.word	0x00001870


	//   ....[3]....
        /*0150*/ 	.word	0x00001890


	//   ....[4]....
        /*0154*/ 	.word	0x000018b0


	//   ....[5]....
        /*0158*/ 	.word	0x00001b80


	//   ....[6]....
        /*015c*/ 	.word	0x00001ba0


	//   ....[7]....
        /*0160*/ 	.word	0x00001bc0


	//   ....[8]....
        /*0164*/ 	.word	0x00001be0


	//   ....[9]....
        /*0168*/ 	.word	0x00001c00


	//   ....[10]....
        /*016c*/ 	.word	0x00001ed0


	//   ....[11]....
        /*0170*/ 	.word	0x00001ef0


	//   ....[12]....
        /*0174*/ 	.word	0x00001f10


	//   ....[13]....
        /*0178*/ 	.word	0x00001f30


	//   ....[14]....
        /*017c*/ 	.word	0x00001f50


	//   ....[15]....
        /*0180*/ 	.word	0x000021b0


	//   ....[16]....
        /*0184*/ 	.word	0x00002230


	//   ....[17]....
        /*0188*/ 	.word	0x00002290


	//   ....[18]....
        /*018c*/ 	.word	0x000022f0


	//   ....[19]....
        /*0190*/ 	.word	0x00002340


	//   ....[20]....
        /*0194*/ 	.word	0x000023c0


	//   ....[21]....
        /*0198*/ 	.word	0x00002440


	//   ....[22]....
        /*019c*/ 	.word	0x00002490


	//   ....[23]....
        /*01a0*/ 	.word	0x000024e0


	//   ....[24]....
        /*01a4*/ 	.word	0x00002530


	//   ....[25]....
        /*01a8*/ 	.word	0x000025b0


	//   ....[26]....
        /*01ac*/ 	.word	0x00002630


	//   ....[27]....
        /*01b0*/ 	.word	0x00002690


	//   ....[28]....
        /*01b4*/ 	.word	0x000026f0


	//   ....[29]....
        /*01b8*/ 	.word	0x00002750


	//----- nvinfo : EIATTR_EXIT_INSTR_OFFSETS
	.align		4
.L_2179:
        /*01bc*/ 	.byte	0x04, 0x1c
        /*01be*/ 	.short	(.L_2181 - .L_2180)


	//   ....[0]....
.L_2180:
        /*01c0*/ 	.word	0x00000280


	//   ....[1]....
        /*01c4*/ 	.word	0x000014d0


	//   ....[2]....
        /*01c8*/ 	.word	0x00001dd0


	//   ....[3]....
        /*01cc*/ 	.word	0x00002140


	//----- nvinfo : EIATTR_CRS_STACK_SIZE
	.align		4
.L_2181:
        /*01d0*/ 	.byte	0x04, 0x1e
        /*01d2*/ 	.short	(.L_2183 - .L_2182)
.L_2182:
        /*01d4*/ 	.word	0x00000000


	//----- nvinfo : EIATTR_CBANK_PARAM_SIZE
	.align		4
.L_2183:
        /*01d8*/ 	.byte	0x03, 0x19
        /*01da*/ 	.short	0x0040


	//----- nvinfo : EIATTR_PARAM_CBANK
	.align		4
        /*01dc*/ 	.byte	0x04, 0x0a
        /*01de*/ 	.short	(.L_2185 - .L_2184)
	.align		4
.L_2184:
        /*01e0*/ 	.word	index@(.nv.constant0._ZN12tensorrt_llm7kernels32fusedQKNormRopeKernelNTokenHeadsIN3c108BFloat16ENS2_4HalfELi64ELb1ELi4EEEvPviiifPKvS7_S7_PKlii)
        /*01e4*/ 	.short	0x0210
        /*01e6*/ 	.short	0x0040


	//----- nvinfo : EIATTR_SW_WAR
	.align		4
.L_2185:
        /*01e8*/ 	.byte	0x04, 0x36
        /*01ea*/ 	.short	(.L_2187 - .L_2186)
.L_2186:
        /*01ec*/ 	.word	0x00000008
.L_2187:


//--------------------- .nv.info._ZN12tensorrt_llm7kernels32fusedQKNormRopeKernelNTokenHeadsIN3c108BFloat16ENS2_4HalfELi256ELb0ELi2EEEvPviiifPKvS7_S7_PKlii --------------------------
	.section	.nv.info._ZN12tensorrt_llm7kernels32fusedQKNormRopeKernelNTokenHeadsIN3c108BFloat16ENS2_4HalfELi256ELb0ELi2EEEvPviiifPKvS7_S7_PKlii,"",@"SHT_CUDA_INFO"
	.sectionflags	@""
	.align	4


	//----- nvinfo : EIATTR_CUDA_API_VERSION
	.align		4
        /*0000*/ 	.byte	0x04, 0x37
        /*0002*/ 	.short	(.L_2189 - .L_2188)
.L_2188:
        /*0004*/ 	.word	0x00000082


	//----- nvinfo : EIATTR_KPARAM_INFO
	.align		4
.L_2189:
        /*0008*/ 	.byte	0x04, 0x17
        /*000a*/ 	.short	(.L_2191 - .L_2190)
.L_2190:
        /*000c*/ 	.word	0x00000000
        /*0010*/ 	.short	0x000a
        /*0012*/ 	.short	0x003c
        /*0014*/ 	.byte	0x00, 0xf0, 0x11, 0x00


	//----- nvinfo : EIATTR_KPARAM_INFO
	.align		4
.L_2191:
        /*0018*/ 	.byte	0x04, 0x17
        /*001a*/ 	.short	(.L_2193 - .L_2192)
.L_2192:
        /*001c*/ 	.word	0x00000000
        /*0020*/ 	.short	0x0009
        /*0022*/ 	.short	0x0038
        /*0024*/ 	.byte	0x00, 0xf0, 0x11, 0x00


	//----- nvinfo : EIATTR_KPARAM_INFO
	.align		4
.L_2193:
        /*0028*/ 	.byte	0x04, 0x17
        /*002a*/ 	.short	(.L_2195 - .L_2194)
.L_2194:
        /*002c*/ 	.word	0x00000000
        /*0030*/ 	.short	0x0008
        /*0032*/ 	.short	0x0030
        /*0034*/ 	.byte	0x00, 0xf0, 0x21, 0x00


	//----- nvinfo : EIATTR_KPARAM_INFO
	.align		4
.L_2195:
        /*0038*/ 	.byte	0x04, 0x17
        /*003a*/ 	.short	(.L_2197 - .L_2196)
.L_2196:
        /*003c*/ 	.word	0x00000000
        /*0040*/ 	.short	0x0007
        /*0042*/ 	.short	0x0028
        /*0044*/ 	.byte	0x00, 0xf0, 0x21, 0x00


	//----- nvinfo : EIATTR_KPARAM_INFO
	.align		4
.L_2197:
        /*0048*/ 	.byte	0x04, 0x17
        /*004a*/ 	.short	(.L_2199 - .L_2198)
.L_2198:
        /*004c*/ 	.word	0x00000000
        /*0050*/ 	.short	0x0006
        /*0052*/ 	.short	0x0020
        /*0054*/ 	.byte	0x00, 0xf0, 0x21, 0x00


	//----- nvinfo : EIATTR_KPARAM_INFO
	.align		4
.L_2199:
        /*0058*/ 	.byte	0x04, 0x17
        /*005a*/ 	.short	(.L_2201 - .L_2200)
.L_2200:
        /*005c*/ 	.word	0x00000000
        /*0060*/ 	.short	0x0005
        /*0062*/ 	.short	0x0018
        /*0064*/ 	.byte	0x00, 0xf0, 0x21, 0x00


	//----- nvinfo : EIATTR_KPARAM_INFO
	.align		4
.L_2201:
        /*0068*/ 	.byte	0x04, 0x17
        /*006a*/ 	.short	(.L_2203 - .L_2202)
.L_2202:
        /*006c*/ 	.word	0x00000000
        /*0070*/ 	.short	0x0004
        /*0072*/ 	.short	0x0014
        /*0074*/ 	.byte	0x00, 0xf0, 0x11, 0x00


	//----- nvinfo : EIATTR_KPARAM_INFO
	.align		4
.L_2203:
        /*0078*/ 	.byte	0x04, 0x17
        /*007a*/ 	.short	(.L_2205 - .L_2204)
.L_2204:
        /*007c*/ 	.word	0x00000000
        /*0080*/ 	.short	0x0003
        /*0082*/ 	.short	0x0010
        /*0084*/ 	.byte	0x00, 0xf0, 0x11, 0x00


	//----- nvinfo : EIATTR_KPARAM_INFO
	.align		4
.L_2205:
        /*0088*/ 	.byte	0x04, 0x17
        /*008a*/ 	.short	(.L_2207 - .L_2206)
.L_2206:
        /*008c*/ 	.word	0x00000000
        /*0090*/ 	.short	0x0002
        /*0092*/ 	.short	0x000c
        /*0094*/ 	.byte	0x00, 0xf0, 0x11, 0x00


	//----- nvinfo : EIATTR_KPARAM_INFO
	.align		4
.L_2207:
        /*0098*/ 	.byte	0x04, 0x17
        /*009a*/ 	.short	(.L_2209 - .L_2208)
.L_2208:
        /*009c*/ 	.word	0x00000000
        /*00a0*/ 	.short	0x0001
        /*00a2*/ 	.short	0x0008
        /*00a4*/ 	.byte	0x00, 0xf0, 0x11, 0x00


	//----- nvinfo : EIATTR_KPARAM_INFO
	.align		4
.L_2209:
        /*00a8*/ 	.byte	0x04, 0x17
        /*00aa*/ 	.short	(.L_2211 - .L_2210)
.L_2210:
        /*00ac*/ 	.word	0x00000000
        /*00b0*/ 	.short	0x0000
        /*00b2*/ 	.short	0x0000
        /*00b4*/ 	.byte	0x00, 0xf0, 0x21, 0x00


	//----- nvinfo : EIATTR_SPARSE_MMA_MASK
	.align		4
.L_2211:
        /*00b8*/ 	.byte	0x03, 0x50
        /*00ba*/ 	.short	0x0000


	//----- nvinfo : EIATTR_MAXREG_COUNT
	.align		4
        /*00bc*/ 	.byte	0x03, 0x1b
        /*00be*/ 	.short	0x00ff


	//----- nvinfo : EIATTR_MERCURY_ISA_VERSION
	.align		4
        /*00c0*/ 	.byte	0x03, 0x5f
        /*00c2*/ 	.short	0x0101


	//----- nvinfo : EIATTR_COOP_GROUP_MASK_REGIDS
	.align		4
        /*00c4*/ 	.byte	0x04, 0x29
        /*00c6*/ 	.short	(.L_2213 - .L_2212)


	//   ....[0]....
.L_2212:
        /*00c8*/ 	.word	0xffffffff


	//   ....[1]....
        /*00cc*/ 	.word	0xffffffff


	//   ....[2]....
        /*00d0*/ 	.word	0xffffffff


	//   ....[3]....
        /*00d4*/ 	.word	0xffffffff


	//   ....[4]....
        /*00d8*/ 	.word	0xffffffff


	//   ....[5]....
        /*00dc*/ 	.word	0xffffffff


	//   ....[6]....
        /*00e0*/ 	.word	0xffffffff


	//   ....[7]....
        /*00e4*/ 	.word	0xffffffff


	//   ....[8]....
        /*00e8*/ 	.word	0xffffffff


	//   ....[9]....
        /*00ec*/ 	.word	0xffffffff


	//   ....[10]....
        /*00f0*/ 	.word	0xffffffff


	//   ....[11]....
        /*00f4*/ 	.word	0xffffffff


	//   ....[12]....
        /*00f8*/ 	.word	0xffffffff


	//   ....[13]....
        /*00fc*/ 	.word	0xffffffff


	//   ....[14]....
        /*0100*/ 	.word	0xffffffff


	//   ....[15]....
        /*0104*/ 	.word	0x05000028


	//   ....[16]....
        /*0108*/ 	.word	0x05000028


	//   ....[17]....
        /*010c*/ 	.word	0x05000028


	//   ....[18]....
        /*0110*/ 	.word	0x05000028


	//   ....[19]....
        /*0114*/ 	.word	0x05000028


	//   ....[20]....
        /*0118*/ 	.word	0x05000028


	//   ....[21]....
        /*011c*/ 	.word	0x05000028


	//   ....[22]....
        /*0120*/ 	.word	0x05000028


	//   ....[23]....
        /*0124*/ 	.word	0x05000028


	//   ....[24]....
        /*0128*/ 	.word	0x05000028


	//   ....[25]....
        /*012c*/ 	.word	0x05000028


	//   ....[26]....
        /*0130*/ 	.word	0x05000028


	//   ....[27]....
        /*0134*/ 	.word	0x05000028


	//   ....[28]....
        /*0138*/ 	.word	0x05000028


	//   ....[29]....
        /*013c*/ 	.word	0x05000028


	//----- nvinfo : EIATTR_COOP_GROUP_INSTR_OFFSETS
	.align		4
.L_2213:
        /*0140*/ 	.byte	0x04, 0x28
        /*0142*/ 	.short	(.L_2215 - .L_2214)


	//   ....[0]....
.L_2214:
        /*0144*/ 	.word	0x00002080


	//   ....[1]....
        /*0148*/ 	.word	0x000020a0


	//   ....[2]....
        /*014c*/ 	.word	0x000020c0


	//   ....[3]....
        /*0150*/ 	.word	0x000020e0


	//   ....[4]....
        /*0154*/ 	.word	0x00002100


	//   ....[5]....
        /*0158*/ 	.word	0x00002430


	//   ....[6]....
        /*015c*/ 	.word	0x00002570


	//   ....[7]....
        /*0160*/ 	.word	0x00002600


	//   ....[8]....
        /*0164*/ 	.word	0x000026d0


	//   ....[9]....
        /*0168*/ 	.word	0x00002720


	//   ....[10]....
        /*016c*/ 	.word	0x000027c0


	//   ....[11]....
        /*0170*/ 	.word	0x00002870


	//   ....[12]....
        /*0174*/ 	.word	0x00002970


	//   ....[13]....
        /*0178*/ 	.word	0x00002a20


	//   ....[14]....
        /*017c*/ 	.word	0x00002b50


	//   ....[15]....
        /*0180*/ 	.word	0x00002ce0


	//   ....[16]....
        /*0184*/ 	.word	0x00002d60


	//   ....[17]....
        /*0188*/ 	.word	0x00002dc0


	//   ....[18]....
        /*018c*/ 	.word	0x00002e20


	//   ....[19]....
        /*0190*/ 	.word	0x00002e80


	//   ....[20]....
        /*0194*/ 	.word	0x00003000


	//   ....[21]....
        /*0198*/ 	.word	0x00003090


	//   ....[22]....
        /*019c*/ 	.word	0x00003240


	//   ....[23]....
        /*01a0*/ 	.word	0x00003310


	//   ....[24]....
        /*01a4*/ 	.word	0x00003400


	//   ....[25]....
        /*01a8*/ 	.word	0x000034f0


	//   ....[26]....
        /*01ac*/ 	.word	0x000035e0


	//   ....[27]....
        /*01b0*/ 	.word	0x000036d0


	//   ....[28]....
        /*01b4*/ 	.word	0x00003740


	//   ....[29]....
        /*01b8*/ 	.word	0x00003830


	//----- nvinfo : EIATTR_EXIT_INSTR_OFFSETS
	.align		4
.L_2215:
        /*01bc*/ 	.byte	0x04, 0x1c
        /*01be*/ 	.short	(.L_2217 - .L_2216)


	//   ....[0]....
.L_2216:
        /*01c0*/ 	.word	0x00000280


	//   ....[1]....
        /*01c4*/ 	.word	0x000014c0


	//   ....[2]....
        /*01c8*/ 	.word	0x00002c80


	//----- nvinfo : EIATTR_CRS_STACK_SIZE
	.align		4
.L_2217:
        /*01cc*/ 	.byte	0x04, 0x1e
        /*01ce*/ 	.short	(.L_2219 - .L_2218)
.L_2218:
        /*01d0*/ 	.word	0x00000000


	//----- nvinfo : EIATTR_CBANK_PARAM_SIZE
	.align		4
.L_2219:
        /*01d4*/ 	.byte	0x03, 0x19
        /*01d6*/ 	.short	0x0040


	//----- nvinfo : EIATTR_PARAM_CBANK
	.align		4
        /*01d8*/ 	.byte	0x04, 0x0a
        /*01da*/ 	.short	(.L_2221 - .L_2220)
	.align		4
.L_2220:
        /*01dc*/ 	.word	index@(.nv.constant0._ZN12tensorrt_llm7kernels32fusedQKNormRopeKernelNTokenHeadsIN3c108BFloat16ENS2_4HalfELi256ELb0ELi2EEEvPviiifPKvS7_S7_PKlii)
        /*01e0*/ 	.short	0x0210
        /*01e2*/ 	.short	0x0040


	//----- nvinfo : EIATTR_SW_WAR
	.align		4
.L_2221:
        /*01e4*/ 	.byte	0x04, 0x36
        /*01e6*/ 	.short	(.L_2223 - .L_2222)
.L_2222:
        /*01e8*/ 	.word	0x00000008
.L_2223:


//--------------------- .nv.info._ZN12tensorrt_llm7kernels32fusedQKNormRopeKernelNTokenHeadsIN3c108BFloat16ENS2_4HalfELi256ELb1ELi2EEEvPviiifPKvS7_S7_PKlii --------------------------
	.section	.nv.info._ZN12tensorrt_llm7kernels32fusedQKNormRopeKernelNTokenHeadsIN3c108BFloat16ENS2_4HalfELi256ELb1ELi2EEEvPviiifPKvS7_S7_PKlii,"",@"SHT_CUDA_INFO"
	.sectionflags	@""
	.align	4


	//----- nvinfo : EIATTR_CUDA_API_VERSION
	.align		4
        /*0000*/ 	.byte	0x04, 0x37
        /*0002*/ 	.short	(.L_2225 - .L_2224)
.L_2224:
        /*0004*/ 	.word	0x00000082


	//----- nvinfo : EIATTR_KPARAM_INFO
	.align		4
.L_2225:
        /*0008*/ 	.byte	0x04, 0x17
        /*000a*/ 	.short	(.L_2227 - .L_2226)
.L_2226:
        /*000c*/ 	.word	0x00000000
        /*0010*/ 	.short	0x000a
        /*0012*/ 	.short	0x003c
        /*0014*/ 	.byte	0x00, 0xf0, 0x11, 0x00


	//----- nvinfo : EIATTR_KPARAM_INFO
	.align		4
.L_2227:
        /*0018*/ 	.byte	0x04, 0x17
        /*001a*/ 	.short	(.L_2229 - .L_2228)
.L_2228:
        /*001c*/ 	.word	0x00000000
        /*0020*/ 	.short	0x0009
        /*0022*/ 	.short	0x0038
        /*0024*/ 	.byte	0x00, 0xf0, 0x11, 0x00


	//----- nvinfo : EIATTR_KPARAM_INFO
	.align		4
.L_2229:
        /*0028*/ 	.byte	0x04, 0x17
        /*002a*/ 	.short	(.L_2231 - .L_2230)
.L_2230:
        /*002c*/ 	.word	0x00000000
        /*0030*/ 	.short	0x0008
        /*0032*/ 	.short	0x0030
        /*0034*/ 	.byte	0x00, 0xf0, 0x21, 0x00


	//----- nvinfo : EIATTR_KPARAM_INFO
	.align		4
.L_2231:
        /*0038*/ 	.byte	0x04, 0x17
        /*003a*/ 	.short	(.L_2233 - .L_2232)
.L_2232:
        /*003c*/ 	.word	0x00000000
        /*0040*/ 	.short	0x0007
        /*0042*/ 	.short	0x0028
        /*0044*/ 	.byte	0x00, 0xf0, 0x21, 0x00


	//----- nvinfo : EIATTR_KPARAM_INFO
	.align		4
.L_2233:
        /*0048*/ 	.byte	0x04, 0x17
        /*004a*/ 	.short	(.L_2235 - .L_2234)
.L_2234:
        /*004c*/ 	.word	0x00000000
        /*0050*/ 	.short	0x0006
        /*0052*/ 	.short	0x0020
        /*0054*/ 	.byte	0x00, 0xf0, 0x21, 0x00


	//----- nvinfo : EIATTR_KPARAM_INFO
	.align		4
.L_2235:
        /*0058*/ 	.byte	0x04, 0x17
        /*005a*/ 	.short	(.L_2237 - .L_2236)
.L_2236:
        /*005c*/ 	.word	0x00000000
        /*0060*/ 	.short	0x0005
        /*0062*/ 	.short	0x0018
        /*0064*/ 	.byte	0x00, 0xf0, 0x21, 0x00


	//----- nvinfo : EIATTR_KPARAM_INFO
	.align		4
.L_2237:
        /*0068*/ 	.byte	0x04, 0x17
        /*006a*/ 	.short	(.L_2239 - .L_2238)
.L_2238:
        /*006c*/ 	.word	0x00000000
        /*0070*/ 	.short	0x0004
        /*0072*/ 	.short	0x0014
        /*0074*/ 	.byte	0x00, 0xf0, 0x11, 0x00


	//----- nvinfo : EIATTR_KPARAM_INFO
	.align		4
.L_2239:
        /*0078*/ 	.byte	0x04, 0x17
        /*007a*/ 	.short	(.L_2241 - .L_2240)
.L_2240:
        /*007c*/ 	.word	0x00000000
        /*0080*/ 	.short	0x0003
        /*0082*/ 	.short	0x0010
        /*0084*/ 	.byte	0x00, 0xf0, 0x11, 0x00


	//----- nvinfo : EIATTR_KPARAM_INFO
	.align		4
.L_2241:
        /*0088*/ 	.byte	0x04, 0x17
        /*008a*/ 	.short	(.L_2243 - .L_2242)
.L_2242:
        /*008c*/ 	.word	0x00000000
        /*0090*/ 	.short	0x0002
        /*0092*/ 	.short	0x000c
        /*0094*/ 	.byte	0x00, 0xf0, 0x11, 0x00


	//----- nvinfo : EIATTR_KPARAM_INFO
	.align		4
.L_2243:
        /*0098*/ 	.byte	0x04, 0x17
        /*009a*/ 	.short	(.L_2245 - .L_2244)
.L_2244:
        /*009c*/ 	.word	0x00000000
        /*00a0*/ 	.short	0x0001
        /*00a2*/ 	.short	0x0008
        /*00a4*/ 	.byte	0x00, 0xf0, 0x11, 0x00


	//----- nvinfo : EIATTR_KPARAM_INFO
	.align		4
.L_2245:
        /*00a8*/ 	.byte	0x04, 0x17
        /*00aa*/ 	.short	(.L_2247 - .L_2246)
.L_2246:
        /*00ac*/ 	.word	0x00000000
        /*00b0*/ 	.short	0x0000
        /*00b2*/ 	.short	0x0000
        /*00b4*/ 	.byte	0x00, 0xf0, 0x21, 0x00


	//----- nvinfo : EIATTR_SPARSE_MMA_MASK
	.align		4
.L_2247:
        /*00b8*/ 	.byte	0x03, 0x50
        /*00ba*/ 	.short	0x0000


	//----- nvinfo : EIATTR_MAXREG_COUNT
	.align		4
        /*00bc*/ 	.byte	0x03, 0x1b
        /*00be*/ 	.short	0x00ff


	//----- nvinfo : EIATTR_MERCURY_ISA_VERSION
	.align		4
        /*00c0*/ 	.byte	0x03, 0x5f
        /*00c2*/ 	.short	0x0101


	//----- nvinfo : EIATTR_COOP_GROUP_MASK_REGIDS
	.align		4
        /*00c4*/ 	.byte	0x04, 0x29
        /*00c6*/ 	.short	(.L_2249 - .L_2248)


	//   ....[0]....
.L_2248:
        /*00c8*/ 	.word	0xffffffff


	//   ....[1]....
        /*00cc*/ 	.word	0xffffffff


	//   ....[2]....
        /*00d0*/ 	.word	0xffffffff


	//   ....[3]....
        /*00d4*/ 	.word	0xffffffff


	//   ....[4]....
        /*00d8*/ 	.word	0xffffffff


	//   ....[5]....
        /*00dc*/ 	.word	0x05000028


	//   ....[6]....
        /*00e0*/ 	.word	0x05000028


	//   ....[7]....
        /*00e4*/ 	.word	0x05000028


	//   ....[8]....
        /*00e8*/ 	.word	0x05000028


	//   ....[9]....
        /*00ec*/ 	.word	0x05000028


	//----- nvinfo : EIATTR_COOP_GROUP_INSTR_OFFSETS
	.align		4
.L_2249:
        /*00f0*/ 	.byte	0x04, 0x28
        /*00f2*/ 	.short	(.L_2251 - .L_2250)


	//   ....[0]....
.L_2250:
        /*00f4*/ 	.word	0x00001a10


	//   ....[1]....
        /*00f8*/ 	.word	0x00001a30


	//   ....[2]....
        /*00fc*/ 	.word	0x00001a50


	//   ....[3]....
        /*0100*/ 	.word	0x00001a70


	//   ....[4]....
        /*0104*/ 	.word	0x00001a90


	//   ....[5]....
        /*0108*/ 	.word	0x00002070


	//   ....[6]....
        /*010c*/ 	.word	0x00002100


	//   ....[7]....
        /*0110*/ 	.word	0x00002170


	//   ....[8]....
        /*0114*/ 	.word	0x000021e0


	//   ....[9]....
        /*0118*/ 	.word	0x00002250


	//----- nvinfo : EIATTR_EXIT_INSTR_OFFSETS
	.align		4
.L_2251:
        /*011c*/ 	.byte	0x04, 0x1c
        /*011e*/ 	.short	(.L_2253 - .L_2252)


	//   ....[0]....
.L_2252:
        /*0120*/ 	.word	0x00000280


	//   ....[1]....
        /*0124*/ 	.word	0x000014d0


	//   ....[2]....
        /*0128*/ 	.word	0x00002000


	//----- nvinfo : EIATTR_CRS_STACK_SIZE
	.align		4
.L_2253:
        /*012c*/ 	.byte	0x04, 0x1e
        /*012e*/ 	.short	(.L_2255 - .L_2254)
.L_2254:
        /*0130*/ 	.word	0x00000000


	//----- nvinfo : EIATTR_CBANK_PARAM_SIZE
	.align		4
.L_2255:
        /*0134*/ 	.byte	0x03, 0x19
        /*0136*/ 	.short	0x0040


	//----- nvinfo : EIATTR_PARAM_CBANK
	.align		4
        /*0138*/ 	.byte	0x04, 0x0a
        /*013a*/ 	.short	(.L_2257 - .L_2256)
	.align		4
.L_2256:
        /*013c*/ 	.word	index@(.nv.constant0._ZN12tensorrt_llm7kernels32fusedQKNormRopeKernelNTokenHeadsIN3c108BFloat16ENS2_4HalfELi256ELb1ELi2EEEvPviiifPKvS7_S7_PKlii)
        /*0140*/ 	.short	0x0210
        /*0142*/ 	.short	0x0040


	//----- nvinfo : EIATTR_SW_WAR
	.align		4
.L_2257:
        /*0144*/ 	.byte	0x04, 0x36
        /*0146*/ 	.short	(.L_2259 - .L_2258)
.L_2258:
        /*0148*/ 	.word	0x00000008
.L_2259:


//--------------------- .nv.info._ZN12tensorrt_llm7kernels32fusedQKNormRopeKernelNTokenHeadsIN3c108BFloat16ENS2_4HalfELi128ELb0ELi2EEEvPviiifPKvS7_S7_PKlii --------------------------
	.section	.nv.info._ZN12tensorrt_llm7kernels32fusedQKNormRopeKernelNTokenHeadsIN3c108BFloat16ENS2_4HalfELi128ELb0ELi2EEEvPviiifPKvS7_S7_PKlii,"",@"SHT_CUDA_INFO"
	.sectionflags	@""
	.align	4


	//----- nvinfo : EIATTR_CUDA_API_VERSION
	.align		4
        /*0000*/ 	.byte	0x04, 0x37
        /*0002*/ 	.short	(.L_2261 - .L_2260)
.L_2260:
        /*0004*/ 	.word	0x00000082


	//----- nvinfo : EIATTR_KPARAM_INFO
	.align		4
.L_2261:
        /*0008*/ 	.byte	0x04, 0x17
        /*000a*/ 	.short	(.L_2263 - .L_2262)
.L_2262:
        /*000c*/ 	.word	0x00000000
        /*0010*/ 	.short	0x000a
        /*0012*/ 	.short	0x003c
        /*0014*/ 	.byte	0x00, 0xf0, 0x11, 0x00


	//----- nvinfo : EIATTR_KPARAM_INFO
	.align		4
.L_2263:
        /*0018*/ 	.byte	0x04, 0x17
        /*001a*/ 	.short	(.L_2265 - .L_2264)
.L_2264:
        /*001c*/ 	.word	0x00000000
        /*0020*/ 	.short	0x0009
        /*0022*/ 	.short	0x0038
        /*0024*/ 	.byte	0x00, 0xf0, 0x11, 0x00


	//----- nvinfo : EIATTR_KPARAM_INFO
	.align		4
.L_2265:
        /*0028*/ 	.byte	0x04, 0x17
        /*002a*/ 	.short	(.L_2267 - .L_2266)
.L_2266:
        /*002c*/ 	.word	0x00000000
        /*0030*/ 	.short	0x0008
        /*0032*/ 	.short	0x0030
        /*0034*/ 	.byte	0x00, 0xf0, 0x21, 0x00


	//----- nvinfo : EIATTR_KPARAM_INFO
	.align		4
.L_2267:
        /*0038*/ 	.byte	0x04, 0x17
        /*003a*/ 	.short	(.L_2269 - .L_2268)
.L_2268:
        /*003c*/ 	.word	0x00000000
        /*0040*/ 	.short	0x0007
        /*0042*/ 	.short	0x0028
        /*0044*/ 	.byte	0x00, 0xf0, 0x21, 0x00


	//----- nvinfo : EIATTR_KPARAM_INFO
	.align		4
.L_2269:
        /*0048*/ 	.byte	0x04, 0x17
        /*004a*/ 	.short	(.L_2271 - .L_2270)
.L_2270:
        /*004c*/ 	.word	0x00000000
        /*0050*/ 	.short	0x0006
        /*0052*/ 	.short	0x0020
        /*0054*/ 	.byte	0x00, 0xf0, 0x21, 0x00


	//----- nvinfo : EIATTR_KPARAM_INFO
	.align		4
.L_2271:
        /*0058*/ 	.byte	0x04, 0x17
        /*005a*/ 	.short	(.L_2273 - .L_2272)
.L_2272:
        /*005c*/ 	.word	0x00000000
        /*0060*/ 	.short	0x0005
        /*0062*/ 	.short	0x0018
        /*0064*/ 	.byte	0x00, 0xf0, 0x21, 0x00


	//----- nvinfo : EIATTR_KPARAM_INFO
	.align		4
.L_2273:
        /*0068*/ 	.byte	0x04, 0x17
        /*006a*/ 	.short	(.L_2275 - .L_2274)
.L_2274:
        /*006c*/ 	.word	0x00000000
        /*0070*/ 	.short	0x0004
        /*0072*/ 	.short	0x0014
        /*0074*/ 	.byte	0x00, 0xf0, 0x11, 0x00


	//----- nvinfo : EIATTR_KPARAM_INFO
	.align		4
.L_2275:
        /*0078*/ 	.byte	0x04, 0x17
        /*007a*/ 	.short	(.L_2277 - .L_2276)
.L_2276:
        /*007c*/ 	.word	0x00000000
        /*0080*/ 	.short	0x0003
        /*0082*/ 	.short	0x0010
        /*0084*/ 	.byte	0x00, 0xf0, 0x11, 0x00


	//----- nvinfo : EIATTR_KPARAM_INFO
	.align		4
.L_2277:
        /*0088*/ 	.byte	0x04, 0x17
        /*008a*/ 	.short	(.L_2279 - .L_2278)
.L_2278:
        /*008c*/ 	.word	0x00000000
        /*0090*/ 	.short	0x0002
        /*0092*/ 	.short	0x000c
        /*0094*/ 	.byte	0x00, 0xf0, 0x11, 0x00


	//----- nvinfo : EIATTR_KPARAM_INFO
	.align		4
.L_2279:
        /*0098*/ 	.byte	0x04, 0x17
        /*009a*/ 	.short	(.L_2281 - .L_2280)
.L_2280:
        /*009c*/ 	.word	0x00000000
        /*00a0*/ 	.short	0x0001
        /*00a2*/ 	.short	0x0008
        /*00a4*/ 	.byte	0x00, 0xf0, 0x11, 0x00


	//----- nvinfo : EIATTR_KPARAM_INFO
	.align		4
.L_2281:
        /*00a8*/ 	.byte	0x04, 0x17
        /*00aa*/ 	.short	(.L_2283 - .L_2282)
.L_2282:
        /*00ac*/ 	.word	0x00000000
        /*00b0*/ 	.short	0x0000
        /*00b2*/ 	.short	0x0000
        /*00b4*/ 	.byte	0x00, 0xf0, 0x21, 0x00


	//----- nvinfo : EIATTR_SPARSE_MMA_MASK
	.align		4
.L_2283:
        /*00b8*/ 	.byte	0x03, 0x50
        /*00ba*/ 	.short	0x0000


	//----- nvinfo : EIATTR_MAXREG_COUNT
	.align		4
        /*00bc*/ 	.byte	0x03, 0x1b
        /*00be*/ 	.short	0x00ff


	//----- nvinfo : EIATTR_MERCURY_ISA_VERSION
	.align		4
        /*00c0*/ 	.byte	0x03, 0x5f
        /*00c2*/ 	.short	0x0101


	//----- nvinfo : EIATTR_COOP_GROUP_MASK_REGIDS
	.align		4
        /*00c4*/ 	.byte	0x04, 0x29
        /*00c6*/ 	.short	(.L_2285 - .L_2284)


	//   ....[0]....
.L_2284:
        /*00c8*/ 	.word	0xffffffff


	//   ....[1]....
        /*00cc*/ 	.word	0xffffffff


	//   ....[2]....
        /*00d0*/ 	.word	0xffffffff


	//   ....[3]....
        /*00d4*/ 	.word	0xffffffff


	//   ....[4]....
        /*00d8*/ 	.word	0xffffffff


	//   ....[5]....
        /*00dc*/ 	.word	0xffffffff


	//   ....[6]....
        /*00e0*/ 	.word	0xffffffff


	//   ....[7]....
        /*00e4*/ 	.word	0xffffffff


	//   ....[8]....
        /*00e8*/ 	.word	0xffffffff


	//   ....[9]....
        /*00ec*/ 	.word	0xffffffff


	//   ....[10]....
        /*00f0*/ 	.word	0xffffffff


	//   ....[11]....
        /*00f4*/ 	.word	0x05000004


	//   ....[12]....
        /*00f8*/ 	.word	0x05000004


	//   ....[13]....
        /*00fc*/ 	.word	0x05000004


	//   ....[14]....
        /*0100*/ 	.word	0x05000004


	//   ....[15]....
        /*0104*/ 	.word	0x05000004


	//   ....[16]....
        /*0108*/ 	.word	0x05000004


	//   ....[17]....
        /*010c*/ 	.word	0x05000004


	//   ....[18]....
        /*0110*/ 	.word	0x05000004


	//   ....[19]....
        /*0114*/ 	.word	0x05000004


	//   ....[20]....
        /*0118*/ 	.word	0x05000004


	//   ....[21]....
        /*011c*/ 	.word	0x05000004


	//----- nvinfo : EIATTR_COOP_GROUP_INSTR_OFFSETS
	.align		4
.L_2285:
        /*0120*/ 	.byte	0x04, 0x28
        /*0122*/ 	.short	(.L_2287 - .L_2286)


	//   ....[0]....
.L_2286:
        /*0124*/ 	.word	0x00001ba0


	//   ....[1]....
        /*0128*/ 	.word	0x00001bc0


	//   ....[2]....
        /*012c*/ 	.word	0x00001be0


	//   ....[3]....
        /*0130*/ 	.word	0x00001c00


	//   ....[4]....
        /*0134*/ 	.word	0x00001c20


	//   ....[5]....
        /*0138*/ 	.word	0x00001e00


	//   ....[6]....
        /*013c*/ 	.word	0x00001fb0


	//   ....[7]....
        /*0140*/ 	.word	0x000020b0


	//   ....[8]....
        /*0144*/ 	.word	0x00002130


	//   ....[9]....
        /*0148*/ 	.word	0x00002160


	//   ....[10]....
        /*014c*/ 	.word	0x000022a0


	//   ....[11]....
        /*0150*/ 	.word	0x00002410


	//   ....[12]....
        /*0154*/ 	.word	0x00002490


	//   ....[13]....
        /*0158*/ 	.word	0x000024f0


	//   ....[14]....
        /*015c*/ 	.word	0x00002550


	//   ....[15]....
        /*0160*/ 	.word	0x000025b0


	//   ....[16]....
        /*0164*/ 	.word	0x00002730


	//   ....[17]....
        /*0168*/ 	.word	0x000027c0


	//   ....[18]....
        /*016c*/ 	.word	0x00002960


	//   ....[19]....
        /*0170*/ 	.word	0x00002a70


	//   ....[20]....
        /*0174*/ 	.word	0x00002af0


	//   ....[21]....
        /*0178*/ 	.word	0x00002b90


	//----- nvinfo : EIATTR_EXIT_INSTR_OFFSETS
	.align		4
.L_2287:
        /*017c*/ 	.byte	0x04, 0x1c
        /*017e*/ 	.short	(.L_2289 - .L_2288)


	//   ....[0]....
.L_2288:
        /*0180*/ 	.word	0x00000270


	//   ....[1]....
        /*0184*/ 	.word	0x000014b0


	//   ....[2]....
        /*0188*/ 	.word	0x000023b0


	//----- nvinfo : EIATTR_CRS_STACK_SIZE
	.align		4
.L_2289:
        /*018c*/ 	.byte	0x04, 0x1e
        /*018e*/ 	.short	(.L_2291 - .L_2290)
.L_2290:
        /*0190*/ 	.word	0x00000000


	//----- nvinfo : EIATTR_CBANK_PARAM_SIZE
	.align		4
.L_2291:
        /*0194*/ 	.byte	0x03, 0x19
        /*0196*/ 	.short	0x0040


	//----- nvinfo : EIATTR_PARAM_CBANK
	.align		4
        /*0198*/ 	.byte	0x04, 0x0a
        /*019a*/ 	.short	(.L_2293 - .L_2292)
	.align		4
.L_2292:
        /*019c*/ 	.word	index@(.nv.constant0._ZN12tensorrt_llm7kernels32fusedQKNormRopeKernelNTokenHeadsIN3c108BFloat16ENS2_4HalfELi128ELb0ELi2EEEvPviiifPKvS7_S7_PKlii)
        /*01a0*/ 	.short	0x0210
        /*01a2*/ 	.short	0x0040


	//----- nvinfo : EIATTR_SW_WAR
	.align		4
.L_2293:
        /*01a4*/ 	.byte	0x04, 0x36
        /*01a6*/ 	.short	(.L_2295 - .L_2294)
.L_2294:
        /*01a8*/ 	.word	0x00000008
.L_2295:


//--------------------- .nv.info._ZN12tensorrt_llm7kernels32fusedQKNormRopeKernelNTokenHeadsIN3c108BFloat16ENS2_4HalfELi128ELb1ELi2EEEvPviiifPKvS7_S7_PKlii --------------------------
	.section	.nv.info._ZN12tensorrt_llm7kernels32fusedQKNormRopeKernelNTokenHeadsIN3c108BFloat16ENS2_4HalfELi128ELb1ELi2EEEvPviiifPKvS7_S7_PKlii,"",@"SHT_CUDA_INFO"
	.sectionflags	@""
	.align	4


	//----- nvinfo : EIATTR_CUDA_API_VERSION
	.align		4
        /*0000*/ 	.byte	0x04, 0x37
        /*0002*/ 	.short	(.L_2297 - .L_2296)
.L_2296:
        /*0004*/ 	.word	0x00000082


	//----- nvinfo : EIATTR_KPARAM_INFO
	.align		4
.L_2297:
        /*0008*/ 	.byte	0x04, 0x17
        /*000a*/ 	.short	(.L_2299 - .L_2298)
.L_2298:
        /*000c*/ 	.word	0x00000000
        /*0010*/ 	.short	0x000a
        /*0012*/ 	.short	0x003c
        /*0014*/ 	.byte	0x00, 0xf0, 0x11, 0x00


	//----- nvinfo : EIATTR_KPARAM_INFO
	.align		4
.L_2299:
        /*0018*/ 	.byte	0x04, 0x17
        /*001a*/ 	.short	(.L_2301 - .L_2300)
.L_2300:
        /*001c*/ 	.word	0x00000000
        /*0020*/ 	.short	0x0009
        /*0022*/ 	.short	0x0038
        /*0024*/ 	.byte	0x00, 0xf0, 0x11, 0x00


	//----- nvinfo : EIATTR_KPARAM_INFO
	.align		4
.L_2301:
        /*0028*/ 	.byte	0x04, 0x17
        /*002a*/ 	.short	(.L_2303 - .L_2302)
.L_2302:
        /*002c*/ 	.word	0x00000000
        /*0030*/ 	.short	0x0008
        /*0032*/ 	.short	0x0030
        /*0034*/ 	.byte	0x00, 0xf0, 0x21, 0x00


	//----- nvinfo : EIATTR_KPARAM_INFO
	.align		4
.L_2303:
        /*0038*/ 	.byte	0x04, 0x17
        /*003a*/ 	.short	(.L_2305 - .L_2304)
.L_2304:
        /*003c*/ 	.word	0x00000000
        /*0040*/ 	.short	0x0007
        /*0042*/ 	.short	0x0028
        /*0044*/ 	.byte	0x00, 0xf0, 0x21, 0x00


	//----- nvinfo : EIATTR_KPARAM_INFO
	.align		4
.L_2305:
        /*0048*/ 	.byte	0x04, 0x17
        /*004a*/ 	.short	(.L_2307 - .L_2306)
.L_2306:
        /*004c*/ 	.word	0x00000000
        /*0050*/ 	.short	0x0006
        /*0052*/ 	.short	0x0020
        /*0054*/ 	.byte	0x00, 0xf0, 0x21, 0x00


	//----- nvinfo : EIATTR_KPARAM_INFO
	.align		4
.L_2307:
        /*0058*/ 	.byte	0x04, 0x17
        /*005a*/ 	.short	(.L_2309 - .L_2308)
.L_2308:
        /*005c*/ 	.word	0x00000000
        /*0060*/ 	.short	0x0005
        /*0062*/ 	.short	0x0018
        /*0064*/ 	.byte	0x00, 0xf0, 0x21, 0x00


	//----- nvinfo : EIATTR_KPARAM_INFO
	.align		4
.L_2309:
        /*0068*/ 	.byte	0x04, 0x17
        /*006a*/ 	.short	(.L_2311 - .L_2310)
.L_2310:
        /*006c*/ 	.word	0x00000000
        /*0070*/ 	.short	0x0004
        /*0072*/ 	.short	0x0014
        /*0074*/ 	.byte	0x00, 0xf0, 0x11, 0x00


	//----- nvinfo : EIATTR_KPARAM_INFO
	.align		4
.L_2311:
        /*0078*/ 	.byte	0x04, 0x17
        /*007a*/ 	.short	(.L_2313 - .L_2312)
.L_2312:
        /*007c*/ 	.word	0x00000000
        /*0080*/ 	.short	0x0003
        /*0082*/ 	.short	0x0010
        /*0084*/ 	.byte	0x00, 0xf0, 0x11, 0x00


	//----- nvinfo : EIATTR_KPARAM_INFO
	.align		4
.L_2313:
        /*0088*/ 	.byte	0x04, 0x17
        /*008a*/ 	.short	(.L_2315 - .L_2314)
.L_2314:
        /*008c*/ 	.word	0x00000000
        /*0090*/ 	.short	0x0002
        /*0092*/ 	.short	0x000c
        /*0094*/ 	.byte	0x00, 0xf0, 0x11, 0x00


	//----- nvinfo : EIATTR_KPARAM_INFO
	.align		4
.L_2315:
        /*0098*/ 	.byte	0x04, 0x17
        /*009a*/ 	.short	(.L_2317 - .L_2316)
.L_2316:
        /*009c*/ 	.word	0x00000000
        /*00a0*/ 	.short	0x0001
        /*00a2*/ 	.short	0x0008
        /*00a4*/ 	.byte	0x00, 0xf0, 0x11, 0x00


	//----- nvinfo : EIATTR_KPARAM_INFO
	.align		4
.L_2317:
        /*00a8*/ 	.byte	0x04, 0x17
        /*00aa*/ 	.short	(.L_2319 - .L_2318)
.L_2318:
        /*00ac*/ 	.word	0x00000000
        /*00b0*/ 	.short	0x0000
        /*00b2*/ 	.short	0x0000
        /*00b4*/ 	.byte	0x00, 0xf0, 0x21, 0x00


	//----- nvinfo : EIATTR_SPARSE_MMA_MASK
	.align		4
.L_2319:
        /*00b8*/ 	.byte	0x03, 0x50
        /*00ba*/ 	.short	0x0000


	//----- nvinfo : EIATTR_MAXREG_COUNT
	.align		4
        /*00bc*/ 	.byte	0x03, 0x1b
        /*00be*/ 	.short	0x00ff


	//----- nvinfo : EIATTR_MERCURY_ISA_VERSION
	.align		4
        /*00c0*/ 	.byte	0x03, 0x5f
        /*00c2*/ 	.short	0x0101


	//----- nvinfo : EIATTR_COOP_GROUP_MASK_REGIDS
	.align		4
        /*00c4*/ 	.byte	0x04, 0x29
        /*00c6*/ 	.short	(.L_2321 - .L_2320)


	//   ....[0]....
.L_2320:
        /*00c8*/ 	.word	0xffffffff


	//   ....[1]....
        /*00cc*/ 	.word	0xffffffff


	//   ....[2]....
        /*00d0*/ 	.word	0xffffffff


	//   ....[3]....
        /*00d4*/ 	.word	0xffffffff


	//   ....[4]....
        /*00d8*/ 	.word	0xffffffff


	//   ....[5]....
        /*00dc*/ 	.word	0x0500000f


	//   ....[6]....
        /*00e0*/ 	.word	0x0500000f


	//   ....[7]....
        /*00e4*/ 	.word	0x0500000f


	//   ....[8]....
        /*00e8*/ 	.word	0x0500000f


	//   ....[9]....
        /*00ec*/ 	.word	0x0500000f


	//----- nvinfo : EIATTR_COOP_GROUP_INSTR_OFFSETS
	.align		4
.L_2321:
        /*00f0*/ 	.byte	0x04, 0x28
        /*00f2*/ 	.short	(.L_2323 - .L_2322)


	//   ....[0]....
.L_2322:
        /*00f4*/ 	.word	0x000018a0


	//   ....[1]....
        /*00f8*/ 	.word	0x000018c0


	//   ....[2]....
        /*00fc*/ 	.word	0x000018e0


	//   ....[3]....
        /*0100*/ 	.word	0x00001900


	//   ....[4]....
        /*0104*/ 	.word	0x00001920


	//   ....[5]....
        /*0108*/ 	.word	0x00001d10


	//   ....[6]....
        /*010c*/ 	.word	0x00001da0


	//   ....[7]....
        /*0110*/ 	.word	0x00001e10


	//   ....[8]....
        /*0114*/ 	.word	0x00001e90


	//   ....[9]....
        /*0118*/ 	.word	0x00001f10


	//----- nvinfo : EIATTR_EXIT_INSTR_OFFSETS
	.align		4
.L_2323:
        /*011c*/ 	.byte	0x04, 0x1c
        /*011e*/ 	.short	(.L_2325 - .L_2324)


	//   ....[0]....
.L_2324:
        /*0120*/ 	.word	0x00000280


	//   ....[1]....
        /*0124*/ 	.word	0x00001500


	//   ....[2]....
        /*0128*/ 	.word	0x00001ca0


	//----- nvinfo : EIATTR_CRS_STACK_SIZE
	.align		4
.L_2325:
        /*012c*/ 	.byte	0x04, 0x1e
        /*012e*/ 	.short	(.L_2327 - .L_2326)
.L_2326:
        /*0130*/ 	.word	0x00000000


	//----- nvinfo : EIATTR_CBANK_PARAM_SIZE
	.align		4
.L_2327:
        /*0134*/ 	.byte	0x03, 0x19
        /*0136*/ 	.short	0x0040


	//----- nvinfo : EIATTR_PARAM_CBANK
	.align		4
        /*0138*/ 	.byte	0x04, 0x0a
        /*013a*/ 	.short	(.L_2329 - .L_2328)
	.align		4
.L_2328:
        /*013c*/ 	.word	index@(.nv.constant0._ZN12tensorrt_llm7kernels32fusedQKNormRopeKernelNTokenHeadsIN3c108BFloat16ENS2_4HalfELi128ELb1ELi2EEEvPviiifPKvS7_S7_PKlii)
        /*0140*/ 	.short	0x0210
        /*0142*/ 	.short	0x0040


	//----- nvinfo : EIATTR_SW_WAR
	.align		4
.L_2329:
        /*0144*/ 	.byte	0x04, 0x36
        /*0146*/ 	.short	(.L_2331 - .L_2330)
.L_2330:
        /*0148*/ 	.word	0x00000008
.L_2331:


//--------------------- .nv.info._ZN12tensorrt_llm7kernels32fusedQKNormRopeKernelNTokenHeadsIN3c108BFloat16ENS2_4HalfELi64ELb0ELi2EEEvPviiifPKvS7_S7_PKlii --------------------------
	.section	.nv.info._ZN12tensorrt_llm7kernels32fusedQKNormRopeKernelNTokenHeadsIN3c108BFloat16ENS2_4HalfELi64ELb0ELi2EEEvPviiifPKvS7_S7_PKlii,"",@"SHT_CUDA_INFO"
	.sectionflags	@""
	.align	4


	//----- nvinfo : EIATTR_CUDA_API_VERSION
	.align		4
        /*0000*/ 	.byte	0x04, 0x37
        /*0002*/ 	.short	(.L_2333 - .L_2332)
.L_2332:
        /*0004*/ 	.word	0x00000082


	//----- nvinfo : EIATTR_KPARAM_INFO
	.align		4
.L_2333:
        /*0008*/ 	.byte	0x04, 0x17
        /*000a*/ 	.short	(.L_2335 - .L_2334)
.L_2334:
        /*000c*/ 	.word	0x00000000
        /*0010*/ 	.short	0x000a
        /*0012*/ 	.short	0x003c
        /*0014*/ 	.byte	0x00, 0xf0, 0x11, 0x00


	//----- nvinfo : EIATTR_KPARAM_INFO
	.align		4
.L_2335:
        /*0018*/ 	.byte	0x04, 0x17
        /*001a*/ 	.short	(.L_2337 - .L_2336)
.L_2336:
        /*001c*/ 	.word	0x00000000
        /*0020*/ 	.short	0x0009
        /*0022*/ 	.short	0x0038
        /*0024*/ 	.byte	0x00, 0xf0, 0x11, 0x00


	//----- nvinfo : EIATTR_KPARAM_INFO
	.align		4
.L_2337:
        /*0028*/ 	.byte	0x04, 0x17
        /*002a*/ 	.short	(.L_2339 - .L_2338)
.L_2338:
        /*002c*/ 	.word	0x00000000
        /*0030*/ 	.short	0x0008
        /*0032*/ 	.short	0x0030
        /*0034*/ 	.byte	0x00, 0xf0, 0x21, 0x00


	//----- nvinfo : EIATTR_KPARAM_INFO
	.align		4
.L_2339:
        /*0038*/ 	.byte	0x04, 0x17
        /*003a*/ 	.short	(.L_2341 - .L_2340)
.L_2340:
        /*003c*/ 	.word	0x00000000
        /*0040*/ 	.short	0x0007
        /*0042*/ 	.short	0x0028
        /*0044*/ 	.byte	0x00, 0xf0, 0x21, 0x00


	//----- nvinfo : EIATTR_KPARAM_INFO
	.align		4
.L_2341:
        /*0048*/ 	.byte	0x04, 0x17
        /*004a*/ 	.short	(.L_2343 - .L_2342)
.L_2342:
        /*004c*/ 	.word	0x00000000
        /*0050*/ 	.short	0x0006
        /*0052*/ 	.short	0x0020
        /*0054*/ 	.byte	0x00, 0xf0, 0x21, 0x00


	//----- nvinfo : EIATTR_KPARAM_INFO
	.align		4
.L_2343:
        /*0058*/ 	.byte	0x04, 0x17
        /*005a*/ 	.short	(.L_2345 - .L_2344)
.L_2344:
        /*005c*/ 	.word	0x00000000
        /*0060*/ 	.short	0x0005
        /*0062*/ 	.short	0x0018
        /*0064*/ 	.byte	0x00, 0xf0, 0x21, 0x00


	//----- nvinfo : EIATTR_KPARAM_INFO
	.align		4
.L_2345:
        /*0068*/ 	.byte	0x04, 0x17
        /*006a*/ 	.short	(.L_2347 - .L_2346)
.L_2346:
        /*006c*/ 	.word	0x00000000
        /*0070*/ 	.short	0x0004
        /*0072*/ 	.short	0x0014
        /*0074*/ 	.byte	0x00, 0xf0, 0x11, 0x00


	//----- nvinfo : EIATTR_KPARAM_INFO
	.align		4
.L_2347:
        /*0078*/ 	.byte	0x04, 0x17
        /*007a*/ 	.short	(.L_2349 - .L_2348)
.L_2348:
        /*007c*/ 	.word	0x00000000
        /*0080*/ 	.short	0x0003
        /*0082*/ 	.short	0x0010
        /*0084*/ 	.byte	0x00, 0xf0, 0x11, 0x00


	//----- nvinfo : EIATTR_KPARAM_INFO
	.align		4
.L_2349:
        /*0088*/ 	.byte	0x04, 0x17
        /*008a*/ 	.short	(.L_2351 - .L_2350)
.L_2350:
        /*008c*/ 	.word	0x00000000
        /*0090*/ 	.short	0x0002
        /*0092*/ 	.short	0x000c
        /*0094*/ 	.byte	0x00, 0xf0, 0x11, 0x00


	//----- nvinfo : EIATTR_KPARAM_INFO
	.align		4
.L_2351:
        /*0098*/ 	.byte	0x04, 0x17
        /*009a*/ 	.short	(.L_2353 - .L_2352)
.L_2352:
        /*009c*/ 	.word	0x00000000
        /*00a0*/ 	.short	0x0001
        /*00a2*/ 	.short	0x0008
        /*00a4*/ 	.byte	0x00, 0xf0, 0x11, 0x00


	//----- nvinfo : EIATTR_KPARAM_INFO
	.align		4
.L_2353:
        /*00a8*/ 	.byte	0x04, 0x17
        /*00aa*/ 	.short	(.L_2355 - .L_2354)
.L_2354:
        /*00ac*/ 	.word	0x00000000
        /*00b0*/ 	.short	0x0000
        /*00b2*/ 	.short	0x0000
        /*00b4*/ 	.byte	0x00, 0xf0, 0x21, 0x00


	//----- nvinfo : EIATTR_SPARSE_MMA_MASK
	.align		4
.L_2355:
        /*00b8*/ 	.byte	0x03, 0x50
        /*00ba*/ 	.short	0x0000


	//----- nvinfo : EIATTR_MAXREG_COUNT
	.align		4
        /*00bc*/ 	.byte	0x03, 0x1b
        /*00be*/ 	.short	0x00ff


	//----- nvinfo : EIATTR_MERCURY_ISA_VERSION
	.align		4
        /*00c0*/ 	.byte	0x03, 0x5f
        /*00c2*/ 	.short	0x0101


	//----- nvinfo : EIATTR_COOP_GROUP_MASK_REGIDS
	.align		4
        /*00c4*/ 	.byte	0x04, 0x29
        /*00c6*/ 	.short	(.L_2357 - .L_2356)


	//   ....[0]....
.L_2356:
        /*00c8*/ 	.word	0xffffffff


	//   ....[1]....
        /*00cc*/ 	.word	0xffffffff


	//   ....[2]....
        /*00d0*/ 	.word	0xffffffff


	//   ....[3]....
        /*00d4*/ 	.word	0xffffffff


	//   ....[4]....
        /*00d8*/ 	.word	0xffffffff


	//   ....[5]....
        /*00dc*/ 	.word	0xffffffff


	//   ....[6]....
        /*00e0*/ 	.word	0xffffffff


	//   ....[7]....
        /*00e4*/ 	.word	0xffffffff


	//   ....[8]....
        /*00e8*/ 	.word	0xffffffff


	//   ....[9]....
        /*00ec*/ 	.word	0x0500001a


	//   ....[10]....
        /*00f0*/ 	.word	0x0500001a


	//   ....[11]....
        /*00f4*/ 	.word	0x0500001a


	//   ....[12]....
        /*00f8*/ 	.word	0x0500001a


	//   ....[13]....
        /*00fc*/ 	.word	0x0500001a


	//   ....[14]....
        /*0100*/ 	.word	0x0500001a


	//   ....[15]....
        /*0104*/ 	.word	0x0500001a


	//   ....[16]....
        /*0108*/ 	.word	0x0500001a


	//   ....[17]....
        /*010c*/ 	.word	0x0500001a


	//----- nvinfo : EIATTR_COOP_GROUP_INSTR_OFFSETS
	.align		4
.L_2357:
        /*0110*/ 	.byte	0x04, 0x28
        /*0112*/ 	.short	(.L_2359 - .L_2358)


	//   ....[0]....
.L_2358:
        /*0114*/ 	.word	0x000018e0


	//   ....[1]....
        /*0118*/ 	.word	0x00001900


	//   ....[2]....
        /*011c*/ 	.word	0x00001920


	//   ....[3]....
        /*0120*/ 	.word	0x00001940


	//   ....[4]....
        /*0124*/ 	.word	0x00001960


	//   ....[5]....
        /*0128*/ 	.word	0x00001c00


	//   ....[6]....
        /*012c*/ 	.word	0x00001c80


	//   ....[7]....
        /*0130*/ 	.word	0x00001ce0


	//   ....[8]....
        /*0134*/ 	.word	0x00001e10


	//   ....[9]....
        /*0138*/ 	.word	0x00001f70


	//   ....[10]....
        /*013c*/ 	.word	0x00002000


	//   ....[11]....
        /*0140*/ 	.word	0x00002060


	//   ....[12]....
        /*0144*/ 	.word	0x000020c0


	//   ....[13]....
        /*0148*/ 	.word	0x00002120


	//   ....[14]....
        /*014c*/ 	.word	0x000022a0


	//   ....[15]....
        /*0150*/ 	.word	0x00002320


	//   ....[16]....
        /*0154*/ 	.word	0x000024a0


	//   ....[17]....
        /*0158*/ 	.word	0x00002500


	//----- nvinfo : EIATTR_EXIT_INSTR_OFFSETS
	.align		4
.L_2359:
        /*015c*/ 	.byte	0x04, 0x1c
        /*015e*/ 	.short	(.L_2361 - .L_2360)


	//   ....[0]....
.L_2360:
        /*0160*/ 	.word	0x00000280


	//   ....[1]....
        /*0164*/ 	.word	0x000014c0


	//   ....[2]....
        /*0168*/ 	.word	0x00001f10


	//----- nvinfo : EIATTR_CRS_STACK_SIZE
	.align		4
.L_2361:
        /*016c*/ 	.byte	0x04, 0x1e
        /*016e*/ 	.short	(.L_2363 - .L_2362)
.L_2362:
        /*0170*/ 	.word	0x00000000


	//----- nvinfo : EIATTR_CBANK_PARAM_SIZE
	.align		4
.L_2363:
        /*0174*/ 	.byte	0x03, 0x19
        /*0176*/ 	.short	0x0040


	//----- nvinfo : EIATTR_PARAM_CBANK
	.align		4
        /*0178*/ 	.byte	0x04, 0x0a
        /*017a*/ 	.short	(.L_2365 - .L_2364)
	.align		4
.L_2364:
        /*017c*/ 	.word	index@(.nv.constant0._ZN12tensorrt_llm7kernels32fusedQKNormRopeKernelNTokenHeadsIN3c108BFloat16ENS2_4HalfELi64ELb0ELi2EEEvPviiifPKvS7_S7_PKlii)
        /*0180*/ 	.short	0x0210
        /*0182*/ 	.short	0x0040


	//----- nvinfo : EIATTR_SW_WAR
	.align		4
.L_2365:
        /*0184*/ 	.byte	0x04, 0x36
        /*0186*/ 	.short	(.L_2367 - .L_2366)
.L_2366:
        /*0188*/ 	.word	0x00000008
.L_2367:


//--------------------- .nv.info._ZN12tensorrt_llm7kernels32fusedQKNormRopeKernelNTokenHeadsIN3c108BFloat16ENS2_4HalfELi64ELb1ELi2EEEvPviiifPKvS7_S7_PKlii --------------------------
	.section	.nv.info._ZN12tensorrt_llm7kernels32fusedQKNormRopeKernelNTokenHeadsIN3c108BFloat16ENS2_4HalfELi64ELb1ELi2EEEvPviiifPKvS7_S7_PKlii,"",@"SHT_CUDA_INFO"
	.sectionflags	@""
	.align	4


	//----- nvinfo : EIATTR_CUDA_API_VERSION
	.align		4
        /*0000*/ 	.byte	0x04, 0x37
        /*0002*/ 	.short	(.L_2369 - .L_2368)
.L_2368:
        /*0004*/ 	.word	0x00000082


	//----- nvinfo : EIATTR_KPARAM_INFO
	.align		4
.L_2369:
        /*0008*/ 	.byte	0x04, 0x17
        /*000a*/ 	.short	(.L_2371 - .L_2370)
.L_2370:
        /*000c*/ 	.word	0x00000000
        /*0010*/ 	.short	0x000a
        /*0012*/ 	.short	0x003c
        /*0014*/ 	.byte	0x00, 0xf0, 0x11, 0x00


	//----- nvinfo : EIATTR_KPARAM_INFO
	.align		4
.L_2371:
        /*0018*/ 	.byte	0x04, 0x17
        /*001a*/ 	.short	(.L_2373 - .L_2372)
.L_2372:
        /*001c*/ 	.word	0x00000000
        /*0020*/ 	.short	0x0009
        /*0022*/ 	.short	0x0038
        /*0024*/ 	.byte	0x00, 0xf0, 0x11, 0x00


	//----- nvinfo : EIATTR_KPARAM_INFO
	.align		4
.L_2373:
        /*0028*/ 	.byte	0x04, 0x17
        /*002a*/ 	.short	(.L_2375 - .L_2374)
.L_2374:
        /*002c*/ 	.word	0x00000000
        /*0030*/ 	.short	0x0008
        /*0032*/ 	.short	0x0030
        /*0034*/ 	.byte	0x00, 0xf0, 0x21, 0x00


	//----- nvinfo : EIATTR_KPARAM_INFO
	.align		4
.L_2375:
        /*0038*/ 	.byte	0x04, 0x17
        /*003a*/ 	.short	(.L_2377 - .L_2376)
.L_2376:
        /*003c*/ 	.word	0x00000000
        /*0040*/ 	.short	0x0007
        /*0042*/ 	.short	0x0028
        /*0044*/ 	.byte	0x00, 0xf0, 0x21, 0x00


	//----- nvinfo : EIATTR_KPARAM_INFO
	.align		4
.L_2377:
        /*0048*/ 	.byte	0x04, 0x17
        /*004a*/ 	.short	(.L_2379 - .L_2378)
.L_2378:
        /*004c*/ 	.word	0x00000000
        /*0050*/ 	.short	0x0006
        /*0052*/ 	.short	0x0020
        /*0054*/ 	.byte	0x00, 0xf0, 0x21, 0x00


	//----- nvinfo : EIATTR_KPARAM_INFO
	.align		4
.L_2379:
        /*0058*/ 	.byte	0x04, 0x17
        /*005a*/ 	.short	(.L_2381 - .L_2380)
.L_2380:
        /*005c*/ 	.word	0x00000000
        /*0060*/ 	.short	0x0005
        /*0062*/ 	.short	0x0018
        /*0064*/ 	.byte	0x00, 0xf0, 0x21, 0x00


	//----- nvinfo : EIATTR_KPARAM_INFO
	.align		4
.L_2381:
        /*0068*/ 	.byte	0x04, 0x17
        /*006a*/ 	.short	(.L_2383 - .L_2382)
.L_2382:
        /*006c*/ 	.word	0x00000000
        /*0070*/ 	.short	0x0004
        /*0072*/ 	.short	0x0014
        /*0074*/ 	.byte	0x00, 0xf0, 0x11, 0x00


	//----- nvinfo : EIATTR_KPARAM_INFO
	.align		4
.L_2383:
        /*0078*/ 	.byte	0x04, 0x17
        /*007a*/ 	.short	(.L_2385 - .L_2384)
.L_2384:
        /*007c*/ 	.word	0x00000000
        /*0080*/ 	.short	0x0003
        /*0082*/ 	.short	0x0010
        /*0084*/ 	.byte	0x00, 0xf0, 0x11, 0x00


	//----- nvinfo : EIATTR_KPARAM_INFO
	.align		4
.L_2385:
        /*0088*/ 	.byte	0x04, 0x17
        /*008a*/ 	.short	(.L_2387 - .L_2386)
.L_2386:
        /*008c*/ 	.word	0x00000000
        /*0090*/ 	.short	0x0002
        /*0092*/ 	.short	0x000c
        /*0094*/ 	.byte	0x00, 0xf0, 0x11, 0x00


	//----- nvinfo : EIATTR_KPARAM_INFO
	.align		4
.L_2387:
        /*0098*/ 	.byte	0x04, 0x17
        /*009a*/ 	.short	(.L_2389 - .L_2388)
.L_2388:
        /*009c*/ 	.word	0x00000000
        /*00a0*/ 	.short	0x0001
        /*00a2*/ 	.short	0x0008
        /*00a4*/ 	.byte	0x00, 0xf0, 0x11, 0x00


	//----- nvinfo : EIATTR_KPARAM_INFO
	.align		4
.L_2389:
        /*00a8*/ 	.byte	0x04, 0x17
        /*00aa*/ 	.short	(.L_2391 - .L_2390)
.L_2390:
        /*00ac*/ 	.word	0x00000000
        /*00b0*/ 	.short	0x0000
        /*00b2*/ 	.short	0x0000
        /*00b4*/ 	.byte	0x00, 0xf0, 0x21, 0x00


	//----- nvinfo : EIATTR_SPARSE_MMA_MASK
	.align		4
.L_2391:
        /*00b8*/ 	.byte	0x03, 0x50
        /*00ba*/ 	.short	0x0000


	//----- nvinfo : EIATTR_MAXREG_COUNT
	.align		4
        /*00bc*/ 	.byte	0x03, 0x1b
        /*00be*/ 	.short	0x00ff


	//----- nvinfo : EIATTR_MERCURY_ISA_VERSION
	.align		4
        /*00c0*/ 	.byte	0x03, 0x5f
        /*00c2*/ 	.short	0x0101


	//----- nvinfo : EIATTR_COOP_GROUP_MASK_REGIDS
	.align		4
        /*00c4*/ 	.byte	0x04, 0x29
        /*00c6*/ 	.short	(.L_2393 - .L_2392)


	//   ....[0]....
.L_2392:
        /*00c8*/ 	.word	0xffffffff


	//   ....[1]....
        /*00cc*/ 	.word	0xffffffff


	//   ....[2]....
        /*00d0*/ 	.word	0xffffffff


	//   ....[3]....
        /*00d4*/ 	.word	0xffffffff


	//   ....[4]....
        /*00d8*/ 	.word	0xffffffff


	//   ....[5]....
        /*00dc*/ 	.word	0xffffffff


	//   ....[6]....
        /*00e0*/ 	.word	0xffffffff


	//   ....[7]....
        /*00e4*/ 	.word	0xffffffff


	//   ....[8]....
        /*00e8*/ 	.word	0xffffffff


	//   ....[9]....
        /*00ec*/ 	.word	0xffffffff


	//   ....[10]....
        /*00f0*/ 	.word	0xffffffff


	//   ....[11]....
        /*00f4*/ 	.word	0xffffffff


	//   ....[12]....
        /*00f8*/ 	.word	0xffffffff


	//   ....[13]....
        /*00fc*/ 	.word	0xffffffff


	//   ....[14]....
        /*0100*/ 	.word	0xffffffff


	//   ....[15]....
        /*0104*/ 	.word	0x0500001b


	//   ....[16]....
        /*0108*/ 	.word	0x0500001b


	//   ....[17]....
        /*010c*/ 	.word	0x0500001b


	//   ....[18]....
        /*0110*/ 	.word	0x0500001b


	//   ....[19]....
        /*0114*/ 	.word	0x0500001b


	//   ....[20]....
        /*0118*/ 	.word	0x0500001b


	//   ....[21]....
        /*011c*/ 	.word	0x0500001b


	//   ....[22]....
        /*0120*/ 	.word	0x0500001b


	//   ....[23]....
        /*0124*/ 	.word	0x0500001b


	//   ....[24]....
        /*0128*/ 	.word	0x0500001b


	//   ....[25]....
        /*012c*/ 	.word	0x0500001b


	//   ....[26]....
        /*0130*/ 	.word	0x0500001b


	//   ....[27]....
        /*0134*/ 	.word	0x0500001b


	//   ....[28]....
        /*0138*/ 	.word	0x0500001b


	//   ....[29]....
        /*013c*/ 	.word	0x0500001b


	//----- nvinfo : EIATTR_COOP_GROUP_INSTR_OFFSETS
	.align		4
.L_2393:
        /*0140*/ 	.byte	0x04, 0x28
        /*0142*/ 	.short	(.L_2395 - .L_2394)


	//   ....[0]....
.L_2394:
        /*0144*/ 	.word	0x00001820


	//   ....[1]....
        /*0148*/ 	.word	0x00001840


	//   ....[2]....
        /*014c*/ 	.word	0x00001860


	//   ....[3]....
        /*0150*/ 	.word	0x00001880


	//   ....[4]....
        /*0154*/ 	.word	0x000018a0


	//   ....[5]....
        /*0158*/ 	.word	0x00001b70


	//   ....[6]....
        /*015c*/ 	.word	0x00001b90


	//   ....[7]....
        /*0160*/ 	.word	0x00001bb0


	//   ....[8]....
        /*0164*/ 	.word	0x00001bd0


	//   ....[9]....
        /*0168*/ 	.word	0x00001bf0


	//   ....[10]....
        /*016c*/ 	.word	0x00001ec0


	//   ....[11]....
        /*0170*/ 	.word	0x00001ee0


	//   ....[12]....
        /*0174*/ 	.word	0x00001f00


	//   ....[13]....
        /*0178*/ 	.word	0x00001f20


	//   ....[14]....
        /*017c*/ 	.word	0x00001f40


	//   ....[15]....
        /*0180*/ 	.word	0x000021a0


	//   ....[16]....
        /*0184*/ 	.word	0x00002220


	//   ....[17]....
        /*0188*/ 	.word	0x00002280


	//   ....[18]....
        /*018c*/ 	.word	0x000022e0


	//   ....[19]....
        /*0190*/ 	.word	0x00002330


	//   ....[20]....
        /*0194*/ 	.word	0x000023b0


	//   ....[21]....
        /*0198*/ 	.word	0x00002430


	//   ....[22]....
        /*019c*/ 	.word	0x00002480


	//   ....[23]....
        /*01a0*/ 	.word	0x000024d0


	//   ....[24]....
        /*01a4*/ 	.word	0x00002520


	//   ....[25]....
        /*01a8*/ 	.word	0x000025a0


	//   ....[26]....
        /*01ac*/ 	.word	0x00002620


	//   ....[27]....
        /*01b0*/ 	.word	0x00002680


	//   ....[28]....
        /*01b4*/ 	.word	0x000026e0


	//   ....[29]....
        /*01b8*/ 	.word	0x00002740


	//----- nvinfo : EIATTR_EXIT_INSTR_OFFSETS
	.align		4
.L_2395:
        /*01bc*/ 	.byte	0x04, 0x1c
        /*01be*/ 	.short	(.L_2397 - .L_2396)


	//   ....[0]....
.L_2396:
        /*01c0*/ 	.word	0x00000270


	//   ....[1]....
        /*01c4*/ 	.word	0x000014c0


	//   ....[2]....
        /*01c8*/ 	.word	0x00001dc0


	//   ....[3]....
        /*01cc*/ 	.word	0x00002130


	//----- nvinfo : EIATTR_CRS_STACK_SIZE
	.align		4
.L_2397:
        /*01d0*/ 	.byte	0x04, 0x1e
        /*01d2*/ 	.short	(.L_2399 - .L_2398)
.L_2398:
        /*01d4*/ 	.word	0x00000000


	//----- nvinfo : EIATTR_CBANK_PARAM_SIZE
	.align		4
.L_2399:
        /*01d8*/ 	.byte	0x03, 0x19
        /*01da*/ 	.short	0x0040


	//----- nvinfo : EIATTR_PARAM_CBANK
	.align		4
        /*01dc*/ 	.byte	0x04, 0x0a
        /*01de*/ 	.short	(.L_2401 - .L_2400)
	.align		4
.L_2400:
        /*01e0*/ 	.word	index@(.nv.constant0._ZN12tensorrt_llm7kernels32fusedQKNormRopeKernelNTokenHeadsIN3c108BFloat16ENS2_4HalfELi64ELb1ELi2EEEvPviiifPKvS7_S7_PKlii)
        /*01e4*/ 	.short	0x0210
        /*01e6*/ 	.short	0x0040


	//----- nvinfo : EIATTR_SW_WAR
	.align		4
.L_2401:
        /*01e8*/ 	.byte	0x04, 0x36
        /*01ea*/ 	.short	(.L_2403 - .L_2402)
.L_2402:
        /*01ec*/ 	.word	0x00000008
.L_2403:


//--------------------- .nv.info._ZN12tensorrt_llm7kernels21fusedQKNormRopeKernelIN3c108BFloat16ENS2_4HalfELi256ELb0EEEvPviiifPKvS7_S7_PKlii --------------------------
	.section	.nv.info._ZN12tensorrt_llm7kernels21fusedQKNormRopeKernelIN3c108BFloat16ENS2_4HalfELi256ELb0EEEvPviiifPKvS7_S7_PKlii,"",@"SHT_CUDA_INFO"
	.sectionflags	@""
	.align	4


	//----- nvinfo : EIATTR_CUDA_API_VERSION
	.align		4
        /*0000*/ 	.byte	0x04, 0x37
        /*0002*/ 	.short	(.L_2405 - .L_2404)
.L_2404:
        /*0004*/ 	.word	0x00000082


	//----- nvinfo : EIATTR_KPARAM_INFO
	.align		4
.L_2405:
        /*0008*/ 	.byte	0x04, 0x17
        /*000a*/ 	.short	(.L_2407 - .L_2406)
.L_2406:
        /*000c*/ 	.word	0x00000000
        /*0010*/ 	.short	0x000a
        /*0012*/ 	.short	0x003c
        /*0014*/ 	.byte	0x00, 0xf0, 0x11, 0x00


	//----- nvinfo : EIATTR_KPARAM_INFO
	.align		4
.L_2407:
        /*0018*/ 	.byte	0x04, 0x17
        /*001a*/ 	.short	(.L_2409 - .L_2408)
.L_2408:
        /*001c*/ 	.word	0x00000000
        /*0020*/ 	.short	0x0009
        /*0022*/ 	.short	0x0038
        /*0024*/ 	.byte	0x00, 0xf0, 0x11, 0x00


	//----- nvinfo : EIATTR_KPARAM_INFO
	.align		4
.L_2409:
        /*0028*/ 	.byte	0x04, 0x17
        /*002a*/ 	.short	(.L_2411 - .L_2410)
.L_2410:
        /*002c*/ 	.word	0x00000000
        /*0030*/ 	.short	0x0008
        /*0032*/ 	.short	0x0030
        /*0034*/ 	.byte	0x00, 0xf0, 0x21, 0x00


	//----- nvinfo : EIATTR_KPARAM_INFO
	.align		4
.L_2411:
        /*0038*/ 	.byte	0x04, 0x17
        /*003a*/ 	.short	(.L_2413 - .L_2412)
.L_2412:
        /*003c*/ 	.word	0x00000000
        /*0040*/ 	.short	0x0007
        /*0042*/ 	.short	0x0028
        /*0044*/ 	.byte	0x00, 0xf0, 0x21, 0x00


	//----- nvinfo : EIATTR_KPARAM_INFO
	.align		4
.L_2413:
        /*0048*/ 	.byte	0x04, 0x17
        /*004a*/ 	.short	(.L_2415 - .L_2414)
.L_2414:
        /*004c*/ 	.word	0x00000000
        /*0050*/ 	.short	0x0006
        /*0052*/ 	.short	0x0020
        /*0054*/ 	.byte	0x00, 0xf0, 0x21, 0x00


	//----- nvinfo : EIATTR_KPARAM_INFO
	.align		4
.L_2415:
        /*0058*/ 	.byte	0x04, 0x17
        /*005a*/ 	.short	(.L_2417 - .L_2416)
.L_2416:
        /*005c*/ 	.word	0x00000000
        /*0060*/ 	.short	0x0005
        /*0062*/ 	.short	0x0018
        /*0064*/ 	.byte	0x00, 0xf0, 0x21, 0x00


	//----- nvinfo : EIATTR_KPARAM_INFO
	.align		4
.L_2417:
        /*0068*/ 	.byte	0x04, 0x17
        /*006a*/ 	.short	(.L_2419 - .L_2418)
.L_2418:
        /*006c*/ 	.word	0x00000000
        /*0070*/ 	.short	0x0004
        /*0072*/ 	.short	0x0014
        /*0074*/ 	.byte	0x00, 0xf0, 0x11, 0x00


	//----- nvinfo : EIATTR_KPARAM_INFO
	.align		4
.L_2419:
        /*0078*/ 	.byte	0x04, 0x17
        /*007a*/ 	.short	(.L_2421 - .L_2420)
.L_2420:
        /*007c*/ 	.word	0x00000000
        /*0080*/ 	.short	0x0003
        /*0082*/ 	.short	0x0010
        /*0084*/ 	.byte	0x00, 0xf0, 0x11, 0x00


	//----- nvinfo : EIATTR_KPARAM_INFO
	.align		4
.L_2421:
        /*0088*/ 	.byte	0x04, 0x17
        /*008a*/ 	.short	(.L_2423 - .L_2422)
.L_2422:
        /*008c*/ 	.word	0x00000000
        /*0090*/ 	.short	0x0002
        /*0092*/ 	.short	0x000c
        /*0094*/ 	.byte	0x00, 0xf0, 0x11, 0x00


	//----- nvinfo : EIATTR_KPARAM_INFO
	.align		4
.L_2423:
        /*0098*/ 	.byte	0x04, 0x17
        /*009a*/ 	.short	(.L_2425 - .L_2424)
.L_2424:
        /*009c*/ 	.word	0x00000000
        /*00a0*/ 	.short	0x0001
        /*00a2*/ 	.short	0x0008
        /*00a4*/ 	.byte	0x00, 0xf0, 0x11, 0x00


	//----- nvinfo : EIATTR_KPARAM_INFO
	.align		4
.L_2425:
        /*00a8*/ 	.byte	0x04, 0x17
        /*00aa*/ 	.short	(.L_2427 - .L_2426)
.L_2426:
        /*00ac*/ 	.word	0x00000000
        /*00b0*/ 	.short	0x0000
        /*00b2*/ 	.short	0x0000
        /*00b4*/ 	.byte	0x00, 0xf0, 0x21, 0x00


	//----- nvinfo : EIATTR_SPARSE_MMA_MASK
	.align		4
.L_2427:
        /*00b8*/ 	.byte	0x03, 0x50
        /*00ba*/ 	.short	0x0000


	//----- nvinfo : EIATTR_MAXREG_COUNT
	.align		4
        /*00bc*/ 	.byte	0x03, 0x1b
        /*00be*/ 	.short	0x00ff


	//----- nvinfo : EIATTR_MERCURY_ISA_VERSION
	.align		4
        /*00c0*/ 	.byte	0x03, 0x5f
        /*00c2*/ 	.short	0x0101


	//----- nvinfo : EIATTR_COOP_GROUP_MASK_REGIDS
	.align		4
        /*00c4*/ 	.byte	0x04, 0x29
        /*00c6*/ 	.short	(.L_2429 - .L_2428)


	//   ....[0]....
.L_2428:
        /*00c8*/ 	.word	0xffffffff


	//   ....[1]....
        /*00cc*/ 	.word	0xffffffff


	//   ....[2]....
        /*00d0*/ 	.word	0xffffffff


	//   ....[3]....
        /*00d4*/ 	.word	0xffffffff


	//   ....[4]....
        /*00d8*/ 	.word	0xffffffff


	//   ....[5]....
        /*00dc*/ 	.word	0xffffffff


	//   ....[6]....
        /*00e0*/ 	.word	0xffffffff


	//   ....[7]....
        /*00e4*/ 	.word	0xffffffff


	//   ....[8]....
        /*00e8*/ 	.word	0xffffffff


	//   ....[9]....
        /*00ec*/ 	.word	0xffffffff


	//   ....[10]....
        /*00f0*/ 	.word	0xffffffff


	//   ....[11]....
        /*00f4*/ 	.word	0xffffffff


	//   ....[12]....
        /*00f8*/ 	.word	0xffffffff


	//   ....[13]....
        /*00fc*/ 	.word	0xffffffff


	//   ....[14]....
        /*0100*/ 	.word	0xffffffff


	//   ....[15]....
        /*0104*/ 	.word	0x0500000c


	//   ....[16]....
        /*0108*/ 	.word	0x0500000c


	//   ....[17]....
        /*010c*/ 	.word	0x0500000c


	//   ....[18]....
        /*0110*/ 	.word	0x0500000c


	//   ....[19]....
        /*0114*/ 	.word	0x0500000c


	//   ....[20]....
        /*0118*/ 	.word	0x0500000c


	//   ....[21]....
        /*011c*/ 	.word	0x0500000c


	//   ....[22]....
        /*0120*/ 	.word	0x0500000c


	//   ....[23]....
        /*0124*/ 	.word	0x0500000c


	//   ....[24]....
        /*0128*/ 	.word	0x0500000c


	//----- nvinfo : EIATTR_COOP_GROUP_INSTR_OFFSETS
	.align		4
.L_2429:
        /*012c*/ 	.byte	0x04, 0x28
        /*012e*/ 	.short	(.L_2431 - .L_2430)


	//   ....[0]....
.L_2430:
        /*0130*/ 	.word	0x000006b0


	//   ....[1]....
        /*0134*/ 	.word	0x000006d0


	//   ....[2]....
        /*0138*/ 	.word	0x000006f0


	//   ....[3]....
        /*013c*/ 	.word	0x00000710


	//   ....[4]....
        /*0140*/ 	.word	0x00000730


	//   ....[5]....
        /*0144*/ 	.word	0x00000a40


	//   ....[6]....
        /*0148*/ 	.word	0x00000ca0


	//   ....[7]....
        /*014c*/ 	.word	0x00000ea0


	//   ....[8]....
        /*0150*/ 	.word	0x00000f90


	//   ....[9]....
        /*0154*/ 	.word	0x000010c0


	//   ....[10]....
        /*0158*/ 	.word	0x000012a0


	//   ....[11]....
        /*015c*/ 	.word	0x00001490


	//   ....[12]....
        /*0160*/ 	.word	0x00001680


	//   ....[13]....
        /*0164*/ 	.word	0x00001870


	//   ....[14]....
        /*0168*/ 	.word	0x00001ab0


	//   ....[15]....
        /*016c*/ 	.word	0x00001de0


	//   ....[16]....
        /*0170*/ 	.word	0x00001e10


	//   ....[17]....
        /*0174*/ 	.word	0x00001e70


	//   ....[18]....
        /*0178*/ 	.word	0x000020e0


	//   ....[19]....
        /*017c*/ 	.word	0x00002490


	//   ....[20]....
        /*0180*/ 	.word	0x000026c0


	//   ....[21]....
        /*0184*/ 	.word	0x00002900


	//   ....[22]....
        /*0188*/ 	.word	0x00002b30


	//   ....[23]....
        /*018c*/ 	.word	0x00002be0


	//   ....[24]....
        /*0190*/ 	.word	0x00002c80


	//----- nvinfo : EIATTR_EXIT_INSTR_OFFSETS
	.align		4
.L_2431:
        /*0194*/ 	.byte	0x04, 0x1c
        /*0196*/ 	.short	(.L_2433 - .L_2432)


	//   ....[0]....
.L_2432:
        /*0198*/ 	.word	0x00000250


	//   ....[1]....
        /*019c*/ 	.word	0x00001b20


	//----- nvinfo : EIATTR_CRS_STACK_SIZE
	.align		4
.L_2433:
        /*01a0*/ 	.byte	0x04, 0x1e
        /*01a2*/ 	.short	(.L_2435 - .L_2434)
.L_2434:
        /*01a4*/ 	.word	0x00000000


	//----- nvinfo : EIATTR_CBANK_PARAM_SIZE
	.align		4
.L_2435:
        /*01a8*/ 	.byte	0x03, 0x19
        /*01aa*/ 	.short	0x0040


	//----- nvinfo : EIATTR_PARAM_CBANK
	.align		4
        /*01ac*/ 	.byte	0x04, 0x0a
        /*01ae*/ 	.short	(.L_2437 - .L_2436)
	.align		4
.L_2436:
        /*01b0*/ 	.word	index@(.nv.constant0._ZN12tensorrt_llm7kernels21fusedQKNormRopeKernelIN3c108BFloat16ENS2_4HalfELi256ELb0EEEvPviiifPKvS7_S7_PKlii)
        /*01b4*/ 	.short	0x0210
        /*01b6*/ 	.short	0x0040


	//----- nvinfo : EIATTR_SW_WAR
	.align		4
.L_2437:
        /*01b8*/ 	.byte	0x04, 0x36
        /*01ba*/ 	.short	(.L_2439 - .L_2438)
.L_2438:
        /*01bc*/ 	.word	0x00000008
.L_2439:


//--------------------- .nv.info._ZN12tensorrt_llm7kernels21fusedQKNormRopeKernelIN3c108BFloat16ENS2_4HalfELi256ELb1EEEvPviiifPKvS7_S7_PKlii --------------------------
	.section	.nv.info._ZN12tensorrt_llm7kernels21fusedQKNormRopeKernelIN3c108BFloat16ENS2_4HalfELi256ELb1EEEvPviiifPKvS7_S7_PKlii,"",@"SHT_CUDA_INFO"
	.sectionflags	@""
	.align	4


	//----- nvinfo : EIATTR_CUDA_API_VERSION
	.align		4
        /*0000*/ 	.byte	0x04, 0x37
        /*0002*/ 	.short	(.L_2441 - .L_2440)
.L_2440:
        /*0004*/ 	.word	0x00000082


	//----- nvinfo : EIATTR_KPARAM_INFO
	.align		4
.L_2441:
        /*0008*/ 	.byte	0x04, 0x17
        /*000a*/ 	.short	(.L_2443 - .L_2442)
.L_2442:
        /*000c*/ 	.word	0x00000000
        /*0010*/ 	.short	0x000a
        /*0012*/ 	.short	0x003c
        /*0014*/ 	.byte	0x00, 0xf0, 0x11, 0x00


	//----- nvinfo : EIATTR_KPARAM_INFO
	.align		4
.L_2443:
        /*0018*/ 	.byte	0x04, 0x17
        /*001a*/ 	.short	(.L_2445 - .L_2444)
.L_2444:
        /*001c*/ 	.word	0x00000000
        /*0020*/ 	.short	0x0009
        /*0022*/ 	.short	0x0038
        /*0024*/ 	.byte	0x00, 0xf0, 0x11, 0x00


	//----- nvinfo : EIATTR_KPARAM_INFO
	.align		4
.L_2445:
        /*0028*/ 	.byte	0x04, 0x17
        /*002a*/ 	.short	(.L_2447 - .L_2446)
.L_2446:
        /*002c*/ 	.word	0x00000000
        /*0030*/ 	.short	0x0008
        /*0032*/ 	.short	0x0030
        /*0034*/ 	.byte	0x00, 0xf0, 0x21, 0x00


	//----- nvinfo : EIATTR_KPARAM_INFO
	.align		4
.L_2447:
        /*0038*/ 	.byte	0x04, 0x17
        /*003a*/ 	.short	(.L_2449 - .L_2448)
.L_2448:
        /*003c*/ 	.word	0x00000000
        /*0040*/ 	.short	0x0007
        /*0042*/ 	.short	0x0028
        /*0044*/ 	.byte	0x00, 0xf0, 0x21, 0x00


	//----- nvinfo : EIATTR_KPARAM_INFO
	.align		4
.L_2449:
        /*0048*/ 	.byte	0x04, 0x17
        /*004a*/ 	.short	(.L_2451 - .L_2450)
.L_2450:
        /*004c*/ 	.word	0x00000000
        /*0050*/ 	.short	0x0006
        /*0052*/ 	.short	0x0020
        /*0054*/ 	.byte	0x00, 0xf0, 0x21, 0x00


	//----- nvinfo : EIATTR_KPARAM_INFO
	.align		4
.L_2451:
        /*0058*/ 	.byte	0x04, 0x17
        /*005a*/ 	.short	(.L_2453 - .L_2452)
.L_2452:
        /*005c*/ 	.word	0x00000000
        /*0060*/ 	.short	0x0005
        /*0062*/ 	.short	0x0018
        /*0064*/ 	.byte	0x00, 0xf0, 0x21, 0x00


	//----- nvinfo : EIATTR_KPARAM_INFO
	.align		4
.L_2453:
        /*0068*/ 	.byte	0x04, 0x17
        /*006a*/ 	.short	(.L_2455 - .L_2454)
.L_2454:
        /*006c*/ 	.word	0x00000000
        /*0070*/ 	.short	0x0004
        /*0072*/ 	.short	0x0014
        /*0074*/ 	.byte	0x00, 0xf0, 0x11, 0x00


	//----- nvinfo : EIATTR_KPARAM_INFO
	.align		4
.L_2455:
        /*0078*/ 	.byte	0x04, 0x17
        /*007a*/ 	.short	(.L_2457 - .L_2456)
.L_2456:
        /*007c*/ 	.word	0x00000000
        /*0080*/ 	.short	0x0003
        /*0082*/ 	.short	0x0010
        /*0084*/ 	.byte	0x00, 0xf0, 0x11, 0x00


	//----- nvinfo : EIATTR_KPARAM_INFO
	.align		4
.L_2457:
        /*0088*/ 	.byte	0x04, 0x17
        /*008a*/ 	.short	(.L_2459 - .L_2458)
.L_2458:
        /*008c*/ 	.word	0x00000000
        /*0090*/ 	.short	0x0002
        /*0092*/ 	.short	0x000c
        /*0094*/ 	.byte	0x00, 0xf0, 0x11, 0x00


	//----- nvinfo : EIATTR_KPARAM_INFO
	.align		4
.L_2459:
        /*0098*/ 	.byte	0x04, 0x17
        /*009a*/ 	.short	(.L_2461 - .L_2460)
.L_2460:
        /*009c*/ 	.word	0x00000000
        /*00a0*/ 	.short	0x0001
        /*00a2*/ 	.short	0x0008
        /*00a4*/ 	.byte	0x00, 0xf0, 0x11, 0x00


	//----- nvinfo : EIATTR_KPARAM_INFO
	.align		4
.L_2461:
        /*00a8*/ 	.byte	0x04, 0x17
        /*00aa*/ 	.short	(.L_2463 - .L_2462)
.L_2462:
        /*00ac*/ 	.word	0x00000000
        /*00b0*/ 	.short	0x0000
        /*00b2*/ 	.short	0x0000
        /*00b4*/ 	.byte	0x00, 0xf0, 0x21, 0x00


	//----- nvinfo : EIATTR_SPARSE_MMA_MASK
	.align		4
.L_2463:
        /*00b8*/ 	.byte	0x03, 0x50
        /*00ba*/ 	.short	0x0000


	//----- nvinfo : EIATTR_MAXREG_COUNT
	.align		4
        /*00bc*/ 	.byte	0x03, 0x1b
        /*00be*/ 	.short	0x00ff


	//----- nvinfo : EIATTR_MERCURY_ISA_VERSION
	.align		4
        /*00c0*/ 	.byte	0x03, 0x5f
        /*00c2*/ 	.short	0x0101


	//----- nvinfo : EIATTR_COOP_GROUP_MASK_REGIDS
	.align		4
        /*00c4*/ 	.byte	0x04, 0x29
        /*00c6*/ 	.short	(.L_2465 - .L_2464)


	//   ....[0]....
.L_2464:
        /*00c8*/ 	.word	0xffffffff


	//   ....[1]....
        /*00cc*/ 	.word	0xffffffff


	//   ....[2]....
        /*00d0*/ 	.word	0xffffffff


	//   ....[3]....
        /*00d4*/ 	.word	0xffffffff


	//   ....[4]....
        /*00d8*/ 	.word	0xffffffff


	//----- nvinfo : EIATTR_COOP_GROUP_INSTR_OFFSETS
	.align		4
.L_2465:
        /*00dc*/ 	.byte	0x04, 0x28
        /*00de*/ 	.short	(.L_2467 - .L_2466)


	//   ....[0]....
.L_2466:
        /*00e0*/ 	.word	0x000006f0


	//   ....[1]....
        /*00e4*/ 	.word	0x00000730


	//   ....[2]....
        /*00e8*/ 	.word	0x00000750


	//   ....[3]....
        /*00ec*/ 	.word	0x00000770


	//   ....[4]....
        /*00f0*/ 	.word	0x00000790


	//----- nvinfo : EIATTR_EXIT_INSTR_OFFSETS
	.align		4
.L_2467:
        /*00f4*/ 	.byte	0x04, 0x1c
        /*00f6*/ 	.short	(.L_2469 - .L_2468)


	//   ....[0]....
.L_2468:
        /*00f8*/ 	.word	0x00000250


	//   ....[1]....
        /*00fc*/ 	.word	0x00000f20


	//----- nvinfo : EIATTR_CRS_STACK_SIZE
	.align		4
.L_2469:
        /*0100*/ 	.byte	0x04, 0x1e
        /*0102*/ 	.short	(.L_2471 - .L_2470)
.L_2470:
        /*0104*/ 	.word	0x00000000


	//----- nvinfo : EIATTR_CBANK_PARAM_SIZE
	.align		4
.L_2471:
        /*0108*/ 	.byte	0x03, 0x19
        /*010a*/ 	.short	0x0040


	//----- nvinfo : EIATTR_PARAM_CBANK
	.align		4
        /*010c*/ 	.byte	0x04, 0x0a
        /*010e*/ 	.short	(.L_2473 - .L_2472)
	.align		4
.L_2472:
        /*0110*/ 	.word	index@(.nv.constant0._ZN12tensorrt_llm7kernels21fusedQKNormRopeKernelIN3c108BFloat16ENS2_4HalfELi256ELb1EEEvPviiifPKvS7_S7_PKlii)
        /*0114*/ 	.short	0x0210
        /*0116*/ 	.short	0x0040


	//----- nvinfo : EIATTR_SW_WAR
	.align		4
.L_2473:
        /*0118*/ 	.byte	0x04, 0x36
        /*011a*/ 	.short	(.L_2475 - .L_2474)
.L_2474:
        /*011c*/ 	.word	0x00000008
.L_2475:


//--------------------- .nv.info._ZN12tensorrt_llm7kernels21fusedQKNormRopeKernelIN3c108BFloat16ENS2_4HalfELi128ELb0EEEvPviiifPKvS7_S7_PKlii --------------------------
	.section	.nv.info._ZN12tensorrt_llm7kernels21fusedQKNormRopeKernelIN3c108BFloat16ENS2_4HalfELi128ELb0EEEvPviiifPKvS7_S7_PKlii,"",@"SHT_CUDA_INFO"
	.sectionflags	@""
	.align	4


	//----- nvinfo : EIATTR_CUDA_API_VERSION
	.align		4
        /*0000*/ 	.byte	0x04, 0x37
        /*0002*/ 	.short	(.L_2477 - .L_2476)
.L_2476:
        /*0004*/ 	.word	0x00000082


	//----- nvinfo : EIATTR_KPARAM_INFO
	.align		4
.L_2477:
        /*0008*/ 	.byte	0x04, 0x17
        /*000a*/ 	.short	(.L_2479 - .L_2478)
.L_2478:
        /*000c*/ 	.word	0x00000000
        /*0010*/ 	.short	0x000a
        /*0012*/ 	.short	0x003c
        /*0014*/ 	.byte	0x00, 0xf0, 0x11, 0x00


	//----- nvinfo : EIATTR_KPARAM_INFO
	.align		4
.L_2479:
        /*0018*/ 	.byte	0x04, 0x17
        /*001a*/ 	.short	(.L_2481 - .L_2480)
.L_2480:
        /*001c*/ 	.word	0x00000000
        /*0020*/ 	.short	0x0009
        /*0022*/ 	.short	0x0038
        /*0024*/ 	.byte	0x00, 0xf0, 0x11, 0x00


	//----- nvinfo : EIATTR_KPARAM_INFO
	.align		4
.L_2481:
        /*0028*/ 	.byte	0x04, 0x17
        /*002a*/ 	.short	(.L_2483 - .L_2482)
.L_2482:
        /*002c*/ 	.word	0x00000000
        /*0030*/ 	.short	0x0008
        /*0032*/ 	.short	0x0030
        /*0034*/ 	.byte	0x00, 0xf0, 0x21, 0x00


	//----- nvinfo : EIATTR_KPARAM_INFO
	.align		4
.L_2483:
        /*0038*/ 	.byte	0x04, 0x17
        /*003a*/ 	.short	(.L_2485 - .L_2484)
.L_2484:
        /*003c*/ 	.word	0x00000000
        /*0040*/ 	.short	0x0007
        /*0042*/ 	.short	0x0028
        /*0044*/ 	.byte	0x00, 0xf0, 0x21, 0x00


	//----- nvinfo : EIATTR_KPARAM_INFO
	.align		4
.L_2485:
        /*0048*/ 	.byte	0x04, 0x17
        /*004a*/ 	.short	(.L_2487 - .L_2486)
.L_2486:
        /*004c*/ 	.word	0x00000000
        /*0050*/ 	.short	0x0006
        /*0052*/ 	.short	0x0020
        /*0054*/ 	.byte	0x00, 0xf0, 0x21, 0x00


	//----- nvinfo : EIATTR_KPARAM_INFO
	.align		4
.L_2487:
        /*0058*/ 	.byte	0x04, 0x17
        /*005a*/ 	.short	(.L_2489 - .L_2488)
.L_2488:
        /*005c*/ 	.word	0x00000000
        /*0060*/ 	.short	0x0005
        /*0062*/ 	.short	0x0018
        /*0064*/ 	.byte	0x00, 0xf0, 0x21, 0x00


	//----- nvinfo : EIATTR_KPARAM_INFO
	.align		4
.L_2489:
        /*0068*/ 	.byte	0x04, 0x17
        /*006a*/ 	.short	(.L_2491 - .L_2490)
.L_2490:
        /*006c*/ 	.word	0x00000000
        /*0070*/ 	.short	0x0004
        /*0072*/ 	.short	0x0014
        /*0074*/ 	.byte	0x00, 0xf0, 0x11, 0x00


	//----- nvinfo : EIATTR_KPARAM_INFO
	.align		4
.L_2491:
        /*0078*/ 	.byte	0x04, 0x17
        /*007a*/ 	.short	(.L_2493 - .L_2492)
.L_2492:
        /*007c*/ 	.word	0x00000000
        /*0080*/ 	.short	0x0003
        /*0082*/ 	.short	0x0010
        /*0084*/ 	.byte	0x00, 0xf0, 0x11, 0x00


	//----- nvinfo : EIATTR_KPARAM_INFO
	.align		4
.L_2493:
        /*0088*/ 	.byte	0x04, 0x17
        /*008a*/ 	.short	(.L_2495 - .L_2494)
.L_2494:
        /*008c*/ 	.word	0x00000000
        /*0090*/ 	.short	0x0002
        /*0092*/ 	.short	0x000c
        /*0094*/ 	.byte	0x00, 0xf0, 0x11, 0x00


	//----- nvinfo : EIATTR_KPARAM_INFO
	.align		4
.L_2495:
        /*0098*/ 	.byte	0x04, 0x17
        /*009a*/ 	.short	(.L_2497 - .L_2496)
.L_2496:
        /*009c*/ 	.word	0x00000000
        /*00a0*/ 	.short	0x0001
        /*00a2*/ 	.short	0x0008
        /*00a4*/ 	.byte	0x00, 0xf0, 0x11, 0x00


	//----- nvinfo : EIATTR_KPARAM_INFO
	.align		4
.L_2497:
        /*00a8*/ 	.byte	0x04, 0x17
        /*00aa*/ 	.short	(.L_2499 - .L_2498)
.L_2498:
        /*00ac*/ 	.word	0x00000000
        /*00b0*/ 	.short	0x0000
        /*00b2*/ 	.short	0x0000
        /*00b4*/ 	.byte	0x00, 0xf0, 0x21, 0x00


	//----- nvinfo : EIATTR_SPARSE_MMA_MASK
	.align		4
.L_2499:
        /*00b8*/ 	.byte	0x03, 0x50
        /*00ba*/ 	.short	0x0000


	//----- nvinfo : EIATTR_MAXREG_COUNT
	.align		4
        /*00bc*/ 	.byte	0x03, 0x1b
        /*00be*/ 	.short	0x00ff


	//----- nvinfo : EIATTR_MERCURY_ISA_VERSION
	.align		4
        /*00c0*/ 	.byte	0x03, 0x5f
        /*00c2*/ 	.short	0x0101


	//----- nvinfo : EIATTR_COOP_GROUP_MASK_REGIDS
	.align		4
        /*00c4*/ 	.byte	0x04, 0x29
        /*00c6*/ 	.short	(.L_2501 - .L_2500)


	//   ....[0]....
.L_2500:
        /*00c8*/ 	.word	0xffffffff


	//   ....[1]....
        /*00cc*/ 	.word	0xffffffff


	//   ....[2]....
        /*00d0*/ 	.word	0xffffffff


	//   ....[3]....
        /*00d4*/ 	.word	0xffffffff


	//   ....[4]....
        /*00d8*/ 	.word	0xffffffff


	//   ....[5]....
        /*00dc*/ 	.word	0xffffffff


	//   ....[6]....
        /*00e0*/ 	.word	0xffffffff


	//   ....[7]....
        /*00e4*/ 	.word	0xffffffff


	//   ....[8]....
        /*00e8*/ 	.word	0xffffffff


	//   ....[9]....
        /*00ec*/ 	.word	0xffffffff


	//   ....[10]....
        /*00f0*/ 	.word	0xffffffff


	//   ....[11]....
        /*00f4*/ 	.word	0x05000018


	//   ....[12]....
        /*00f8*/ 	.word	0x05000018


	//   ....[13]....
        /*00fc*/ 	.word	0x05000018


	//   ....[14]....
        /*0100*/ 	.word	0x05000018


	//   ....[15]....
        /*0104*/ 	.word	0x05000018


	//   ....[16]....
        /*0108*/ 	.word	0x05000018


	//----- nvinfo : EIATTR_COOP_GROUP_INSTR_OFFSETS
	.align		4
.L_2501:
        /*010c*/ 	.byte	0x04, 0x28
        /*010e*/ 	.short	(.L_2503 - .L_2502)


	//   ....[0]....
.L_2502:
        /*0110*/ 	.word	0x00000530


	//   ....[1]....
        /*0114*/ 	.word	0x00000590


	//   ....[2]....
        /*0118*/ 	.word	0x000005b0


	//   ....[3]....
        /*011c*/ 	.word	0x000005d0


	//   ....[4]....
        /*0120*/ 	.word	0x00000600


	//   ....[5]....
        /*0124*/ 	.word	0x00000800


	//   ....[6]....
        /*0128*/ 	.word	0x00000af0


	//   ....[7]....
        /*012c*/ 	.word	0x00000c90


	//   ....[8]....
        /*0130*/ 	.word	0x00000ca0


	//   ....[9]....
        /*0134*/ 	.word	0x00000e40


	//   ....[10]....
        /*0138*/ 	.word	0x000010c0


	//   ....[11]....
        /*013c*/ 	.word	0x000013b0


	//   ....[12]....
        /*0140*/ 	.word	0x00001400


	//   ....[13]....
        /*0144*/ 	.word	0x00001450


	//   ....[14]....
        /*0148*/ 	.word	0x00001830


	//   ....[15]....
        /*014c*/ 	.word	0x000018f0


	//   ....[16]....
        /*0150*/ 	.word	0x00001990


	//----- nvinfo : EIATTR_EXIT_INSTR_OFFSETS
	.align		4
.L_2503:
        /*0154*/ 	.byte	0x04, 0x1c
        /*0156*/ 	.short	(.L_2505 - .L_2504)


	//   ....[0]....
.L_2504:
        /*0158*/ 	.word	0x00000250


	//   ....[1]....
        /*015c*/ 	.word	0x00001110


	//----- nvinfo : EIATTR_CRS_STACK_SIZE
	.align		4
.L_2505:
        /*0160*/ 	.byte	0x04, 0x1e
        /*0162*/ 	.short	(.L_2507 - .L_2506)
.L_2506:
        /*0164*/ 	.word	0x00000000


	//----- nvinfo : EIATTR_CBANK_PARAM_SIZE
	.align		4
.L_2507:
        /*0168*/ 	.byte	0x03, 0x19
        /*016a*/ 	.short	0x0040


	//----- nvinfo : EIATTR_PARAM_CBANK
	.align		4
        /*016c*/ 	.byte	0x04, 0x0a
        /*016e*/ 	.short	(.L_2509 - .L_2508)
	.align		4
.L_2508:
        /*0170*/ 	.word	index@(.nv.constant0._ZN12tensorrt_llm7kernels21fusedQKNormRopeKernelIN3c108BFloat16ENS2_4HalfELi128ELb0EEEvPviiifPKvS7_S7_PKlii)
        /*0174*/ 	.short	0x0210
        /*0176*/ 	.short	0x0040


	//----- nvinfo : EIATTR_SW_WAR
	.align		4
.L_2509:
        /*0178*/ 	.byte	0x04, 0x36
        /*017a*/ 	.short	(.L_2511 - .L_2510)
.L_2510:
        /*017c*/ 	.word	0x00000008
.L_2511:


//--------------------- .nv.info._ZN12tensorrt_llm7kernels21fusedQKNormRopeKernelIN3c108BFloat16ENS2_4HalfELi128ELb1EEEvPviiifPKvS7_S7_PKlii --------------------------
	.section	.nv.info._ZN12tensorrt_llm7kernels21fusedQKNormRopeKernelIN3c108BFloat16ENS2_4HalfELi128ELb1EEEvPviiifPKvS7_S7_PKlii,"",@"SHT_CUDA_INFO"
	.sectionflags	@""
	.align	4


	//----- nvinfo : EIATTR_CUDA_API_VERSION
	.align		4
        /*0000*/ 	.byte	0x04, 0x37
        /*0002*/ 	.short	(.L_2513 - .L_2512)
.L_2512:
        /*0004*/ 	.word	0x00000082


	//----- nvinfo : EIATTR_KPARAM_INFO
	.align		4
.L_2513:
        /*0008*/ 	.byte	0x04, 0x17
        /*000a*/ 	.short	(.L_2515 - .L_2514)
.L_2514:
        /*000c*/ 	.word	0x00000000
        /*0010*/ 	.short	0x000a
        /*0012*/ 	.short	0x003c
        /*0014*/ 	.byte	0x00, 0xf0, 0x11, 0x00


	//----- nvinfo : EIATTR_KPARAM_INFO
	.align		4
.L_2515:
        /*0018*/ 	.byte	0x04, 0x17
        /*001a*/ 	.short	(.L_2517 - .L_2516)
.L_2516:
        /*001c*/ 	.word	0x00000000
        /*0020*/ 	.short	0x0009
        /*0022*/ 	.short	0x0038
        /*0024*/ 	.byte	0x00, 0xf0, 0x11, 0x00


	//----- nvinfo : EIATTR_KPARAM_INFO
	.align		4
.L_2517:
        /*0028*/ 	.byte	0x04, 0x17
        /*002a*/ 	.short	(.L_2519 - .L_2518)
.L_2518:
        /*002c*/ 	.word	0x00000000
        /*0030*/ 	.short	0x0008
        /*0032*/ 	.short	0x0030
        /*0034*/ 	.byte	0x00, 0xf0, 0x21, 0x00


	//----- nvinfo : EIATTR_KPARAM_INFO
	.align		4
.L_2519:
        /*0038*/ 	.byte	0x04, 0x17
        /*003a*/ 	.short	(.L_2521 - .L_2520)
.L_2520:
        /*003c*/ 	.word	0x00000000
        /*0040*/ 	.short	0x0007
        /*0042*/ 	.short	0x0028
        /*0044*/ 	.byte	0x00, 0xf0, 0x21, 0x00


	//----- nvinfo : EIATTR_KPARAM_INFO
	.align		4
.L_2521:
        /*0048*/ 	.byte	0x04, 0x17
        /*004a*/ 	.short	(.L_2523 - .L_2522)
.L_2522:
        /*004c*/ 	.word	0x00000000
        /*0050*/ 	.short	0x0006
        /*0052*/ 	.short	0x0020
        /*0054*/ 	.byte	0x00, 0xf0, 0x21, 0x00


	//----- nvinfo : EIATTR_KPARAM_INFO
	.align		4
.L_2523:
        /*0058*/ 	.byte	0x04, 0x17
        /*005a*/ 	.short	(.L_2525 - .L_2524)
.L_2524:
        /*005c*/ 	.word	0x00000000
        /*0060*/ 	.short	0x0005
        /*0062*/ 	.short	0x0018
        /*0064*/ 	.byte	0x00, 0xf0, 0x21, 0x00


	//----- nvinfo : EIATTR_KPARAM_INFO
	.align		4
.L_2525:
        /*0068*/ 	.byte	0x04, 0x17
        /*006a*/ 	.short	(.L_2527 - .L_2526)
.L_2526:
        /*006c*/ 	.word	0x00000000
        /*0070*/ 	.short	0x0004
        /*0072*/ 	.short	0x0014
        /*0074*/ 	.byte	0x00, 0xf0, 0x11, 0x00


	//----- nvinfo : EIATTR_KPARAM_INFO
	.align		4
.L_2527:
        /*0078*/ 	.byte	0x04, 0x17
        /*007a*/ 	.short	(.L_2529 - .L_2528)
.L_2528:
        /*007c*/ 	.word	0x00000000
        /*0080*/ 	.short	0x0003
        /*0082*/ 	.short	0x0010
        /*0084*/ 	.byte	0x00, 0xf0, 0x11, 0x00


	//----- nvinfo : EIATTR_KPARAM_INFO
	.align		4
.L_2529:
        /*0088*/ 	.byte	0x04, 0x17
        /*008a*/ 	.short	(.L_2531 - .L_2530)
.L_2530:
        /*008c*/ 	.word	0x00000000
        /*0090*/ 	.short	0x0002
        /*0092*/ 	.short	0x000c
        /*0094*/ 	.byte	0x00, 0xf0, 0x11, 0x00


	//----- nvinfo : EIATTR_KPARAM_INFO
	.align		4
.L_2531:
        /*0098*/ 	.byte	0x04, 0x17
        /*009a*/ 	.short	(.L_2533 - .L_2532)
.L_2532:
        /*009c*/ 	.word	0x00000000
        /*00a0*/ 	.short	0x0001
        /*00a2*/ 	.short	0x0008
        /*00a4*/ 	.byte	0x00, 0xf0, 0x11, 0x00


	//----- nvinfo : EIATTR_KPARAM_INFO
	.align		4
.L_2533:
        /*00a8*/ 	.byte	0x04, 0x17
        /*00aa*/ 	.short	(.L_2535 - .L_2534)
.L_2534:
        /*00ac*/ 	.word	0x00000000
        /*00b0*/ 	.short	0x0000
        /*00b2*/ 	.short	0x0000
        /*00b4*/ 	.byte	0x00, 0xf0, 0x21, 0x00


	//----- nvinfo : EIATTR_SPARSE_MMA_MASK
	.align		4
.L_2535:
        /*00b8*/ 	.byte	0x03, 0x50
        /*00ba*/ 	.short	0x0000


	//----- nvinfo : EIATTR_MAXREG_COUNT
	.align		4
        /*00bc*/ 	.byte	0x03, 0x1b
        /*00be*/ 	.short	0x00ff


	//----- nvinfo : EIATTR_MERCURY_ISA_VERSION
	.align		4
        /*00c0*/ 	.byte	0x03, 0x5f
        /*00c2*/ 	.short	0x0101


	//----- nvinfo : EIATTR_COOP_GROUP_MASK_REGIDS
	.align		4
        /*00c4*/ 	.byte	0x04, 0x29
        /*00c6*/ 	.short	(.L_2537 - .L_2536)


	//   ....[0]....
.L_2536:
        /*00c8*/ 	.word	0xffffffff


	//   ....[1]....
        /*00cc*/ 	.word	0xffffffff


	//   ....[2]....
        /*00d0*/ 	.word	0xffffffff


	//   ....[3]....
        /*00d4*/ 	.word	0xffffffff


	//   ....[4]....
        /*00d8*/ 	.word	0xffffffff


	//----- nvinfo : EIATTR_COOP_GROUP_INSTR_OFFSETS
	.align		4
.L_2537:
        /*00dc*/ 	.byte	0x04, 0x28
        /*00de*/ 	.short	(.L_2539 - .L_2538)


	//   ....[0]....
.L_2538:
        /*00e0*/ 	.word	0x00000580


	//   ....[1]....
        /*00e4*/ 	.word	0x000005e0


	//   ....[2]....
        /*00e8*/ 	.word	0x00000600


	//   ....[3]....
        /*00ec*/ 	.word	0x00000620


	//   ....[4]....
        /*00f0*/ 	.word	0x00000640


	//----- nvinfo : EIATTR_EXIT_INSTR_OFFSETS
	.align		4
.L_2539:
        /*00f4*/ 	.byte	0x04, 0x1c
        /*00f6*/ 	.short	(.L_2541 - .L_2540)


	//   ....[0]....
.L_2540:
        /*00f8*/ 	.word	0x00000250


	//   ....[1]....
        /*00fc*/ 	.word	0x00000a80


	//----- nvinfo : EIATTR_CRS_STACK_SIZE
	.align		4
.L_2541:
        /*0100*/ 	.byte	0x04, 0x1e
        /*0102*/ 	.short	(.L_2543 - .L_2542)
.L_2542:
        /*0104*/ 	.word	0x00000000


	//----- nvinfo : EIATTR_CBANK_PARAM_SIZE
	.align		4
.L_2543:
        /*0108*/ 	.byte	0x03, 0x19
        /*010a*/ 	.short	0x0040


	//----- nvinfo : EIATTR_PARAM_CBANK
	.align		4
        /*010c*/ 	.byte	0x04, 0x0a
        /*010e*/ 	.short	(.L_2545 - .L_2544)
	.align		4
.L_2544:
        /*0110*/ 	.word	index@(.nv.constant0._ZN12tensorrt_llm7kernels21fusedQKNormRopeKernelIN3c108BFloat16ENS2_4HalfELi128ELb1EEEvPviiifPKvS7_S7_PKlii)
        /*0114*/ 	.short	0x0210
        /*0116*/ 	.short	0x0040


	//----- nvinfo : EIATTR_SW_WAR
	.align		4
.L_2545:
        /*0118*/ 	.byte	0x04, 0x36
        /*011a*/ 	.short	(.L_2547 - .L_2546)
.L_2546:
        /*011c*/ 	.word	0x00000008
.L_2547:


//--------------------- .nv.info._ZN12tensorrt_llm7kernels21fusedQKNormRopeKernelIN3c108BFloat16ENS2_4HalfELi64ELb0EEEvPviiifPKvS7_S7_PKlii --------------------------
	.section	.nv.info._ZN12tensorrt_llm7kernels21fusedQKNormRopeKernelIN3c108BFloat16ENS2_4HalfELi64ELb0EEEvPviiifPKvS7_S7_PKlii,"",@"SHT_CUDA_INFO"
	.sectionflags	@""
	.align	4


	//----- nvinfo : EIATTR_CUDA_API_VERSION
	.align		4
        /*0000*/ 	.byte	0x04, 0x37
        /*0002*/ 	.short	(.L_2549 - .L_2548)
.L_2548:
        /*0004*/ 	.word	0x00000082


	//----- nvinfo : EIATTR_KPARAM_INFO
	.align		4
.L_2549:
        /*0008*/ 	.byte	0x04, 0x17
        /*000a*/ 	.short	(.L_2551 - .L_2550)
.L_2550:
        /*000c*/ 	.word	0x00000000
        /*0010*/ 	.short	0x000a
        /*0012*/ 	.short	0x003c
        /*0014*/ 	.byte	0x00, 0xf0, 0x11, 0x00


	//----- nvinfo : EIATTR_KPARAM_INFO
	.align		4
.L_2551:
        /*0018*/ 	.byte	0x04, 0x17
        /*001a*/ 	.short	(.L_2553 - .L_2552)
.L_2552:
        /*001c*/ 	.word	0x00000000
        /*0020*/ 	.short	0x0009
        /*0022*/ 	.short	0x0038
        /*0024*/ 	.byte	0x00, 0xf0, 0x11, 0x00


	//----- nvinfo : EIATTR_KPARAM_INFO
	.align		4
.L_2553:
        /*0028*/ 	.byte	0x04, 0x17
        /*002a*/ 	.short	(.L_2555 - .L_2554)
.L_2554:
        /*002c*/ 	.word	0x00000000
        /*0030*/ 	.short	0x0008
        /*0032*/ 	.short	0x0030
        /*0034*/ 	.byte	0x00, 0xf0, 0x21, 0x00


	//----- nvinfo : EIATTR_KPARAM_INFO
	.align		4
.L_2555:
        /*0038*/ 	.byte	0x04, 0x17
        /*003a*/ 	.short	(.L_2557 - .L_2556)
.L_2556:
        /*003c*/ 	.word	0x00000000
        /*0040*/ 	.short	0x0007
        /*0042*/ 	.short	0x0028
        /*0044*/ 	.byte	0x00, 0xf0, 0x21, 0x00


	//----- nvinfo : EIATTR_KPARAM_INFO
	.align		4
.L_2557:
        /*0048*/ 	.byte	0x04, 0x17
        /*004a*/ 	.short	(.L_2559 - .L_2558)
.L_2558:
        /*004c*/ 	.word	0x00000000
        /*0050*/ 	.short	0x0006
        /*0052*/ 	.short	0x0020
        /*0054*/ 	.byte	0x00, 0xf0, 0x21, 0x00


	//----- nvinfo : EIATTR_KPARAM_INFO
	.align		4
.L_2559:
        /*0058*/ 	.byte	0x04, 0x17
        /*005a*/ 	.short	(.L_2561 - .L_2560)
.L_2560:
        /*005c*/ 	.word	0x00000000
        /*0060*/ 	.short	0x0005
        /*0062*/ 	.short	0x0018
        /*0064*/ 	.byte	0x00, 0xf0, 0x21, 0x00


	//----- nvinfo : EIATTR_KPARAM_INFO
	.align		4
.L_2561:
        /*0068*/ 	.byte	0x04, 0x17
        /*006a*/ 	.short	(.L_2563 - .L_2562)
.L_2562:
        /*006c*/ 	.word	0x00000000
        /*0070*/ 	.short	0x0004
        /*0072*/ 	.short	0x0014
        /*0074*/ 	.byte	0x00, 0xf0, 0x11, 0x00


	//----- nvinfo : EIATTR_KPARAM_INFO
	.align		4
.L_2563:
        /*0078*/ 	.byte	0x04, 0x17
        /*007a*/ 	.short	(.L_2565 - .L_2564)
.L_2564:
        /*007c*/ 	.word	0x00000000
        /*0080*/ 	.short	0x0003
        /*0082*/ 	.short	0x0010
        /*0084*/ 	.byte	0x00, 0xf0, 0x11, 0x00


	//----- nvinfo : EIATTR_KPARAM_INFO
	.align		4
.L_2565:
        /*0088*/ 	.byte	0x04, 0x17
        /*008a*/ 	.short	(.L_2567 - .L_2566)
.L_2566:
        /*008c*/ 	.word	0x00000000
        /*0090*/ 	.short	0x0002
        /*0092*/ 	.short	0x000c
        /*0094*/ 	.byte	0x00, 0xf0, 0x11, 0x00


	//----- nvinfo : EIATTR_KPARAM_INFO
	.align		4
.L_2567:
        /*0098*/ 	.byte	0x04, 0x17
        /*009a*/ 	.short	(.L_2569 - .L_2568)
.L_2568:
        /*009c*/ 	.word	0x00000000
        /*00a0*/ 	.short	0x0001
        /*00a2*/ 	.short	0x0008
        /*00a4*/ 	.byte	0x00, 0xf0, 0x11, 0x00


	//----- nvinfo : EIATTR_KPARAM_INFO
	.align		4
.L_2569:
        /*00a8*/ 	.byte	0x04, 0x17
        /*00aa*/ 	.short	(.L_2571 - .L_2570)
.L_2570:
        /*00ac*/ 	.word	0x00000000
        /*00b0*/ 	.short	0x0000
        /*00b2*/ 	.short	0x0000
        /*00b4*/ 	.byte	0x00, 0xf0, 0x21, 0x00


	//----- nvinfo : EIATTR_SPARSE_MMA_MASK
	.align		4
.L_2571:
        /*00b8*/ 	.byte	0x03, 0x50
        /*00ba*/ 	.short	0x0000


	//----- nvinfo : EIATTR_MAXREG_COUNT
	.align		4
        /*00bc*/ 	.byte	0x03, 0x1b
        /*00be*/ 	.short	0x00ff


	//----- nvinfo : EIATTR_MERCURY_ISA_VERSION
	.align		4
        /*00c0*/ 	.byte	0x03, 0x5f
        /*00c2*/ 	.short	0x0101


	//----- nvinfo : EIATTR_COOP_GROUP_MASK_REGIDS
	.align		4
        /*00c4*/ 	.byte	0x04, 0x29
        /*00c6*/ 	.short	(.L_2573 - .L_2572)


	//   ....[0]....
.L_2572:
        /*00c8*/ 	.word	0xffffffff


	//   ....[1]....
        /*00cc*/ 	.word	0xffffffff


	//   ....[2]....
        /*00d0*/ 	.word	0xffffffff


	//   ....[3]....
        /*00d4*/ 	.word	0xffffffff


	//   ....[4]....
        /*00d8*/ 	.word	0xffffffff


	//   ....[5]....
        /*00dc*/ 	.word	0xffffffff


	//   ....[6]....
        /*00e0*/ 	.word	0xffffffff


	//   ....[7]....
        /*00e4*/ 	.word	0xffffffff


	//   ....[8]....
        /*00e8*/ 	.word	0xffffffff


	//   ....[9]....
        /*00ec*/ 	.word	0x0500000c


	//   ....[10]....
        /*00f0*/ 	.word	0x0500000c


	//   ....[11]....
        /*00f4*/ 	.word	0x0500000c


	//   ....[12]....
        /*00f8*/ 	.word	0x0500000c


	//----- nvinfo : EIATTR_COOP_GROUP_INSTR_OFFSETS
	.align		4
.L_2573:
        /*00fc*/ 	.byte	0x04, 0x28
        /*00fe*/ 	.short	(.L_2575 - .L_2574)


	//   ....[0]....
.L_2574:
        /*0100*/ 	.word	0x00000490


	//   ....[1]....
        /*0104*/ 	.word	0x000004c0


	//   ....[2]....
        /*0108*/ 	.word	0x000004f0


	//   ....[3]....
        /*010c*/ 	.word	0x00000530


	//   ....[4]....
        /*0110*/ 	.word	0x00000560


	//   ....[5]....
        /*0114*/ 	.word	0x000006e0


	//   ....[6]....
        /*0118*/ 	.word	0x00000960


	//   ....[7]....
        /*011c*/ 	.word	0x00000970


	//   ....[8]....
        /*0120*/ 	.word	0x00000be0


	//   ....[9]....
        /*0124*/ 	.word	0x00000ec0


	//   ....[10]....
        /*0128*/ 	.word	0x00000ef0


	//   ....[11]....
        /*012c*/ 	.word	0x00000fd0


	//   ....[12]....
        /*0130*/ 	.word	0x00001050


	//----- nvinfo : EIATTR_EXIT_INSTR_OFFSETS
	.align		4
.L_2575:
        /*0134*/ 	.byte	0x04, 0x1c
        /*0136*/ 	.short	(.L_2577 - .L_2576)


	//   ....[0]....
.L_2576:
        /*0138*/ 	.word	0x00000250


	//   ....[1]....
        /*013c*/ 	.word	0x00000c20


	//----- nvinfo : EIATTR_CRS_STACK_SIZE
	.align		4
.L_2577:
        /*0140*/ 	.byte	0x04, 0x1e
        /*0142*/ 	.short	(.L_2579 - .L_2578)
.L_2578:
        /*0144*/ 	.word	0x00000000


	//----- nvinfo : EIATTR_CBANK_PARAM_SIZE
	.align		4
.L_2579:
        /*0148*/ 	.byte	0x03, 0x19
        /*014a*/ 	.short	0x0040


	//----- nvinfo : EIATTR_PARAM_CBANK
	.align		4
        /*014c*/ 	.byte	0x04, 0x0a
        /*014e*/ 	.short	(.L_2581 - .L_2580)
	.align		4
.L_2580:
        /*0150*/ 	.word	index@(.nv.constant0._ZN12tensorrt_llm7kernels21fusedQKNormRopeKernelIN3c108BFloat16ENS2_4HalfELi64ELb0EEEvPviiifPKvS7_S7_PKlii)
        /*0154*/ 	.short	0x0210
        /*0156*/ 	.short	0x0040


	//----- nvinfo : EIATTR_SW_WAR
	.align		4
.L_2581:
        /*0158*/ 	.byte	0x04, 0x36
        /*015a*/ 	.short	(.L_2583 - .L_2582)
.L_2582:
        /*015c*/ 	.word	0x00000008
.L_2583:


//--------------------- .nv.info._ZN12tensorrt_llm7kernels21fusedQKNormRopeKernelIN3c108BFloat16ENS2_4HalfELi64ELb1EEEvPviiifPKvS7_S7_PKlii --------------------------
	.section	.nv.info._ZN12tensorrt_llm7kernels21fusedQKNormRopeKernelIN3c108BFloat16ENS2_4HalfELi64ELb1EEEvPviiifPKvS7_S7_PKlii,"",@"SHT_CUDA_INFO"
	.sectionflags	@""
	.align	4


	//----- nvinfo : EIATTR_CUDA_API_VERSION
	.align		4
        /*0000*/ 	.byte	0x04, 0x37
        /*0002*/ 	.short	(.L_2585 - .L_2584)
.L_2584:
        /*0004*/ 	.word	0x00000082


	//----- nvinfo : EIATTR_KPARAM_INFO
	.align		4
.L_2585:
        /*0008*/ 	.byte	0x04, 0x17
        /*000a*/ 	.short	(.L_2587 - .L_2586)
.L_2586:
        /*000c*/ 	.word	0x00000000
        /*0010*/ 	.short	0x000a
        /*0012*/ 	.short	0x003c
        /*0014*/ 	.byte	0x00, 0xf0, 0x11, 0x00


	//----- nvinfo : EIATTR_KPARAM_INFO
	.align		4
.L_2587:
        /*0018*/ 	.byte	0x04, 0x17
        /*001a*/ 	.short	(.L_2589 - .L_2588)
.L_2588:
        /*001c*/ 	.word	0x00000000
        /*0020*/ 	.short	0x0009
        /*0022*/ 	.short	0x0038
        /*0024*/ 	.byte	0x00, 0xf0, 0x11, 0x00


	//----- nvinfo : EIATTR_KPARAM_INFO
	.align		4
.L_2589:
        /*0028*/ 	.byte	0x04, 0x17
        /*002a*/ 	.short	(.L_2591 - .L_2590)
.L_2590:
        /*002c*/ 	.word	0x00000000
        /*0030*/ 	.short	0x0008
        /*0032*/ 	.short	0x0030
        /*0034*/ 	.byte	0x00, 0xf0, 0x21, 0x00


	//----- nvinfo : EIATTR_KPARAM_INFO
	.align		4
.L_2591:
        /*0038*/ 	.byte	0x04, 0x17
        /*003a*/ 	.short	(.L_2593 - .L_2592)
.L_2592:
        /*003c*/ 	.word	0x00000000
        /*0040*/ 	.short	0x0007
        /*0042*/ 	.short	0x0028
        /*0044*/ 	.byte	0x00, 0xf0, 0x21, 0x00


	//----- nvinfo : EIATTR_KPARAM_INFO
	.align		4
.L_2593:
        /*0048*/ 	.byte	0x04, 0x17
        /*004a*/ 	.short	(.L_2595 - .L_2594)
.L_2594:
        /*004c*/ 	.word	0x00000000
        /*0050*/ 	.short	0x0006
        /*0052*/ 	.short	0x0020
        /*0054*/ 	.byte	0x00, 0xf0, 0x21, 0x00


	//----- nvinfo : EIATTR_KPARAM_INFO
	.align		4
.L_2595:
        /*0058*/ 	.byte	0x04, 0x17
        /*005a*/ 	.short	(.L_2597 - .L_2596)
.L_2596:
        /*005c*/ 	.word	0x00000000
        /*0060*/ 	.short	0x0005
        /*0062*/ 	.short	0x0018
        /*0064*/ 	.byte	0x00, 0xf0, 0x21, 0x00


	//----- nvinfo : EIATTR_KPARAM_INFO
	.align		4
.L_2597:
        /*0068*/ 	.byte	0x04, 0x17
        /*006a*/ 	.short	(.L_2599 - .L_2598)
.L_2598:
        /*006c*/ 	.word	0x00000000
        /*0070*/ 	.short	0x0004
        /*0072*/ 	.short	0x0014
        /*0074*/ 	.byte	0x00, 0xf0, 0x11, 0x00


	//----- nvinfo : EIATTR_KPARAM_INFO
	.align		4
.L_2599:
        /*0078*/ 	.byte	0x04, 0x17
        /*007a*/ 	.short	(.L_2601 - .L_2600)
.L_2600:
        /*007c*/ 	.word	0x00000000
        /*0080*/ 	.short	0x0003
        /*0082*/ 	.short	0x0010
        /*0084*/ 	.byte	0x00, 0xf0, 0x11, 0x00


	//----- nvinfo : EIATTR_KPARAM_INFO
	.align		4
.L_2601:
        /*0088*/ 	.byte	0x04, 0x17
        /*008a*/ 	.short	(.L_2603 - .L_2602)
.L_2602:
        /*008c*/ 	.word	0x00000000
        /*0090*/ 	.short	0x0002
        /*0092*/ 	.short	0x000c
        /*0094*/ 	.byte	0x00, 0xf0, 0x11, 0x00


	//----- nvinfo : EIATTR_KPARAM_INFO
	.align		4
.L_2603:
        /*0098*/ 	.byte	0x04, 0x17
        /*009a*/ 	.short	(.L_2605 - .L_2604)
.L_2604:
        /*009c*/ 	.word	0x00000000
        /*00a0*/ 	.short	0x0001
        /*00a2*/ 	.short	0x0008
        /*00a4*/ 	.byte	0x00, 0xf0, 0x11, 0x00


	//----- nvinfo : EIATTR_KPARAM_INFO
	.align		4
.L_2605:
        /*00a8*/ 	.byte	0x04, 0x17
        /*00aa*/ 	.short	(.L_2607 - .L_2606)
.L_2606:
        /*00ac*/ 	.word	0x00000000
        /*00b0*/ 	.short	0x0000
        /*00b2*/ 	.short	0x0000
        /*00b4*/ 	.byte	0x00, 0xf0, 0x21, 0x00


	//----- nvinfo : EIATTR_SPARSE_MMA_MASK
	.align		4
.L_2607:
        /*00b8*/ 	.byte	0x03, 0x50
        /*00ba*/ 	.short	0x0000


	//----- nvinfo : EIATTR_MAXREG_COUNT
	.align		4
        /*00bc*/ 	.byte	0x03, 0x1b
        /*00be*/ 	.short	0x00ff


	//----- nvinfo : EIATTR_MERCURY_ISA_VERSION
	.align		4
        /*00c0*/ 	.byte	0x03, 0x5f
        /*00c2*/ 	.short	0x0101


	//----- nvinfo : EIATTR_COOP_GROUP_MASK_REGIDS
	.align		4
        /*00c4*/ 	.byte	0x04, 0x29
        /*00c6*/ 	.short	(.L_2609 - .L_2608)


	//   ....[0]....
.L_2608:
        /*00c8*/ 	.word	0xffffffff


	//   ....[1]....
        /*00cc*/ 	.word	0xffffffff


	//   ....[2]....
        /*00d0*/ 	.word	0xffffffff


	//   ....[3]....
        /*00d4*/ 	.word	0xffffffff


	//   ....[4]....
        /*00d8*/ 	.word	0xffffffff


	//----- nvinfo : EIATTR_COOP_GROUP_INSTR_OFFSETS
	.align		4
.L_2609:
        /*00dc*/ 	.byte	0x04, 0x28
        /*00de*/ 	.short	(.L_2611 - .L_2610)


	//   ....[0]....
.L_2610:
        /*00e0*/ 	.word	0x00000490


	//   ....[1]....
        /*00e4*/ 	.word	0x000004b0


	//   ....[2]....
        /*00e8*/ 	.word	0x000004d0


	//   ....[3]....
        /*00ec*/ 	.word	0x000004f0


	//   ....[4]....
        /*00f0*/ 	.word	0x00000510


	//----- nvinfo : EIATTR_EXIT_INSTR_OFFSETS
	.align		4
.L_2611:
        /*00f4*/ 	.byte	0x04, 0x1c
        /*00f6*/ 	.short	(.L_2613 - .L_2612)


	//   ....[0]....
.L_2612:
        /*00f8*/ 	.word	0x00000250


	//   ....[1]....
        /*00fc*/ 	.word	0x000007c0


	//----- nvinfo : EIATTR_CRS_STACK_SIZE
	.align		4
.L_2613:
        /*0100*/ 	.byte	0x04, 0x1e
        /*0102*/ 	.short	(.L_2615 - .L_2614)
.L_2614:
        /*0104*/ 	.word	0x00000000


	//----- nvinfo : EIATTR_CBANK_PARAM_SIZE
	.align		4
.L_2615:
        /*0108*/ 	.byte	0x03, 0x19
        /*010a*/ 	.short	0x0040


	//----- nvinfo : EIATTR_PARAM_CBANK
	.align		4
        /*010c*/ 	.byte	0x04, 0x0a
        /*010e*/ 	.short	(.L_2617 - .L_2616)
	.align		4
.L_2616:
        /*0110*/ 	.word	index@(.nv.constant0._ZN12tensorrt_llm7kernels21fusedQKNormRopeKernelIN3c108BFloat16ENS2_4HalfELi64ELb1EEEvPviiifPKvS7_S7_PKlii)
        /*0114*/ 	.short	0x0210
        /*0116*/ 	.short	0x0040


	//----- nvinfo : EIATTR_SW_WAR
	.align		4
.L_2617:
        /*0118*/ 	.byte	0x04, 0x36
        /*011a*/ 	.short	(.L_2619 - .L_2618)
.L_2618:
        /*011c*/ 	.word	0x00000008
.L_2619:


//--------------------- .nv.info._ZN12tensorrt_llm7kernels32fusedQKNormRopeKernelNTokenHeadsIN3c108BFloat16EfLi256ELb0ELi8EEEvPviiifPKvS6_S6_PKlii --------------------------
	.section	.nv.info._ZN12tensorrt_llm7kernels32fusedQKNormRopeKernelNTokenHeadsIN3c108BFloat16EfLi256ELb0ELi8EEEvPviiifPKvS6_S6_PKlii,"",@"SHT_CUDA_INFO"
	.sectionflags	@""
	.align	4


	//----- nvinfo : EIATTR_CUDA_API_VERSION
	.align		4
        /*0000*/ 	.byte	0x04, 0x37
        /*0002*/ 	.short	(.L_2621 - .L_2620)
.L_2620:
        /*0004*/ 	.word	0x00000082


	//----- nvinfo : EIATTR_KPARAM_INFO
	.align		4
.L_2621:
        /*0008*/ 	.byte	0x04, 0x17
        /*000a*/ 	.short	(.L_2623 - .L_2622)
.L_2622:
        /*000c*/ 	.word	0x00000000
        /*0010*/ 	.short	0x000a
        /*0012*/ 	.short	0x003c
        /*0014*/ 	.byte	0x00, 0xf0, 0x11, 0x00


	//----- nvinfo : EIATTR_KPARAM_INFO
	.align		4
.L_2623:
        /*0018*/ 	.byte	0x04, 0x17
        /*001a*/ 	.short	(.L_2625 - .L_2624)
.L_2624:
        /*001c*/ 	.word	0x00000000
        /*0020*/ 	.short	0x0009
        /*0022*/ 	.short	0x0038
        /*0024*/ 	.byte	0x00, 0xf0, 0x11, 0x00


	//----- nvinfo : EIATTR_KPARAM_INFO
	.align		4
.L_2625:
        /*0028*/ 	.byte	0x04, 0x17
        /*002a*/ 	.short	(.L_2627 - .L_2626)
.L_2626:
        /*002c*/ 	.word	0x00000000
        /*0030*/ 	.short	0x0008
        /*0032*/ 	.short	0x0030
        /*0034*/ 	.byte	0x00, 0xf0, 0x21, 0x00


	//----- nvinfo : EIATTR_KPARAM_INFO
	.align		4
.L_2627:
        /*0038*/ 	.byte	0x04, 0x17
        /*003a*/ 	.short	(.L_2629 - .L_2628)
.L_2628:
        /*003c*/ 	.word	0x00000000
        /*0040*/ 	.short	0x0007
        /*0042*/ 	.short	0x0028
        /*0044*/ 	.byte	0x00, 0xf0, 0x21, 0x00


	//----- nvinfo : EIATTR_KPARAM_INFO
	.align		4
.L_2629:
        /*0048*/ 	.byte	0x04, 0x17
        /*004a*/ 	.short	(.L_2631 - .L_2630)
.L_2630:
        /*004c*/ 	.word	0x00000000
        /*0050*/ 	.short	0x0006
        /*0052*/ 	.short	0x0020
        /*0054*/ 	.byte	0x00, 0xf0, 0x21, 0x00


	//----- nvinfo : EIATTR_KPARAM_INFO
	.align		4
.L_2631:
        /*0058*/ 	.byte	0x04, 0x17
        /*005a*/ 	.short	(.L_2633 - .L_2632)
.L_2632:
        /*005c*/ 	.word	0x00000000
        /*0060*/ 	.short	0x0005
        /*0062*/ 	.short	0x0018
        /*0064*/ 	.byte	0x00, 0xf0, 0x21, 0x00


	//----- nvinfo : EIATTR_KPARAM_INFO
	.align		4
.L_2633:
        /*0068*/ 	.byte	0x04, 0x17
        /*006a*/ 	.short	(.L_2635 - .L_2634)
.L_2634:
        /*006c*/ 	.word	0x00000000
        /*0070*/ 	.short	0x0004
        /*0072*/ 	.short	0x0014
        /*0074*/ 	.byte	0x00, 0xf0, 0x11, 0x00


	//----- nvinfo : EIATTR_KPARAM_INFO
	.align		4
.L_2635:
        /*0078*/ 	.byte	0x04, 0x17
        /*007a*/ 	.short	(.L_2637 - .L_2636)
.L_2636:
        /*007c*/ 	.word	0x00000000
        /*0080*/ 	.short	0x0003
        /*0082*/ 	.short	0x0010
        /*0084*/ 	.byte	0x00, 0xf0, 0x11, 0x00


	//----- nvinfo : EIATTR_KPARAM_INFO
	.align		4
.L_2637:
        /*0088*/ 	.byte	0x04, 0x17
        /*008a*/ 	.short	(.L_2639 - .L_2638)
.L_2638:
        /*008c*/ 	.word	0x00000000
        /*0090*/ 	.short	0x0002
        /*0092*/ 	.short	0x000c
        /*0094*/ 	.byte	0x00, 0xf0, 0x11, 0x00


	//----- nvinfo : EIATTR_KPARAM_INFO
	.align		4
.L_2639:
        /*0098*/ 	.byte	0x04, 0x17
        /*009a*/ 	.short	(.L_2641 - .L_2640)
.L_2640:
        /*009c*/ 	.word	0x00000000
        /*00a0*/ 	.short	0x0001
        /*00a2*/ 	.short	0x0008
        /*00a4*/ 	.byte	0x00, 0xf0, 0x11, 0x00


	//----- nvinfo : EIATTR_KPARAM_INFO
	.align		4
.L_2641:
        /*00a8*/ 	.byte	0x04, 0x17
        /*00aa*/ 	.short	(.L_2643 - .L_2642)
.L_2642:
        /*00ac*/ 	.word	0x00000000
        /*00b0*/ 	.short	0x0000
        /*00b2*/ 	.short	0x0000
        /*00b4*/ 	.byte	0x00, 0xf0, 0x21, 0x00


	//----- nvinfo : EIATTR_SPARSE_MMA_MASK
	.align		4
.L_2643:
        /*00b8*/ 	.byte	0x03, 0x50
        /*00ba*/ 	.short	0x0000


	//----- nvinfo : EIATTR_MAXREG_COUNT
	.align		4
        /*00bc*/ 	.byte	0x03, 0x1b
        /*00be*/ 	.short	0x00ff


	//----- nvinfo : EIATTR_MERCURY_ISA_VERSION
	.align		4
        /*00c0*/ 	.byte	0x03, 0x5f
        /*00c2*/ 	.short	0x0101


	//----- nvinfo : EIATTR_COOP_GROUP_MASK_REGIDS
	.align		4
        /*00c4*/ 	.byte	0x04, 0x29
        /*00c6*/ 	.short	(.L_2645 - .L_2644)


	//   ....[0]....
.L_2644:
        /*00c8*/ 	.word	0xffffffff


	//   ....[1]....
        /*00cc*/ 	.word	0xffffffff


	//   ....[2]....
        /*00d0*/ 	.word	0xffffffff


	//   ....[3]....
        /*00d4*/ 	.word	0xffffffff


	//   ....[4]....
        /*00d8*/ 	.word	0xffffffff


	//   ....[5]....
        /*00dc*/ 	.word	0xffffffff


	//   ....[6]....
        /*00e0*/ 	.word	0xffffffff


	//   ....[7]....
        /*00e4*/ 	.word	0xffffffff


	//   ....[8]....
        /*00e8*/ 	.word	0xffffffff


	//   ....[9]....
        /*00ec*/ 	.word	0xffffffff


	//   ....[10]....
        /*00f0*/ 	.word	0xffffffff


	//   ....[11]....
        /*00f4*/ 	.word	0xffffffff


	//   ....[12]....
        /*00f8*/ 	.word	0xffffffff


	//   ....[13]....
        /*00fc*/ 	.word	0xffffffff


	//   ....[14]....
        /*0100*/ 	.word	0xffffffff


	//   ....[15]....
        /*0104*/ 	.word	0x05000028


	//   ....[16]....
        /*0108*/ 	.word	0x05000028


	//   ....[17]....
        /*010c*/ 	.word	0x05000028


	//   ....[18]....
        /*0110*/ 	.word	0x05000028


	//   ....[19]....
        /*0114*/ 	.word	0x05000028


	//   ....[20]....
        /*0118*/ 	.word	0x05000028


	//   ....[21]....
        /*011c*/ 	.word	0x05000028


	//   ....[22]....
        /*0120*/ 	.word	0x05000028


	//   ....[23]....
        /*0124*/ 	.word	0x05000028


	//   ....[24]....
        /*0128*/ 	.word	0x05000028


	//   ....[25]....
        /*012c*/ 	.word	0x05000028


	//   ....[26]....
        /*0130*/ 	.word	0x05000028


	//   ....[27]....
        /*0134*/ 	.word	0x05000028


	//   ....[28]....
        /*0138*/ 	.word	0x05000028


	//   ....[29]....
        /*013c*/ 	.word	0x05000028


	//----- nvinfo : EIATTR_COOP_GROUP_INSTR_OFFSETS
	.align		4
.L_2645:
        /*0140*/ 	.byte	0x04, 0x28
        /*0142*/ 	.short	(.L_2647 - .L_2646)


	//   ....[0]....
.L_2646:
        /*0144*/ 	.word	0x00002080


	//   ....[1]....
        /*0148*/ 	.word	0x000020a0


	//   ....[2]....
        /*014c*/ 	.word	0x000020c0


	//   ....[3]....
        /*0150*/ 	.word	0x000020e0


	//   ....[4]....
        /*0154*/ 	.word	0x00002100


	//   ....[5]....
        /*0158*/ 	.word	0x00002430


	//   ....[6]....
        /*015c*/ 	.word	0x000024a0


	//   ....[7]....
        /*0160*/ 	.word	0x00002570


	//   ....[8]....
        /*0164*/ 	.word	0x00002680


	//   ....[9]....
        /*0168*/ 	.word	0x00002720


	//   ....[10]....
        /*016c*/ 	.word	0x000027e0


	//   ....[11]....
        /*0170*/ 	.word	0x00002810


	//   ....[12]....
        /*0174*/ 	.word	0x00002920


	//   ....[13]....
        /*0178*/ 	.word	0x00002970


	//   ....[14]....
        /*017c*/ 	.word	0x00002a50


	//   ....[15]....
        /*0180*/ 	.word	0x00002be0


	//   ....[16]....
        /*0184*/ 	.word	0x00002c60


	//   ....[17]....
        /*0188*/ 	.word	0x00002cc0


	//   ....[18]....
        /*018c*/ 	.word	0x00002d20


	//   ....[19]....
        /*0190*/ 	.word	0x00002d80


	//   ....[20]....
        /*0194*/ 	.word	0x00002f00


	//   ....[21]....
        /*0198*/ 	.word	0x00002f90


	//   ....[22]....
        /*019c*/ 	.word	0x00003150


	//   ....[23]....
        /*01a0*/ 	.word	0x000031f0


	//   ....[24]....
        /*01a4*/ 	.word	0x000032c0


	//   ....[25]....
        /*01a8*/ 	.word	0x00003380


	//   ....[26]....
        /*01ac*/ 	.word	0x000033e0


	//   ....[27]....
        /*01b0*/ 	.word	0x00003540


	//   ....[28]....
        /*01b4*/ 	.word	0x000035f0


	//   ....[29]....
        /*01b8*/ 	.word	0x00003650


	//----- nvinfo : EIATTR_EXIT_INSTR_OFFSETS
	.align		4
.L_2647:
        /*01bc*/ 	.byte	0x04, 0x1c
        /*01be*/ 	.short	(.L_2649 - .L_2648)


	//   ....[0]....
.L_2648:
        /*01c0*/ 	.word	0x00000280


	//   ....[1]....
        /*01c4*/ 	.word	0x000014c0


	//   ....[2]....
        /*01c8*/ 	.word	0x00002b80


	//----- nvinfo : EIATTR_CRS_STACK_SIZE
	.align		4
.L_2649:
        /*01cc*/ 	.byte	0x04, 0x1e
        /*01ce*/ 	.short	(.L_2651 - .L_2650)
.L_2650:
        /*01d0*/ 	.word	0x00000000


	//----- nvinfo : EIATTR_CBANK_PARAM_SIZE
	.align		4
.L_2651:
        /*01d4*/ 	.byte	0x03, 0x19
        /*01d6*/ 	.short	0x0040


	//----- nvinfo : EIATTR_PARAM_CBANK
	.align		4
        /*01d8*/ 	.byte	0x04, 0x0a
        /*01da*/ 	.short	(.L_2653 - .L_2652)
	.align		4
.L_2652:
        /*01dc*/ 	.word	index@(.nv.constant0._ZN12tensorrt_llm7kernels32fusedQKNormRopeKernelNTokenHeadsIN3c108BFloat16EfLi256ELb0ELi8EEEvPviiifPKvS6_S6_PKlii)
        /*01e0*/ 	.short	0x0210
        /*01e2*/ 	.short	0x0040


	//----- nvinfo : EIATTR_SW_WAR
	.align		4
.L_2653:
        /*01e4*/ 	.byte	0x04, 0x36
        /*01e6*/ 	.short	(.L_2655 - .L_2654)
.L_2654:
        /*01e8*/ 	.word	0x00000008
.L_2655:


//--------------------- .nv.info._ZN12tensorrt_llm7kernels32fusedQKNormRopeKernelNTokenHeadsIN3c108BFloat16EfLi256ELb1ELi8EEEvPviiifPKvS6_S6_PKlii --------------------------
	.section	.nv.info._ZN12tensorrt_llm7kernels32fusedQKNormRopeKernelNTokenHeadsIN3c108BFloat16EfLi256ELb1ELi8EEEvPviiifPKvS6_S6_PKlii,"",@"SHT_CUDA_INFO"
	.sectionflags	@""
	.align	4


	//----- nvinfo : EIATTR_CUDA_API_VERSION
	.align		4
        /*0000*/ 	.byte	0x04, 0x37
        /*0002*/ 	.short	(.L_2657 - .L_2656)
.L_2656:
        /*0004*/ 	.word	0x00000082


	//----- nvinfo : EIATTR_KPARAM_INFO
	.align		4
.L_2657:
        /*0008*/ 	.byte	0x04, 0x17
        /*000a*/ 	.short	(.L_2659 - .L_2658)
.L_2658:
        /*000c*/ 	.word	0x00000000
        /*0010*/ 	.short	0x000a
        /*0012*/ 	.short	0x003c
        /*0014*/ 	.byte	0x00, 0xf0, 0x11, 0x00


	//----- nvinfo : EIATTR_KPARAM_INFO
	.align		4
.L_2659:
        /*0018*/ 	.byte	0x04, 0x17
        /*001a*/ 	.short	(.L_2661 - .L_2660)
.L_2660:
        /*001c*/ 	.word	0x00000000
        /*0020*/ 	.short	0x0009
        /*0022*/ 	.short	0x0038
        /*0024*/ 	.byte	0x00, 0xf0, 0x11, 0x00


	//----- nvinfo : EIATTR_KPARAM_INFO
	.align		4
.L_2661:
        /*0028*/ 	.byte	0x04, 0x17
        /*002a*/ 	.short	(.L_2663 - .L_2662)
.L_2662:
        /*002c*/ 	.word	0x00000000
        /*0030*/ 	.short	0x0008
        /*0032*/ 	.short	0x0030
        /*0034*/ 	.byte	0x00, 0xf0, 0x21, 0x00


	//----- nvinfo : EIATTR_KPARAM_INFO
	.align		4
.L_2663:
        /*0038*/ 	.byte	0x04, 0x17
        /*003a*/ 	.short	(.L_2665 - .L_2664)
.L_2664:
        /*003c*/ 	.word	0x00000000
        /*0040*/ 	.short	0x0007
        /*0042*/ 	.short	0x0028
        /*0044*/ 	.byte	0x00, 0xf0, 0x21, 0x00


	//----- nvinfo : EIATTR_KPARAM_INFO
	.align		4
.L_2665:
        /*0048*/ 	.byte	0x04, 0x17
        /*004a*/ 	.short	(.L_2667 - .L_2666)
.L_2666:
        /*004c*/ 	.word	0x00000000
        /*0050*/ 	.short	0x0006
        /*0052*/ 	.short	0x0020
        /*0054*/ 	.byte	0x00, 0xf0, 0x21, 0x00


	//----- nvinfo : EIATTR_KPARAM_INFO
	.align		4
.L_2667:
        /*0058*/ 	.byte	0x04, 0x17
        /*005a*/ 	.short	(.L_2669 - .L_2668)
.L_2668:
        /*005c*/ 	.word	0x00000000
        /*0060*/ 	.short	0x0005
        /*0062*/ 	.short	0x0018
        /*0064*/ 	.byte	0x00, 0xf0, 0x21, 0x00


	//----- nvinfo : EIATTR_KPARAM_INFO
	.align		4
.L_2669:
        /*0068*/ 	.byte	0x04, 0x17
        /*006a*/ 	.short	(.L_2671 - .L_2670)
.L_2670:
        /*006c*/ 	.word	0x00000000
        /*0070*/ 	.short	0x0004
        /*0072*/ 	.short	0x0014
        /*0074*/ 	.byte	0x00, 0xf0, 0x11, 0x00


	//----- nvinfo : EIATTR_KPARAM_INFO
	.align		4
.L_2671:
        /*0078*/ 	.byte	0x04, 0x17
        /*007a*/ 	.short	(.L_2673 - .L_2672)
.L_2672:
        /*007c*/ 	.word	0x00000000
        /*0080*/ 	.short	0x0003
        /*0082*/ 	.short	0x0010
        /*0084*/ 	.byte	0x00, 0xf0, 0x11, 0x00


	//----- nvinfo : EIATTR_KPARAM_INFO
	.align		4
.L_2673:
        /*0088*/ 	.byte	0x04, 0x17
        /*008a*/ 	.short	(.L_2675 - .L_2674)
.L_2674:
        /*008c*/ 	.word	0x00000000
        /*0090*/ 	.short	0x0002
        /*0092*/ 	.short	0x000c
        /*0094*/ 	.byte	0x00, 0xf0, 0x11, 0x00


	//----- nvinfo : EIATTR_KPARAM_INFO
	.align		4
.L_2675:
        /*0098*/ 	.byte	0x04, 0x17
        /*009a*/ 	.short	(.L_2677 - .L_2676)
.L_2676:
        /*009c*/ 	.word	0x00000000
        /*00a0*/ 	.short	0x0001
        /*00a2*/ 	.short	0x0008
        /*00a4*/ 	.byte	0x00, 0xf0, 0x11, 0x00


	//----- nvinfo : EIATTR_KPARAM_INFO
	.align		4
.L_2677:
        /*00a8*/ 	.byte	0x04, 0x17
        /*00aa*/ 	.short	(.L_2679 - .L_2678)
.L_2678:
        /*00ac*/ 	.word	0x00000000
        /*00b0*/ 	.short	0x0000
        /*00b2*/ 	.short	0x0000
        /*00b4*/ 	.byte	0x00, 0xf0, 0x21, 0x00


	//----- nvinfo : EIATTR_SPARSE_MMA_MASK
	.align		4
.L_2679:
        /*00b8*/ 	.byte	0x03, 0x50
        /*00ba*/ 	.short	0x0000


	//----- nvinfo : EIATTR_MAXREG_COUNT
	.align		4
        /*00bc*/ 	.byte	0x03, 0x1b
        /*00be*/ 	.short	0x00ff


	//----- nvinfo : EIATTR_MERCURY_ISA_VERSION
	.align		4
        /*00c0*/ 	.byte	0x03, 0x5f
        /*00c2*/ 	.short	0x0101


	//----- nvinfo : EIATTR_COOP_GROUP_MASK_REGIDS
	.align		4
        /*00c4*/ 	.byte	0x04, 0x29
        /*00c6*/ 	.short	(.L_2681 - .L_2680)


	//   ....[0]....
.L_2680:
        /*00c8*/ 	.word	0xffffffff


	//   ....[1]....
        /*00cc*/ 	.word	0xffffffff


	//   ....[2]....
        /*00d0*/ 	.word	0xffffffff


	//   ....[3]....
        /*00d4*/ 	.word	0xffffffff


	//   ....[4]....
        /*00d8*/ 	.word	0xffffffff


	//   ....[5]....
        /*00dc*/ 	.word	0x05000026


	//   ....[6]....
        /*00e0*/ 	.word	0x05000026


	//   ....[7]....
        /*00e4*/ 	.word	0x05000026


	//   ....[8]....
        /*00e8*/ 	.word	0x05000026


	//   ....[9]....
        /*00ec*/ 	.word	0x05000026


	//----- nvinfo : EIATTR_COOP_GROUP_INSTR_OFFSETS
	.align		4
.L_2681:
        /*00f0*/ 	.byte	0x04, 0x28
        /*00f2*/ 	.short	(.L_2683 - .L_2682)


	//   ....[0]....
.L_2682:
        /*00f4*/ 	.word	0x00001a10


	//   ....[1]....
        /*00f8*/ 	.word	0x00001a30


	//   ....[2]....
        /*00fc*/ 	.word	0x00001a50


	//   ....[3]....
        /*0100*/ 	.word	0x00001a70


	//   ....[4]....
        /*0104*/ 	.word	0x00001a90


	//   ....[5]....
        /*0108*/ 	.word	0x00001ff0


	//   ....[6]....
        /*010c*/ 	.word	0x00002080


	//   ....[7]....
        /*0110*/ 	.word	0x000020f0


	//   ....[8]....
        /*0114*/ 	.word	0x00002160


	//   ....[9]....
        /*0118*/ 	.word	0x000021d0


	//----- nvinfo : EIATTR_EXIT_INSTR_OFFSETS
	.align		4
.L_2683:
        /*011c*/ 	.byte	0x04, 0x1c
        /*011e*/ 	.short	(.L_2685 - .L_2684)


	//   ....[0]....
.L_2684:
        /*0120*/ 	.word	0x00000280


	//   ....[1]....
        /*0124*/ 	.word	0x000014d0


	//   ....[2]....
        /*0128*/ 	.word	0x00001f80


	//----- nvinfo : EIATTR_CRS_STACK_SIZE
	.align		4
.L_2685:
        /*012c*/ 	.byte	0x04, 0x1e
        /*012e*/ 	.short	(.L_2687 - .L_2686)
.L_2686:
        /*0130*/ 	.word	0x00000000


	//----- nvinfo : EIATTR_CBANK_PARAM_SIZE
	.align		4
.L_2687:
        /*0134*/ 	.byte	0x03, 0x19
        /*0136*/ 	.short	0x0040


	//----- nvinfo : EIATTR_PARAM_CBANK
	.align		4
        /*0138*/ 	.byte	0x04, 0x0a
        /*013a*/ 	.short	(.L_2689 - .L_2688)
	.align		4
.L_2688:
        /*013c*/ 	.word	index@(.nv.constant0._ZN12tensorrt_llm7kernels32fusedQKNormRopeKernelNTokenHeadsIN3c108BFloat16EfLi256ELb1ELi8EEEvPviiifPKvS6_S6_PKlii)
        /*0140*/ 	.short	0x0210
        /*0142*/ 	.short	0x0040


	//----- nvinfo : EIATTR_SW_WAR
	.align		4
.L_2689:
        /*0144*/ 	.byte	0x04, 0x36
        /*0146*/ 	.short	(.L_2691 - .L_2690)
.L_2690:
        /*0148*/ 	.word	0x00000008
.L_2691:


//--------------------- .nv.info._ZN12tensorrt_llm7kernels32fusedQKNormRopeKernelNTokenHeadsIN3c108BFloat16EfLi128ELb0ELi8EEEvPviiifPKvS6_S6_PKlii --------------------------
	.section	.nv.info._ZN12tensorrt_llm7kernels32fusedQKNormRopeKernelNTokenHeadsIN3c108BFloat16EfLi128ELb0ELi8EEEvPviiifPKvS6_S6_PKlii,"",@"SHT_CUDA_INFO"
	.sectionflags	@""
	.align	4


	//----- nvinfo : EIATTR_CUDA_API_VERSION
	.align		4
        /*0000*/ 	.byte	0x04, 0x37
        /*0002*/ 	.short	(.L_2693 - .L_2692)
.L_2692:
        /*0004*/ 	.word	0x00000082


	//----- nvinfo : EIATTR_KPARAM_INFO
	.align		4
.L_2693:
        /*0008*/ 	.byte	0x04, 0x17
        /*000a*/ 	.short	(.L_2695 - .L_2694)
.L_2694:
        /*000c*/ 	.word	0x00000000
        /*0010*/ 	.short	0x000a
        /*0012*/ 	.short	0x003c
        /*0014*/ 	.byte	0x00, 0xf0, 0x11, 0x00


	//----- nvinfo : EIATTR_KPARAM_INFO
	.align		4
.L_2695:
        /*0018*/ 	.byte	0x04, 0x17
        /*001a*/ 	.short	(.L_2697 - .L_2696)
.L_2696:
        /*001c*/ 	.word	0x00000000
        /*0020*/ 	.short	0x0009
        /*0022*/ 	.short	0x0038
        /*0024*/ 	.byte	0x00, 0xf0, 0x11, 0x00


	//----- nvinfo : EIATTR_KPARAM_INFO
	.align		4
.L_2697:
        /*0028*/ 	.byte	0x04, 0x17
        /*002a*/ 	.short	(.L_2699 - .L_2698)
.L_2698:
        /*002c*/ 	.word	0x00000000
        /*0030*/ 	.short	0x0008
        /*0032*/ 	.short	0x0030
        /*0034*/ 	.byte	0x00, 0xf0, 0x21, 0x00


	//----- nvinfo : EIATTR_KPARAM_INFO
	.align		4
.L_2699:
        /*0038*/ 	.byte	0x04, 0x17
        /*003a*/ 	.short	(.L_2701 - .L_2700)
.L_2700:
        /*003c*/ 	.word	0x00000000
        /*0040*/ 	.short	0x0007
        /*0042*/ 	.short	0x0028
        /*0044*/ 	.byte	0x00, 0xf0, 0x21, 0x00


	//----- nvinfo : EIATTR_KPARAM_INFO
	.align		4
.L_2701:
        /*0048*/ 	.byte	0x04, 0x17
        /*004a*/ 	.short	(.L_2703 - .L_2702)
.L_2702:
        /*004c*/ 	.word	0x00000000
        /*0050*/ 	.short	0x0006
        /*0052*/ 	.short	0x0020
        /*0054*/ 	.byte	0x00, 0xf0, 0x21, 0x00


	//----- nvinfo : EIATTR_KPARAM_INFO
	.align		4
.L_2703:
        /*0058*/ 	.byte	0x04, 0x17
        /*005a*/ 	.short	(.L_2705 - .L_2704)
.L_2704:
        /*005c*/ 	.word	0x00000000
        /*0060*/ 	.short	0x0005
        /*0062*/ 	.short	0x0018
        /*0064*/ 	.byte	0x00, 0xf0, 0x21, 0x00


	//----- nvinfo : EIATTR_KPARAM_INFO
	.align		4
.L_2705:
        /*0068*/ 	.byte	0x04, 0x17
        /*006a*/ 	.short	(.L_2707 - .L_2706)
.L_2706:
        /*006c*/ 	.word	0x00000000
        /*0070*/ 	.short	0x0004
        /*0072*/ 	.short	0x0014
        /*0074*/ 	.byte	0x00, 0xf0, 0x11, 0x00


	//----- nvinfo : EIATTR_KPARAM_INFO
	.align		4
.L_2707:
        /*0078*/ 	.byte	0x04, 0x17
        /*007a*/ 	.short	(.L_2709 - .L_2708)
.L_2708:
        /*007c*/ 	.word	0x00000000
        /*0080*/ 	.short	0x0003
        /*0082*/ 	.short	0x0010
        /*0084*/ 	.byte	0x00, 0xf0, 0x11, 0x00


	//----- nvinfo : EIATTR_KPARAM_INFO
	.align		4
.L_2709:
        /*0088*/ 	.byte	0x04, 0x17
        /*008a*/ 	.short	(.L_2711 - .L_2710)
.L_2710:
        /*008c*/ 	.word	0x00000000
        /*0090*/ 	.short	0x0002
        /*0092*/ 	.short	0x000c
        /*0094*/ 	.byte	0x00, 0xf0, 0x11, 0x00


	//----- nvinfo : EIATTR_KPARAM_INFO
	.align		4
.L_2711:
        /*0098*/ 	.byte	0x04, 0x17
        /*009a*/ 	.short	(.L_2713 - .L_2712)
.L_2712:
        /*009c*/ 	.word	0x00000000
        /*00a0*/ 	.short	0x0001
        /*00a2*/ 	.short	0x0008
        /*00a4*/ 	.byte	0x00, 0xf0, 0x11, 0x00


	//----- nvinfo : EIATTR_KPARAM_INFO
	.align		4
.L_2713:
        /*00a8*/ 	.byte	0x04, 0x17
        /*00aa*/ 	.short	(.L_2715 - .L_2714)
.L_2714:
        /*00ac*/ 	.word	0x00000000
        /*00b0*/ 	.short	0x0000
        /*00b2*/ 	.short	0x0000
        /*00b4*/ 	.byte	0x00, 0xf0, 0x21, 0x00


	//----- nvinfo : EIATTR_SPARSE_MMA_MASK
	.align		4
.L_2715:
        /*00b8*/ 	.byte	0x03, 0x50
        /*00ba*/ 	.short	0x0000


	//----- nvinfo : EIATTR_MAXREG_COUNT
	.align		4
        /*00bc*/ 	.byte	0x03, 0x1b
        /*00be*/ 	.short	0x00ff


	//----- nvinfo : EIATTR_MERCURY_ISA_VERSION
	.align		4
        /*00c0*/ 	.byte	0x03, 0x5f
        /*00c2*/ 	.short	0x0101


	//----- nvinfo : EIATTR_COOP_GROUP_MASK_REGIDS
	.align		4
        /*00c4*/ 	.byte	0x04, 0x29
        /*00c6*/ 	.short	(.L_2717 - .L_2716)


	//   ....[0]....
.L_2716:
        /*00c8*/ 	.word	0xffffffff


	//   ....[1]....
        /*00cc*/ 	.word	0xffffffff


	//   ....[2]....
        /*00d0*/ 	.word	0xffffffff


	//   ....[3]....
        /*00d4*/ 	.word	0xffffffff


	//   ....[4]....
        /*00d8*/ 	.word	0xffffffff


	//   ....[5]....
        /*00dc*/ 	.word	0xffffffff


	//   ....[6]....
        /*00e0*/ 	.word	0xffffffff


	//   ....[7]....
        /*00e4*/ 	.word	0xffffffff


	//   ....[8]....
        /*00e8*/ 	.word	0xffffffff


	//   ....[9]....
        /*00ec*/ 	.word	0xffffffff


	//   ....[10]....
        /*00f0*/ 	.word	0xffffffff


	//   ....[11]....
        /*00f4*/ 	.word	0x05000004


	//   ....[12]....
        /*00f8*/ 	.word	0x05000004


	//   ....[13]....
        /*00fc*/ 	.word	0x05000004


	//   ....[14]....
        /*0100*/ 	.word	0x05000004


	//   ....[15]....
        /*0104*/ 	.word	0x05000004


	//   ....[16]....
        /*0108*/ 	.word	0x05000004


	//   ....[17]....
        /*010c*/ 	.word	0x05000004


	//   ....[18]....
        /*0110*/ 	.word	0x05000004


	//   ....[19]....
        /*0114*/ 	.word	0x05000004


	//   ....[20]....
        /*0118*/ 	.word	0x05000004


	//   ....[21]....
        /*011c*/ 	.word	0x05000004


	//----- nvinfo : EIATTR_COOP_GROUP_INSTR_OFFSETS
	.align		4
.L_2717:
        /*0120*/ 	.byte	0x04, 0x28
        /*0122*/ 	.short	(.L_2719 - .L_2718)


	//   ....[0]....
.L_2718:
        /*0124*/ 	.word	0x00001bb0


	//   ....[1]....
        /*0128*/ 	.word	0x00001bd0


	//   ....[2]....
        /*012c*/ 	.word	0x00001bf0


	//   ....[3]....
        /*0130*/ 	.word	0x00001c10


	//   ....[4]....
        /*0134*/ 	.word	0x00001c30


	//   ....[5]....
        /*0138*/ 	.word	0x00001e10


	//   ....[6]....
        /*013c*/ 	.word	0x00001f80


	//   ....[7]....
        /*0140*/ 	.word	0x00001fe0


	//   ....[8]....
        /*0144*/ 	.word	0x00002060


	//   ....[9]....
        /*0148*/ 	.word	0x00002100


	//   ....[10]....
        /*014c*/ 	.word	0x00002230


	//   ....[11]....
        /*0150*/ 	.word	0x000023a0


	//   ....[12]....
        /*0154*/ 	.word	0x00002420


	//   ....[13]....
        /*0158*/ 	.word	0x00002480


	//   ....[14]....
        /*015c*/ 	.word	0x000024e0


	//   ....[15]....
        /*0160*/ 	.word	0x00002540


	//   ....[16]....
        /*0164*/ 	.word	0x000026c0


	//   ....[17]....
        /*0168*/ 	.word	0x00002750


	//   ....[18]....
        /*016c*/ 	.word	0x000028d0


	//   ....[19]....
        /*0170*/ 	.word	0x00002990


	//   ....[20]....
        /*0174*/ 	.word	0x00002a30


	//   ....[21]....
        /*0178*/ 	.word	0x00002ab0


	//----- nvinfo : EIATTR_EXIT_INSTR_OFFSETS
	.align		4
.L_2719:
        /*017c*/ 	.byte	0x04, 0x1c
        /*017e*/ 	.short	(.L_2721 - .L_2720)


	//   ....[0]....
.L_2720:
        /*0180*/ 	.word	0x00000280


	//   ....[1]....
        /*0184*/ 	.word	0x000014c0


	//   ....[2]....
        /*0188*/ 	.word	0x00002340


	//----- nvinfo : EIATTR_CRS_STACK_SIZE
	.align		4
.L_2721:
        /*018c*/ 	.byte	0x04, 0x1e
        /*018e*/ 	.short	(.L_2723 - .L_2722)
.L_2722:
        /*0190*/ 	.word	0x00000000


	//----- nvinfo : EIATTR_CBANK_PARAM_SIZE
	.align		4
.L_2723:
        /*0194*/ 	.byte	0x03, 0x19
        /*0196*/ 	.short	0x0040


	//----- nvinfo : EIATTR_PARAM_CBANK
	.align		4
        /*0198*/ 	.byte	0x04, 0x0a
        /*019a*/ 	.short	(.L_2725 - .L_2724)
	.align		4
.L_2724:
        /*019c*/ 	.word	index@(.nv.constant0._ZN12tensorrt_llm7kernels32fusedQKNormRopeKernelNTokenHeadsIN3c108BFloat16EfLi128ELb0ELi8EEEvPviiifPKvS6_S6_PKlii)
        /*01a0*/ 	.short	0x0210
        /*01a2*/ 	.short	0x0040


	//----- nvinfo : EIATTR_SW_WAR
	.align		4
.L_2725:
        /*01a4*/ 	.byte	0x04, 0x36
        /*01a6*/ 	.short	(.L_2727 - .L_2726)
.L_2726:
        /*01a8*/ 	.word	0x00000008
.L_2727:


//--------------------- .nv.info._ZN12tensorrt_llm7kernels32fusedQKNormRopeKernelNTokenHeadsIN3c108BFloat16EfLi128ELb1ELi8EEEvPviiifPKvS6_S6_PKlii --------------------------
	.section	.nv.info._ZN12tensorrt_llm7kernels32fusedQKNormRopeKernelNTokenHeadsIN3c108BFloat16EfLi128ELb1ELi8EEEvPviiifPKvS6_S6_PKlii,"",@"SHT_CUDA_INFO"
	.sectionflags	@""
	.align	4


	//----- nvinfo : EIATTR_CUDA_API_VERSION
	.align		4
        /*0000*/ 	.byte	0x04, 0x37
        /*0002*/ 	.short	(.L_2729 - .L_2728)
.L_2728:
        /*0004*/ 	.word	0x00000082


	//----- nvinfo : EIATTR_KPARAM_INFO
	.align		4
.L_2729:
        /*0008*/ 	.byte	0x04, 0x17
        /*000a*/ 	.short	(.L_2731 - .L_2730)
.L_2730:
        /*000c*/ 	.word	0x00000000
        /*0010*/ 	.short	0x000a
        /*0012*/ 	.short	0x003c
        /*0014*/ 	.byte	0x00, 0xf0, 0x11, 0x00


	//----- nvinfo : EIATTR_KPARAM_INFO
	.align		4
.L_2731:
        /*0018*/ 	.byte	0x04, 0x17
        /*001a*/ 	.short	(.L_2733 - .L_2732)
.L_2732:
        /*001c*/ 	.word	0x00000000
        /*0020*/ 	.short	0x0009
        /*0022*/ 	.short	0x0038
        /*0024*/ 	.byte	0x00, 0xf0, 0x11, 0x00


	//----- nvinfo : EIATTR_KPARAM_INFO
	.align		4
.L_2733:
        /*0028*/ 	.byte	0x04, 0x17
        /*002a*/ 	.short	(.L_2735 - .L_2734)
.L_2734:
        /*002c*/ 	.word	0x00000000
        /*0030*/ 	.short	0x0008
        /*0032*/ 	.short	0x0030
        /*0034*/ 	.byte	0x00, 0xf0, 0x21, 0x00


	//----- nvinfo : EIATTR_KPARAM_INFO
	.align		4
.L_2735:
        /*0038*/ 	.byte	0x04, 0x17
        /*003a*/ 	.short	(.L_2737 - .L_2736)
.L_2736:
        /*003c*/ 	.word	0x00000000
        /*0040*/ 	.short	0x0007
        /*0042*/ 	.short	0x0028
        /*0044*/ 	.byte	0x00, 0xf0, 0x21, 0x00


	//----- nvinfo : EIATTR_KPARAM_INFO
	.align		4
.L_2737:
        /*0048*/ 	.byte	0x04, 0x17
        /*004a*/ 	.short	(.L_2739 - .L_2738)
.L_2738:
        /*004c*/ 	.word	0x00000000
        /*0050*/ 	.short	0x0006
        /*0052*/ 	.short	0x0020
        /*0054*/ 	.byte	0x00, 0xf0, 0x21, 0x00


	//----- nvinfo : EIATTR_KPARAM_INFO
	.align		4
.L_2739:
        /*0058*/ 	.byte	0x04, 0x17
        /*005a*/ 	.short	(.L_2741 - .L_2740)
.L_2740:
        /*005c*/ 	.word	0x00000000
        /*0060*/ 	.short	0x0005
        /*0062*/ 	.short	0x0018
        /*0064*/ 	.byte	0x00, 0xf0, 0x21, 0x00


	//----- nvinfo : EIATTR_KPARAM_INFO
	.align		4
.L_2741:
        /*0068*/ 	.byte	0x04, 0x17
        /*006a*/ 	.short	(.L_2743 - .L_2742)
.L_2742:
        /*006c*/ 	.word	0x00000000
        /*0070*/ 	.short	0x0004
        /*0072*/ 	.short	0x0014
        /*0074*/ 	.byte	0x00, 0xf0, 0x11, 0x00


	//----- nvinfo : EIATTR_KPARAM_INFO
	.align		4
.L_2743:
        /*0078*/ 	.byte	0x04, 0x17
        /*007a*/ 	.short	(.L_2745 - .L_2744)
.L_2744:
        /*007c*/ 	.word	0x00000000
        /*0080*/ 	.short	0x0003
        /*0082*/ 	.short	0x0010
        /*0084*/ 	.byte	0x00, 0xf0, 0x11, 0x00


	//----- nvinfo : EIATTR_KPARAM_INFO
	.align		4
.L_2745:
        /*0088*/ 	.byte	0x04, 0x17
        /*008a*/ 	.short	(.L_2747 - .L_2746)
.L_2746:
        /*008c*/ 	.word	0x00000000
        /*0090*/ 	.short	0x0002
        /*0092*/ 	.short	0x000c
        /*0094*/ 	.byte	0x00, 0xf0, 0x11, 0x00


	//----- nvinfo : EIATTR_KPARAM_INFO
	.align		4
.L_2747:
        /*0098*/ 	.byte	0x04, 0x17
        /*009a*/ 	.short	(.L_2749 - .L_2748)
.L_2748:
        /*009c*/ 	.word	0x00000000
        /*00a0*/ 	.short	0x0001
        /*00a2*/ 	.short	0x0008
        /*00a4*/ 	.byte	0x00, 0xf0, 0x11, 0x00


	//----- nvinfo : EIATTR_KPARAM_INFO
	.align		4
.L_2749:
        /*00a8*/ 	.byte	0x04, 0x17
        /*00aa*/ 	.short	(.L_2751 - .L_2750)
.L_2750:
        /*00ac*/ 	.word	0x00000000
        /*00b0*/ 	.short	0x0000
        /*00b2*/ 	.short	0x0000
        /*00b4*/ 	.byte	0x00, 0xf0, 0x21, 0x00


	//----- nvinfo : EIATTR_SPARSE_MMA_MASK
	.align		4
.L_2751:
        /*00b8*/ 	.byte	0x03, 0x50
        /*00ba*/ 	.short	0x0000


	//----- nvinfo : EIATTR_MAXREG_COUNT
	.align		4
        /*00bc*/ 	.byte	0x03, 0x1b
        /*00be*/ 	.short	0x00ff


	//----- nvinfo : EIATTR_MERCURY_ISA_VERSION
	.align		4
        /*00c0*/ 	.byte	0x03, 0x5f
        /*00c2*/ 	.short	0x0101


	//----- nvinfo : EIATTR_COOP_GROUP_MASK_REGIDS
	.align		4
        /*00c4*/ 	.byte	0x04, 0x29
        /*00c6*/ 	.short	(.L_2753 - .L_2752)


	//   ....[0]....
.L_2752:
        /*00c8*/ 	.word	0xffffffff


	//   ....[1]....
        /*00cc*/ 	.word	0xffffffff


	//   ....[2]....
        /*00d0*/ 	.word	0xffffffff


	//   ....[3]....
        /*00d4*/ 	.word	0xffffffff


	//   ....[4]....
        /*00d8*/ 	.word	0xffffffff


	//   ....[5]....
        /*00dc*/ 	.word	0x0500000a


	//   ....[6]....
        /*00e0*/ 	.word	0x0500000a


	//   ....[7]....
        /*00e4*/ 	.word	0x0500000a


	//   ....[8]....
        /*00e8*/ 	.word	0x0500000a


	//   ....[9]....
        /*00ec*/ 	.word	0x0500000a


	//----- nvinfo : EIATTR_COOP_GROUP_INSTR_OFFSETS
	.align		4
.L_2753:
        /*00f0*/ 	.byte	0x04, 0x28
        /*00f2*/ 	.short	(.L_2755 - .L_2754)


	//   ....[0]....
.L_2754:
        /*00f4*/ 	.word	0x000018b0


	//   ....[1]....
        /*00f8*/ 	.word	0x000018d0


	//   ....[2]....
        /*00fc*/ 	.word	0x000018f0


	//   ....[3]....
        /*0100*/ 	.word	0x00001910


	//   ....[4]....
        /*0104*/ 	.word	0x00001930


	//   ....[5]....
        /*0108*/ 	.word	0x00001ce0


	//   ....[6]....
        /*010c*/ 	.word	0x00001d60


	//   ....[7]....
        /*0110*/ 	.word	0x00001de0


	//   ....[8]....
        /*0114*/ 	.word	0x00001e60


	//   ....[9]....
        /*0118*/ 	.word	0x00001ee0


	//----- nvinfo : EIATTR_EXIT_INSTR_OFFSETS
	.align		4
.L_2755:
        /*011c*/ 	.byte	0x04, 0x1c
        /*011e*/ 	.short	(.L_2757 - .L_2756)


	//   ....[0]....
.L_2756:
        /*0120*/ 	.word	0x00000290


	//   ....[1]....
        /*0124*/ 	.word	0x00001510


	//   ....[2]....
        /*0128*/ 	.word	0x00001c70


	//----- nvinfo : EIATTR_CRS_STACK_SIZE
	.align		4
.L_2757:
        /*012c*/ 	.byte	0x04, 0x1e
        /*012e*/ 	.short	(.L_2759 - .L_2758)
.L_2758:
        /*0130*/ 	.word	0x00000000


	//----- nvinfo : EIATTR_CBANK_PARAM_SIZE
	.align		4
.L_2759:
        /*0134*/ 	.byte	0x03, 0x19
        /*0136*/ 	.short	0x0040


	//----- nvinfo : EIATTR_PARAM_CBANK
	.align		4
        /*0138*/ 	.byte	0x04, 0x0a
        /*013a*/ 	.short	(.L_2761 - .L_2760)
	.align		4
.L_2760:
        /*013c*/ 	.word	index@(.nv.constant0._ZN12tensorrt_llm7kernels32fusedQKNormRopeKernelNTokenHeadsIN3c108BFloat16EfLi128ELb1ELi8EEEvPviiifPKvS6_S6_PKlii)
        /*0140*/ 	.short	0x0210
        /*0142*/ 	.short	0x0040


	//----- nvinfo : EIATTR_SW_WAR
	.align		4
.L_2761:
        /*0144*/ 	.byte	0x04, 0x36
        /*0146*/ 	.short	(.L_2763 - .L_2762)
.L_2762:
        /*0148*/ 	.word	0x00000008
.L_2763:


//--------------------- .nv.info._ZN12tensorrt_llm7kernels32fusedQKNormRopeKernelNTokenHeadsIN3c108BFloat16EfLi64ELb0ELi8EEEvPviiifPKvS6_S6_PKlii --------------------------
	.section	.nv.info._ZN12tensorrt_llm7kernels32fusedQKNormRopeKernelNTokenHeadsIN3c108BFloat16EfLi64ELb0ELi8EEEvPviiifPKvS6_S6_PKlii,"",@"SHT_CUDA_INFO"
	.sectionflags	@""
	.align	4


	//----- nvinfo : EIATTR_CUDA_API_VERSION
	.align		4
        /*0000*/ 	.byte	0x04, 0x37
        /*0002*/ 	.short	(.L_2765 - .L_2764)
.L_2764:
        /*0004*/ 	.word	0x00000082


	//----- nvinfo : EIATTR_KPARAM_INFO
	.align		4
.L_2765:
        /*0008*/ 	.byte	0x04, 0x17
        /*000a*/ 	.short	(.L_2767 - .L_2766)
.L_2766:
        /*000c*/ 	.word	0x00000000
        /*0010*/ 	.short	0x000a
        /*0012*/ 	.short	0x003c
        /*0014*/ 	.byte	0x00, 0xf0, 0x11, 0x00


	//----- nvinfo : EIATTR_KPARAM_INFO
	.align		4
.L_2767:
        /*0018*/ 	.byte	0x04, 0x17
        /*001a*/ 	.short	(.L_2769 - .L_2768)
.L_2768:
        /*001c*/ 	.word	0x00000000
        /*0020*/ 	.short	0x0009
        /*0022*/ 	.short	0x0038
        /*0024*/ 	.byte	0x00, 0xf0, 0x11, 0x00


	//----- nvinfo : EIATTR_KPARAM_INFO
	.align		4
.L_2769:
        /*0028*/ 	.byte	0x04, 0x17
        /*002a*/ 	.short	(.L_2771 - .L_2770)
.L_2770:
        /*002c*/ 	.word	0x00000000
        /*0030*/ 	.short	0x0008
        /*0032*/ 	.short	0x0030
        /*0034*/ 	.byte	0x00, 0xf0, 0x21, 0x00


	//----- nvinfo : EIATTR_KPARAM_INFO
	.align		4
.L_2771:
        /*0038*/ 	.byte	0x04, 0x17
        /*003a*/ 	.short	(.L_2773 - .L_2772)
.L_2772:
        /*003c*/ 	.word	0x00000000
        /*0040*/ 	.short	0x0007
        /*0042*/ 	.short	0x0028
        /*0044*/ 	.byte	0x00, 0xf0, 0x21, 0x00


	//----- nvinfo : EIATTR_KPARAM_INFO
	.align		4
.L_2773:
        /*0048*/ 	.byte	0x04, 0x17
        /*004a*/ 	.short	(.L_2775 - .L_2774)
.L_2774:
        /*004c*/ 	.word	0x00000000
        /*0050*/ 	.short	0x0006
        /*0052*/ 	.short	0x0020
        /*0054*/ 	.byte	0x00, 0xf0, 0x21, 0x00


	//----- nvinfo : EIATTR_KPARAM_INFO
	.align		4
.L_2775:
        /*0058*/ 	.byte	0x04, 0x17
        /*005a*/ 	.short	(.L_2777 - .L_2776)
.L_2776:
        /*005c*/ 	.word	0x00000000
        /*0060*/ 	.short	0x0005
        /*0062*/ 	.short	0x0018
        /*0064*/ 	.byte	0x00, 0xf0, 0x21, 0x00


	//----- nvinfo : EIATTR_KPARAM_INFO
	.align		4
.L_2777:
        /*0068*/ 	.byte	0x04, 0x17
        /*006a*/ 	.short	(.L_2779 - .L_2778)
.L_2778:
        /*006c*/ 	.word	0x00000000
        /*0070*/ 	.short	0x0004
        /*0072*/ 	.short	0x0014
        /*0074*/ 	.byte	0x00, 0xf0, 0x11, 0x00


	//----- nvinfo : EIATTR_KPARAM_INFO
	.align		4
.L_2779:
        /*0078*/ 	.byte	0x04, 0x17
        /*007a*/ 	.short	(.L_2781 - .L_2780)
.L_2780:
        /*007c*/ 	.word	0x00000000
        /*0080*/ 	.short	0x0003
        /*0082*/ 	.short	0x0010
        /*0084*/ 	.byte	0x00, 0xf0, 0x11, 0x00


	//----- nvinfo : EIATTR_KPARAM_INFO
	.align		4
.L_2781:
        /*0088*/ 	.byte	0x04, 0x17
        /*008a*/ 	.short	(.L_2783 - .L_2782)
.L_2782:
        /*008c*/ 	.word	0x00000000
        /*0090*/ 	.short	0x0002
        /*0092*/ 	.short	0x000c
        /*0094*/ 	.byte	0x00, 0xf0, 0x11, 0x00


	//----- nvinfo : EIATTR_KPARAM_INFO
	.align		4
.L_2783:
        /*0098*/ 	.byte	0x04, 0x17
        /*009a*/ 	.short	(.L_2785 - .L_2784)
.L_2784:
        /*009c*/ 	.word	0x00000000
        /*00a0*/ 	.short	0x0001
        /*00a2*/ 	.short	0x0008
        /*00a4*/ 	.byte	0x00, 0xf0, 0x11, 0x00


	//----- nvinfo : EIATTR_KPARAM_INFO
	.align		4
.L_2785:
        /*00a8*/ 	.byte	0x04, 0x17
        /*00aa*/ 	.short	(.L_2787 - .L_2786)
.L_2786:
        /*00ac*/ 	.word	0x00000000
        /*00b0*/ 	.short	0x0000
        /*00b2*/ 	.short	0x0000
        /*00b4*/ 	.byte	0x00, 0xf0, 0x21, 0x00


	//----- nvinfo : EIATTR_SPARSE_MMA_MASK
	.align		4
.L_2787:
        /*00b8*/ 	.byte	0x03, 0x50
        /*00ba*/ 	.short	0x0000


	//----- nvinfo : EIATTR_MAXREG_COUNT
	.align		4
        /*00bc*/ 	.byte	0x03, 0x1b
        /*00be*/ 	.short	0x00ff


	//----- nvinfo : EIATTR_MERCURY_ISA_VERSION
	.align		4
        /*00c0*/ 	.byte	0x03, 0x5f
        /*00c2*/ 	.short	0x0101


	//----- nvinfo : EIATTR_COOP_GROUP_MASK_REGIDS
	.align		4
        /*00c4*/ 	.byte	0x04, 0x29
        /*00c6*/ 	.short	(.L_2789 - .L_2788)


	//   ....[0]....
.L_2788:
        /*00c8*/ 	.word	0xffffffff


	//   ....[1]....
        /*00cc*/ 	.word	0xffffffff


	//   ....[2]....
        /*00d0*/ 	.word	0xffffffff


	//   ....[3]....
        /*00d4*/ 	.word	0xffffffff


	//   ....[4]....
        /*00d8*/ 	.word	0xffffffff


	//   ....[5]....
        /*00dc*/ 	.word	0xffffffff


	//   ....[6]....
        /*00e0*/ 	.word	0xffffffff


	//   ....[7]....
        /*00e4*/ 	.word	0xffffffff


	//   ....[8]....
        /*00e8*/ 	.word	0xffffffff


	//   ....[9]....
        /*00ec*/ 	.word	0x0500001a


	//   ....[10]....
        /*00f0*/ 	.word	0x0500001a


	//   ....[11]....
        /*00f4*/ 	.word	0x0500001a


	//   ....[12]....
        /*00f8*/ 	.word	0x0500001a


	//   ....[13]....
        /*00fc*/ 	.word	0x0500001a


	//   ....[14]....
        /*0100*/ 	.word	0x0500001a


	//   ....[15]....
        /*0104*/ 	.word	0x0500001a


	//   ....[16]....
        /*0108*/ 	.word	0x0500001a


	//   ....[17]....
        /*010c*/ 	.word	0x0500001a


	//----- nvinfo : EIATTR_COOP_GROUP_INSTR_OFFSETS
	.align		4
.L_2789:
        /*0110*/ 	.byte	0x04, 0x28
        /*0112*/ 	.short	(.L_2791 - .L_2790)


	//   ....[0]....
.L_2790:
        /*0114*/ 	.word	0x000018f0


	//   ....[1]....
        /*0118*/ 	.word	0x00001910


	//   ....[2]....
        /*011c*/ 	.word	0x00001930


	//   ....[3]....
        /*0120*/ 	.word	0x00001950


	//   ....[4]....
        /*0124*/ 	.word	0x00001970


	//   ....[5]....
        /*0128*/ 	.word	0x00001c10


	//   ....[6]....
        /*012c*/ 	.word	0x00001c90


	//   ....[7]....
        /*0130*/ 	.word	0x00001cf0


	//   ....[8]....
        /*0134*/ 	.word	0x00001de0


	//   ....[9]....
        /*0138*/ 	.word	0x00001f40


	//   ....[10]....
        /*013c*/ 	.word	0x00001fd0


	//   ....[11]....
        /*0140*/ 	.word	0x00002030


	//   ....[12]....
        /*0144*/ 	.word	0x00002090


	//   ....[13]....
        /*0148*/ 	.word	0x000020f0


	//   ....[14]....
        /*014c*/ 	.word	0x00002270


	//   ....[15]....
        /*0150*/ 	.word	0x000022f0


	//   ....[16]....
        /*0154*/ 	.word	0x00002440


	//   ....[17]....
        /*0158*/ 	.word	0x000024a0


	//----- nvinfo : EIATTR_EXIT_INSTR_OFFSETS
	.align		4
.L_2791:
        /*015c*/ 	.byte	0x04, 0x1c
        /*015e*/ 	.short	(.L_2793 - .L_2792)


	//   ....[0]....
.L_2792:
        /*0160*/ 	.word	0x00000290


	//   ....[1]....
        /*0164*/ 	.word	0x000014d0


	//   ....[2]....
        /*0168*/ 	.word	0x00001ee0


	//----- nvinfo : EIATTR_CRS_STACK_SIZE
	.align		4
.L_2793:
        /*016c*/ 	.byte	0x04, 0x1e
        /*016e*/ 	.short	(.L_2795 - .L_2794)
.L_2794:
        /*0170*/ 	.word	0x00000000


	//----- nvinfo : EIATTR_CBANK_PARAM_SIZE
	.align		4
.L_2795:
        /*0174*/ 	.byte	0x03, 0x19
        /*0176*/ 	.short	0x0040


	//----- nvinfo : EIATTR_PARAM_CBANK
	.align		4
        /*0178*/ 	.byte	0x04, 0x0a
        /*017a*/ 	.short	(.L_2797 - .L_2796)
	.align		4
.L_2796:
        /*017c*/ 	.word	index@(.nv.constant0._ZN12tensorrt_llm7kernels32fusedQKNormRopeKernelNTokenHeadsIN3c108BFloat16EfLi64ELb0ELi8EEEvPviiifPKvS6_S6_PKlii)
        /*0180*/ 	.short	0x0210
        /*0182*/ 	.short	0x0040


	//----- nvinfo : EIATTR_SW_WAR
	.align		4
.L_2797:
        /*0184*/ 	.byte	0x04, 0x36
        /*0186*/ 	.short	(.L_2799 - .L_2798)
.L_2798:
        /*0188*/ 	.word	0x00000008
.L_2799:


//--------------------- .nv.info._ZN12tensorrt_llm7kernels32fusedQKNormRopeKernelNTokenHeadsIN3c108BFloat16EfLi64ELb1ELi8EEEvPviiifPKvS6_S6_PKlii --------------------------
	.section	.nv.info._ZN12tensorrt_llm7kernels32fusedQKNormRopeKernelNTokenHeadsIN3c108BFloat16EfLi64ELb1ELi8EEEvPviiifPKvS6_S6_PKlii,"",@"SHT_CUDA_INFO"
	.sectionflags	@""
	.align	4


	//----- nvinfo : EIATTR_CUDA_API_VERSION
	.align		4
        /*0000*/ 	.byte	0x04, 0x37
        /*0002*/ 	.short	(.L_2801 - .L_2800)
.L_2800:
        /*0004*/ 	.word	0x00000082


	//----- nvinfo : EIATTR_KPARAM_INFO
	.align		4
.L_2801:
        /*0008*/ 	.byte	0x04, 0x17
        /*000a*/ 	.short	(.L_2803 - .L_2802)
.L_2802:
        /*000c*/ 	.word	0x00000000
        /*0010*/ 	.short	0x000a
        /*0012*/ 	.short	0x003c
        /*0014*/ 	.byte	0x00, 0xf0, 0x11, 0x00


	//----- nvinfo : EIATTR_KPARAM_INFO
	.align		4
.L_2803:
        /*0018*/ 	.byte	0x04, 0x17
        /*001a*/ 	.short	(.L_2805 - .L_2804)
.L_2804:
        /*001c*/ 	.word	0x00000000
        /*0020*/ 	.short	0x0009
        /*0022*/ 	.short	0x0038
        /*0024*/ 	.byte	0x00, 0xf0, 0x11, 0x00


	//----- nvinfo : EIATTR_KPARAM_INFO
	.align		4
.L_2805:
        /*0028*/ 	.byte	0x04, 0x17
        /*002a*/ 	.short	(.L_2807 - .L_2806)
.L_2806:
        /*002c*/ 	.word	0x00000000
        /*0030*/ 	.short	0x0008
        /*0032*/ 	.short	0x0030
        /*0034*/ 	.byte	0x00, 0xf0, 0x21, 0x00


	//----- nvinfo : EIATTR_KPARAM_INFO
	.align		4
.L_2807:
        /*0038*/ 	.byte	0x04, 0x17
        /*003a*/ 	.short	(.L_2809 - .L_2808)
.L_2808:
        /*003c*/ 	.word	0x00000000
        /*0040*/ 	.short	0x0007
        /*0042*/ 	.short	0x0028
        /*0044*/ 	.byte	0x00, 0xf0, 0x21, 0x00


	//----- nvinfo : EIATTR_KPARAM_INFO
	.align		4
.L_2809:
        /*0048*/ 	.byte	0x04, 0x17
        /*004a*/ 	.short	(.L_2811 - .L_2810)
.L_2810:
        /*004c*/ 	.word	0x00000000
        /*0050*/ 	.short	0x0006
        /*0052*/ 	.short	0x0020
        /*0054*/ 	.byte	0x00, 0xf0, 0x21, 0x00


	//----- nvinfo : EIATTR_KPARAM_INFO
	.align		4
.L_2811:
        /*0058*/ 	.byte	0x04, 0x17
        /*005a*/ 	.short	(.L_2813 - .L_2812)
.L_2812:
        /*005c*/ 	.word	0x00000000
        /*0060*/ 	.short	0x0005
        /*0062*/ 	.short	0x0018
        /*0064*/ 	.byte	0x00, 0xf0, 0x21, 0x00


	//----- nvinfo : EIATTR_KPARAM_INFO
	.align		4
.L_2813:
        /*0068*/ 	.byte	0x04, 0x17
        /*006a*/ 	.short	(.L_2815 - .L_2814)
.L_2814:
        /*006c*/ 	.word	0x00000000
        /*0070*/ 	.short	0x0004
        /*0072*/ 	.short	0x0014
        /*0074*/ 	.byte	0x00, 0xf0, 0x11, 0x00


	//----- nvinfo : EIATTR_KPARAM_INFO
	.align		4
.L_2815:
        /*0078*/ 	.byte	0x04, 0x17
        /*007a*/ 	.short	(.L_2817 - .L_2816)
.L_2816:
        /*007c*/ 	.word	0x00000000
        /*0080*/ 	.short	0x0003
        /*0082*/ 	.short	0x0010
        /*0084*/ 	.byte	0x00, 0xf0, 0x11, 0x00


	//----- nvinfo : EIATTR_KPARAM_INFO
	.align		4
.L_2817:
        /*0088*/ 	.byte	0x04, 0x17
        /*008a*/ 	.short	(.L_2819 - .L_2818)
.L_2818:
        /*008c*/ 	.word	0x00000000
        /*0090*/ 	.short	0x0002
        /*0092*/ 	.short	0x000c
        /*0094*/ 	.byte	0x00, 0xf0, 0x11, 0x00


	//----- nvinfo : EIATTR_KPARAM_INFO
	.align		4
.L_2819:
        /*0098*/ 	.byte	0x04, 0x17
        /*009a*/ 	.short	(.L_2821 - .L_2820)
.L_2820:
        /*009c*/ 	.word	0x00000000
        /*00a0*/ 	.short	0x0001
        /*00a2*/ 	.short	0x0008
        /*00a4*/ 	.byte	0x00, 0xf0, 0x11, 0x00


	//----- nvinfo : EIATTR_KPARAM_INFO
	.align		4
.L_2821:
        /*00a8*/ 	.byte	0x04, 0x17
        /*00aa*/ 	.short	(.L_2823 - .L_2822)
.L_2822:
        /*00ac*/ 	.word	0x00000000
        /*00b0*/ 	.short	0x0000
        /*00b2*/ 	.short	0x0000
        /*00b4*/ 	.byte	0x00, 0xf0, 0x21, 0x00


	//----- nvinfo : EIATTR_SPARSE_MMA_MASK
	.align		4
.L_2823:
        /*00b8*/ 	.byte	0x03, 0x50
        /*00ba*/ 	.short	0x0000


	//----- nvinfo : EIATTR_MAXREG_COUNT
	.align		4
        /*00bc*/ 	.byte	0x03, 0x1b
        /*00be*/ 	.short	0x00ff


	//----- nvinfo : EIATTR_MERCURY_ISA_VERSION
	.align		4
        /*00c0*/ 	.byte	0x03, 0x5f
        /*00c2*/ 	.short	0x0101


	//----- nvinfo : EIATTR_COOP_GROUP_MASK_REGIDS
	.align		4
        /*00c4*/ 	.byte	0x04, 0x29
        /*00c6*/ 	.short	(.L_2825 - .L_2824)


	//   ....[0]....
.L_2824:
        /*00c8*/ 	.word	0xffffffff


	//   ....[1]....
        /*00cc*/ 	.word	0xffffffff


	//   ....[2]....
        /*00d0*/ 	.word	0xffffffff


	//   ....[3]....
        /*00d4*/ 	.word	0xffffffff


	//   ....[4]....
        /*00d8*/ 	.word	0xffffffff


	//   ....[5]....
        /*00dc*/ 	.word	0xffffffff


	//   ....[6]....
        /*00e0*/ 	.word	0xffffffff


	//   ....[7]....
        /*00e4*/ 	.word	0xffffffff


	//   ....[8]....
        /*00e8*/ 	.word	0xffffffff


	//   ....[9]....
        /*00ec*/ 	.word	0xffffffff


	//   ....[10]....
        /*00f0*/ 	.word	0xffffffff


	//   ....[11]....
        /*00f4*/ 	.word	0xffffffff


	//   ....[12]....
        /*00f8*/ 	.word	0xffffffff


	//   ....[13]....
        /*00fc*/ 	.word	0xffffffff


	//   ....[14]....
        /*0100*/ 	.word	0xffffffff


	//   ....[15]....
        /*0104*/ 	.word	0x0500001b


	//   ....[16]....
        /*0108*/ 	.word	0x0500001b


	//   ....[17]....
        /*010c*/ 	.word	0x0500001b


	//   ....[18]....
        /*0110*/ 	.word	0x0500001b


	//   ....[19]....
        /*0114*/ 	.word	0x0500001b


	//   ....[20]....
        /*0118*/ 	.word	0x0500001b


	//   ....[21]....
        /*011c*/ 	.word	0x0500001b


	//   ....[22]....
        /*0120*/ 	.word	0x0500001b


	//   ....[23]....
        /*0124*/ 	.word	0x0500001b


	//   ....[24]....
        /*0128*/ 	.word	0x0500001b


	//   ....[25]....
        /*012c*/ 	.word	0x0500001b


	//   ....[26]....
        /*0130*/ 	.word	0x0500001b


	//   ....[27]....
        /*0134*/ 	.word	0x0500001b


	//   ....[28]....
        /*0138*/ 	.word	0x0500001b


	//   ....[29]....
        /*013c*/ 	.word	0x0500001b


	//----- nvinfo : EIATTR_COOP_GROUP_INSTR_OFFSETS
	.align		4
.L_2825:
        /*0140*/ 	.byte	0x04, 0x28
        /*0142*/ 	.short	(.L_2827 - .L_2826)


	//   ....[0]....
.L_2826:
        /*0144*/ 	.word	0x00001830


	//   ....[1]....
        /*0148*/ 	.word	0x00001850


	//   ....[2]....
        /*014c*/ 	.word	0x00001870


	//   ....[3]....
        /*0150*/ 	.word	0x00001890


	//   ....[4]....
        /*0154*/ 	.word	0x000018b0


	//   ....[5]....
        /*0158*/ 	.word	0x00001b60


	//   ....[6]....
        /*015c*/ 	.word	0x00001b80


	//   ....[7]....
        /*0160*/ 	.word	0x00001ba0


	//   ....[8]....
        /*0164*/ 	.word	0x00001bc0


	//   ....[9]....
        /*0168*/ 	.word	0x00001be0


	//   ....[10]....
        /*016c*/ 	.word	0x00001e90


	//   ....[11]....
        /*0170*/ 	.word	0x00001eb0


	//   ....[12]....
        /*0174*/ 	.word	0x00001ed0


	//   ....[13]....
        /*0178*/ 	.word	0x00001ef0


	//   ....[14]....
        /*017c*/ 	.word	0x00001f10


	//   ....[15]....
        /*0180*/ 	.word	0x00002150


	//   ....[16]....
        /*0184*/ 	.word	0x000021d0


	//   ....[17]....
        /*0188*/ 	.word	0x00002230


	//   ....[18]....
        /*018c*/ 	.word	0x00002290


	//   ....[19]....
        /*0190*/ 	.word	0x000022e0


	//   ....[20]....
        /*0194*/ 	.word	0x00002360


	//   ....[21]....
        /*0198*/ 	.word	0x000023e0


	//   ....[22]....
        /*019c*/ 	.word	0x00002430


	//   ....[23]....
        /*01a0*/ 	.word	0x00002480


	//   ....[24]....
        /*01a4*/ 	.word	0x000024d0


	//   ....[25]....
        /*01a8*/ 	.word	0x00002550


	//   ....[26]....
        /*01ac*/ 	.word	0x000025d0


	//   ....[27]....
        /*01b0*/ 	.word	0x00002630


	//   ....[28]....
        /*01b4*/ 	.word	0x00002690


	//   ....[29]....
        /*01b8*/ 	.word	0x000026f0


	//----- nvinfo : EIATTR_EXIT_INSTR_OFFSETS
	.align		4
.L_2827:
        /*01bc*/ 	.byte	0x04, 0x1c
        /*01be*/ 	.short	(.L_2829 - .L_2828)


	//   ....[0]....
.L_2828:
        /*01c0*/ 	.word	0x00000280


	//   ....[1]....
        /*01c4*/ 	.word	0x000014d0


	//   ....[2]....
        /*01c8*/ 	.word	0x00001d90


	//   ....[3]....
        /*01cc*/ 	.word	0x000020e0


	//----- nvinfo : EIATTR_CRS_STACK_SIZE
	.align		4
.L_2829:
        /*01d0*/ 	.byte	0x04, 0x1e
        /*01d2*/ 	.short	(.L_2831 - .L_2830)
.L_2830:
        /*01d4*/ 	.word	0x00000000


	//----- nvinfo : EIATTR_CBANK_PARAM_SIZE
	.align		4
.L_2831:
        /*01d8*/ 	.byte	0x03, 0x19
        /*01da*/ 	.short	0x0040


	//----- nvinfo : EIATTR_PARAM_CBANK
	.align		4
        /*01dc*/ 	.byte	0x04, 0x0a
        /*01de*/ 	.short	(.L_2833 - .L_2832)
	.align		4
.L_2832:
        /*01e0*/ 	.word	index@(.nv.constant0._ZN12tensorrt_llm7kernels32fusedQKNormRopeKernelNTokenHeadsIN3c108BFloat16EfLi64ELb1ELi8EEEvPviiifPKvS6_S6_PKlii)
        /*01e4*/ 	.short	0x0210
        /*01e6*/ 	.short	0x0040


	//----- nvinfo : EIATTR_SW_WAR
	.align		4
.L_2833:
        /*01e8*/ 	.byte	0x04, 0x36
        /*01ea*/ 	.short	(.L_2835 - .L_2834)
.L_2834:
        /*01ec*/ 	.word	0x00000008
.L_2835:


//--------------------- .nv.info._ZN12tensorrt_llm7kernels32fusedQKNormRopeKernelNTokenHeadsIN3c108BFloat16EfLi256ELb0ELi4EEEvPviiifPKvS6_S6_PKlii --------------------------
	.section	.nv.info._ZN12tensorrt_llm7kernels32fusedQKNormRopeKernelNTokenHeadsIN3c108BFloat16EfLi256ELb0ELi4EEEvPviiifPKvS6_S6_PKlii,"",@"SHT_CUDA_INFO"
	.sectionflags	@""
	.align	4


	//----- nvinfo : EIATTR_CUDA_API_VERSION
	.align		4
        /*0000*/ 	.byte	0x04, 0x37
        /*0002*/ 	.short	(.L_2837 - .L_2836)
.L_2836:
        /*0004*/ 	.word	0x00000082


	//----- nvinfo : EIATTR_KPARAM_INFO
	.align		4
.L_2837:
        /*0008*/ 	.byte	0x04, 0x17
        /*000a*/ 	.short	(.L_2839 - .L_2838)
.L_2838:
        /*000c*/ 	.word	0x00000000
        /*0010*/ 	.short	0x000a
        /*0012*/ 	.short	0x003c
        /*0014*/ 	.byte	0x00, 0xf0, 0x11, 0x00


	//----- nvinfo : EIATTR_KPARAM_INFO
	.align		4
.L_2839:
        /*0018*/ 	.byte	0x04, 0x17
        /*001a*/ 	.short	(.L_2841 - .L_2840)
.L_2840:
        /*001c*/ 	.word	0x00000000
        /*0020*/ 	.short	0x0009
        /*0022*/ 	.short	0x0038
        /*0024*/ 	.byte	0x00, 0xf0, 0x11, 0x00


	//----- nvinfo : EIATTR_KPARAM_INFO
	.align		4
.L_2841:
        /*0028*/ 	.byte	0x04, 0x17
        /*002a*/ 	.short	(.L_2843 - .L_2842)
.L_2842:
        /*002c*/ 	.word	0x00000000
        /*0030*/ 	.short	0x0008
        /*0032*/ 	.short	0x0030
        /*0034*/ 	.byte	0x00, 0xf0, 0x21, 0x00


	//----- nvinfo : EIATTR_KPARAM_INFO
	.align		4
.L_2843:
        /*0038*/ 	.byte	0x04, 0x17
        /*003a*/ 	.short	(.L_2845 - .L_2844)
.L_2844:
        /*003c*/ 	.word	0x00000000
        /*0040*/ 	.short	0x0007
        /*0042*/ 	.short	0x0028
        /*0044*/ 	.byte	0x00, 0xf0, 0x21, 0x00


	//----- nvinfo : EIATTR_KPARAM_INFO
	.align		4
.L_2845:
        /*0048*/ 	.byte	0x04, 0x17
        /*004a*/ 	.short	(.L_2847 - .L_2846)
.L_2846:
        /*004c*/ 	.word	0x00000000
        /*0050*/ 	.short	0x0006
        /*0052*/ 	.short	0x0020
        /*0054*/ 	.byte	0x00, 0xf0, 0x21, 0x00


	//----- nvinfo : EIATTR_KPARAM_INFO
	.align		4
.L_2847:
        /*0058*/ 	.byte	0x04, 0x17
        /*005a*/ 	.short	(.L_2849 - .L_2848)
.L_2848:
        /*005c*/ 	.word	0x00000000
        /*0060*/ 	.short	0x0005
        /*0062*/ 	.short	0x0018
        /*0064*/ 	.byte	0x00, 0xf0, 0x21, 0x00


	//----- nvinfo : EIATTR_KPARAM_INFO
	.align		4
.L_2849:
        /*0068*/ 	.byte	0x04, 0x17
        /*006a*/ 	.short	(.L_2851 - .L_2850)
.L_2850:
        /*006c*/ 	.word	0x00000000
        /*0070*/ 	.short	0x0004
        /*0072*/ 	.short	0x0014
        /*0074*/ 	.byte	0x00, 0xf0, 0x11, 0x00


	//----- nvinfo : EIATTR_KPARAM_INFO
	.align		4
.L_2851:
        /*0078*/ 	.byte	0x04, 0x17
        /*007a*/ 	.short	(.L_2853 - .L_2852)
.L_2852:
        /*007c*/ 	.word	0x00000000
        /*0080*/ 	.short	0x0003
        /*0082*/ 	.short	0x0010
        /*0084*/ 	.byte	0x00, 0xf0, 0x11, 0x00


	//----- nvinfo : EIATTR_KPARAM_INFO
	.align		4
.L_2853:
        /*0088*/ 	.byte	0x04, 0x17
        /*008a*/ 	.short	(.L_2855 - .L_2854)
.L_2854:
        /*008c*/ 	.word	0x00000000
        /*0090*/ 	.short	0x0002
        /*0092*/ 	.short	0x000c
        /*0094*/ 	.byte	0x00, 0xf0, 0x11, 0x00


	//----- nvinfo : EIATTR_KPARAM_INFO
	.align		4
.L_2855:
        /*0098*/ 	.byte	0x04, 0x17
        /*009a*/ 	.short	(.L_2857 - .L_2856)
.L_2856:
        /*009c*/ 	.word	0x00000000
        /*00a0*/ 	.short	0x0001
        /*00a2*/ 	.short	0x0008
        /*00a4*/ 	.byte	0x00, 0xf0, 0x11, 0x00


	//----- nvinfo : EIATTR_KPARAM_INFO
	.align		4
.L_2857:
        /*00a8*/ 	.byte	0x04, 0x17
        /*00aa*/ 	.short	(.L_2859 - .L_2858)
.L_2858:
        /*00ac*/ 	.word	0x00000000
        /*00b0*/ 	.short	0x0000
        /*00b2*/ 	.short	0x0000
        /*00b4*/ 	.byte	0x00, 0xf0, 0x21, 0x00


	//----- nvinfo : EIATTR_SPARSE_MMA_MASK
	.align		4
.L_2859:
        /*00b8*/ 	.byte	0x03, 0x50
        /*00ba*/ 	.short	0x0000


	//----- nvinfo : EIATTR_MAXREG_COUNT
	.align		4
        /*00bc*/ 	.byte	0x03, 0x1b
        /*00be*/ 	.short	0x00ff


	//----- nvinfo : EIATTR_MERCURY_ISA_VERSION
	.align		4
        /*00c0*/ 	.byte	0x03, 0x5f
        /*00c2*/ 	.short	0x0101


	//----- nvinfo : EIATTR_COOP_GROUP_MASK_REGIDS
	.align		4
        /*00c4*/ 	.byte	0x04, 0x29
        /*00c6*/ 	.short	(.L_2861 - .L_2860)


	//   ....[0]....
.L_2860:
        /*00c8*/ 	.word	0xffffffff


	//   ....[1]....
        /*00cc*/ 	.word	0xffffffff


	//   ....[2]....
        /*00d0*/ 	.word	0xffffffff


	//   ....[3]....
        /*00d4*/ 	.word	0xffffffff


	//   ....[4]....
        /*00d8*/ 	.word	0xffffffff


	//   ....[5]....
        /*00dc*/ 	.word	0xffffffff


	//   ....[6]....
        /*00e0*/ 	.word	0xffffffff


	//   ....[7]....
        /*00e4*/ 	.word	0xffffffff


	//   ....[8]....
        /*00e8*/ 	.word	0xffffffff


	//   ....[9]....
        /*00ec*/ 	.word	0xffffffff


	//   ....[10]....
        /*00f0*/ 	.word	0xffffffff


	//   ....[11]....
        /*00f4*/ 	.word	0xffffffff


	//   ....[12]....
        /*00f8*/ 	.word	0xffffffff


	//   ....[13]....
        /*00fc*/ 	.word	0xffffffff


	//   ....[14]....
        /*0100*/ 	.word	0xffffffff


	//   ....[15]....
        /*0104*/ 	.word	0x05000028


	//   ....[16]....
        /*0108*/ 	.word	0x05000028


	//   ....[17]....
        /*010c*/ 	.word	0x05000028


	//   ....[18]....
        /*0110*/ 	.word	0x05000028


	//   ....[19]....
        /*0114*/ 	.word	0x05000028


	//   ....[20]....
        /*0118*/ 	.word	0x05000028


	//   ....[21]....
        /*011c*/ 	.word	0x05000028


	//   ....[22]....
        /*0120*/ 	.word	0x05000028


	//   ....[23]....
        /*0124*/ 	.word	0x05000028


	//   ....[24]....
        /*0128*/ 	.word	0x05000028


	//   ....[25]....
        /*012c*/ 	.word	0x05000028


	//   ....[26]....
        /*0130*/ 	.word	0x05000028


	//   ....[27]....
        /*0134*/ 	.word	0x05000028


	//   ....[28]....
        /*0138*/ 	.word	0x05000028


	//   ....[29]....
        /*013c*/ 	.word	0x05000028


	//----- nvinfo : EIATTR_COOP_GROUP_INSTR_OFFSETS
	.align		4
.L_2861:
        /*0140*/ 	.byte	0x04, 0x28
        /*0142*/ 	.short	(.L_2863 - .L_2862)


	//   ....[0]....
.L_2862:
        /*0144*/ 	.word	0x00002080


	//   ....[1]....
        /*0148*/ 	.word	0x000020a0


	//   ....[2]....
        /*014c*/ 	.word	0x000020c0


	//   ....[3]....
        /*0150*/ 	.word	0x000020e0


	//   ....[4]....
        /*0154*/ 	.word	0x00002100


	//   ....[5]....
        /*0158*/ 	.word	0x00002430


	//   ....[6]....
        /*015c*/ 	.word	0x000024a0


	//   ....[7]....
        /*0160*/ 	.word	0x00002570


	//   ....[8]....
        /*0164*/ 	.word	0x00002680


	//   ....[9]....
        /*0168*/ 	.word	0x00002720


	//   ....[10]....
        /*016c*/ 	.word	0x000027e0


	//   ....[11]....
        /*0170*/ 	.word	0x00002810


	//   ....[12]....
        /*0174*/ 	.word	0x00002920


	//   ....[13]....
        /*0178*/ 	.word	0x00002970


	//   ....[14]....
        /*017c*/ 	.word	0x00002a50


	//   ....[15]....
        /*0180*/ 	.word	0x00002be0


	//   ....[16]....
        /*0184*/ 	.word	0x00002c60


	//   ....[17]....
        /*0188*/ 	.word	0x00002cc0


	//   ....[18]....
        /*018c*/ 	.word	0x00002d20


	//   ....[19]....
        /*0190*/ 	.word	0x00002d80


	//   ....[20]....
        /*0194*/ 	.word	0x00002f00


	//   ....[21]....
        /*0198*/ 	.word	0x00002f90


	//   ....[22]....
        /*019c*/ 	.word	0x00003150


	//   ....[23]....
        /*01a0*/ 	.word	0x000031f0


	//   ....[24]....
        /*01a4*/ 	.word	0x000032c0


	//   ....[25]....
        /*01a8*/ 	.word	0x00003380


	//   ....[26]....
        /*01ac*/ 	.word	0x000033e0


	//   ....[27]....
        /*01b0*/ 	.word	0x00003540


	//   ....[28]....
        /*01b4*/ 	.word	0x000035f0


	//   ....[29]....
        /*01b8*/ 	.word	0x00003650


	//----- nvinfo : EIATTR_EXIT_INSTR_OFFSETS
	.align		4
.L_2863:
        /*01bc*/ 	.byte	0x04, 0x1c
        /*01be*/ 	.short	(.L_2865 - .L_2864)


	//   ....[0]....
.L_2864:
        /*01c0*/ 	.word	0x00000280


	//   ....[1]....
        /*01c4*/ 	.word	0x000014c0


	//   ....[2]....
        /*01c8*/ 	.word	0x00002b80


	//----- nvinfo : EIATTR_CRS_STACK_SIZE
	.align		4
.L_2865:
        /*01cc*/ 	.byte	0x04, 0x1e
        /*01ce*/ 	.short	(.L_2867 - .L_2866)
.L_2866:
        /*01d0*/ 	.word	0x00000000


	//----- nvinfo : EIATTR_CBANK_PARAM_SIZE
	.align		4
.L_2867:
        /*01d4*/ 	.byte	0x03, 0x19
        /*01d6*/ 	.short	0x0040


	//----- nvinfo : EIATTR_PARAM_CBANK
	.align		4
        /*01d8*/ 	.byte	0x04, 0x0a
        /*01da*/ 	.short	(.L_2869 - .L_2868)
	.align		4
.L_2868:
        /*01dc*/ 	.word	index@(.nv.constant0._ZN12tensorrt_llm7kernels32fusedQKNormRopeKernelNTokenHeadsIN3c108BFloat16EfLi256ELb0ELi4EEEvPviiifPKvS6_S6_PKlii)
        /*01e0*/ 	.short	0x0210
        /*01e2*/ 	.short	0x0040


	//----- nvinfo : EIATTR_SW_WAR
	.align		4
.L_2869:
        /*01e4*/ 	.byte	0x04, 0x36
        /*01e6*/ 	.short	(.L_2871 - .L_2870)
.L_2870:
        /*01e8*/ 	.word	0x00000008
.L_2871:


//--------------------- .nv.info._ZN12tensorrt_llm7kernels32fusedQKNormRopeKernelNTokenHeadsIN3c108BFloat16EfLi256ELb1ELi4EEEvPviiifPKvS6_S6_PKlii --------------------------
	.section	.nv.info._ZN12tensorrt_llm7kernels32fusedQKNormRopeKernelNTokenHeadsIN3c108BFloat16EfLi256ELb1ELi4EEEvPviiifPKvS6_S6_PKlii,"",@"SHT_CUDA_INFO"
	.sectionflags	@""
	.align	4


	//----- nvinfo : EIATTR_CUDA_API_VERSION
	.align		4
        /*0000*/ 	.byte	0x04, 0x37
        /*0002*/ 	.short	(.L_2873 - .L_2872)
.L_2872:
        /*0004*/ 	.word	0x00000082


	//----- nvinfo : EIATTR_KPARAM_INFO
	.align		4
.L_2873:
        /*0008*/ 	.byte	0x04, 0x17
        /*000a*/ 	.short	(.L_2875 - .L_2874)
.L_2874:
        /*000c*/ 	.word	0x00000000
        /*0010*/ 	.short	0x000a
        /*0012*/ 	.short	0x003c
        /*0014*/ 	.byte	0x00, 0xf0, 0x11, 0x00


	//----- nvinfo : EIATTR_KPARAM_INFO
	.align		4
.L_2875:
        /*0018*/ 	.byte	0x04, 0x17
        /*001a*/ 	.short	(.L_2877 - .L_2876)
.L_2876:
        /*001c*/ 	.word	0x00000000
        /*0020*/ 	.short	0x0009
        /*0022*/ 	.short	0x0038
        /*0024*/ 	.byte	0x00, 0xf0, 0x11, 0x00


	//----- nvinfo : EIATTR_KPARAM_INFO
	.align		4
.L_2877:
        /*0028*/ 	.byte	0x04, 0x17
        /*002a*/ 	.short	(.L_2879 - .L_2878)
.L_2878:
        /*002c*/ 	.word	0x00000000
        /*0030*/ 	.short	0x0008
        /*0032*/ 	.short	0x0030
        /*0034*/ 	.byte	0x00, 0xf0, 0x21, 0x00


	//----- nvinfo : EIATTR_KPARAM_INFO
	.align		4
.L_2879:
        /*0038*/ 	.byte	0x04, 0x17
        /*003a*/ 	.short	(.L_2881 - .L_2880)
.L_2880:
        /*003c*/ 	.word	0x00000000
        /*0040*/ 	.short	0x0007
        /*0042*/ 	.short	0x0028
        /*0044*/ 	.byte	0x00, 0xf0, 0x21, 0x00


	//----- nvinfo : EIATTR_KPARAM_INFO
	.align		4
.L_2881:
        /*0048*/ 	.byte	0x04, 0x17
        /*004a*/ 	.short	(.L_2883 - .L_2882)
.L_2882:
        /*004c*/ 	.word	0x00000000
        /*0050*/ 	.short	0x0006
        /*0052*/ 	.short	0x0020
        /*0054*/ 	.byte	0x00, 0xf0, 0x21, 0x00


	//----- nvinfo : EIATTR_KPARAM_INFO
	.align		4
.L_2883:
        /*0058*/ 	.byte	0x04, 0x17
        /*005a*/ 	.short	(.L_2885 - .L_2884)
.L_2884:
        /*005c*/ 	.word	0x00000000
        /*0060*/ 	.short	0x0005
        /*0062*/ 	.short	0x0018
        /*0064*/ 	.byte	0x00, 0xf0, 0x21, 0x00


	//----- nvinfo : EIATTR_KPARAM_INFO
	.align		4
.L_2885:
        /*0068*/ 	.byte	0x04, 0x17
        /*006a*/ 	.short	(.L_2887 - .L_2886)
.L_2886:
        /*006c*/ 	.word	0x00000000
        /*0070*/ 	.short	0x0004
        /*0072*/ 	.short	0x0014
        /*0074*/ 	.byte	0x00, 0xf0, 0x11, 0x00


	//----- nvinfo : EIATTR_KPARAM_INFO
	.align		4
.L_2887:
        /*0078*/ 	.byte	0x04, 0x17
        /*007a*/ 	.short	(.L_2889 - .L_2888)
.L_2888:
        /*007c*/ 	.word	0x00000000
        /*0080*/ 	.short	0x0003
        /*0082*/ 	.short	0x0010
        /*0084*/ 	.byte	0x00, 0xf0, 0x11, 0x00


	//----- nvinfo : EIATTR_KPARAM_INFO
	.align		4
.L_2889:
        /*0088*/ 	.byte	0x04, 0x17
        /*008a*/ 	.short	(.L_2891 - .L_2890)
.L_2890:
        /*008c*/ 	.word	0x00000000
        /*0090*/ 	.short	0x0002
        /*0092*/ 	.short	0x000c
        /*0094*/ 	.byte	0x00, 0xf0, 0x11, 0x00


	//----- nvinfo : EIATTR_KPARAM_INFO
	.align		4
.L_2891:
        /*0098*/ 	.byte	0x04, 0x17
        /*009a*/ 	.short	(.L_2893 - .L_2892)
.L_2892:
        /*009c*/ 	.word	0x00000000
        /*00a0*/ 	.short	0x0001
        /*00a2*/ 	.short	0x0008
        /*00a4*/ 	.byte	0x00, 0xf0, 0x11, 0x00


	//----- nvinfo : EIATTR_KPARAM_INFO
	.align		4
.L_2893:
        /*00a8*/ 	.byte	0x04, 0x17
        /*00aa*/ 	.short	(.L_2895 - .L_2894)
.L_2894:
        /*00ac*/ 	.word	0x00000000
        /*00b0*/ 	.short	0x0000
        /*00b2*/ 	.short	0x0000
        /*00b4*/ 	.byte	0x00, 0xf0, 0x21, 0x00


	//----- nvinfo : EIATTR_SPARSE_MMA_MASK
	.align		4
.L_2895:
        /*00b8*/ 	.byte	0x03, 0x50
        /*00ba*/ 	.short	0x0000


	//----- nvinfo : EIATTR_MAXREG_COUNT
	.align		4
        /*00bc*/ 	.byte	0x03, 0x1b
        /*00be*/ 	.short	0x00ff


	//----- nvinfo : EIATTR_MERCURY_ISA_VERSION
	.align		4
        /*00c0*/ 	.byte	0x03, 0x5f
        /*00c2*/ 	.short	0x0101


	//----- nvinfo : EIATTR_COOP_GROUP_MASK_REGIDS
	.align		4
        /*00c4*/ 	.byte	0x04, 0x29
        /*00c6*/ 	.short	(.L_2897 - .L_2896)


	//   ....[0]....
.L_2896:
        /*00c8*/ 	.word	0xffffffff


	//   ....[1]....
        /*00cc*/ 	.word	0xffffffff


	//   ....[2]....
        /*00d0*/ 	.word	0xffffffff


	//   ....[3]....
        /*00d4*/ 	.word	0xffffffff


	//   ....[4]....
        /*00d8*/ 	.word	0xffffffff


	//   ....[5]....
        /*00dc*/ 	.word	0x05000026


	//   ....[6]....
        /*00e0*/ 	.word	0x05000026


	//   ....[7]....
        /*00e4*/ 	.word	0x05000026


	//   ....[8]....
        /*00e8*/ 	.word	0x05000026


	//   ....[9]....
        /*00ec*/ 	.word	0x05000026


	//----- nvinfo : EIATTR_COOP_GROUP_INSTR_OFFSETS
	.align		4
.L_2897:
        /*00f0*/ 	.byte	0x04, 0x28
        /*00f2*/ 	.short	(.L_2899 - .L_2898)


	//   ....[0]....
.L_2898:
        /*00f4*/ 	.word	0x00001a10


	//   ....[1]....
        /*00f8*/ 	.word	0x00001a30


	//   ....[2]....
        /*00fc*/ 	.word	0x00001a50


	//   ....[3]....
        /*0100*/ 	.word	0x00001a70


	//   ....[4]....
        /*0104*/ 	.word	0x00001a90


	//   ....[5]....
        /*0108*/ 	.word	0x00001ff0


	//   ....[6]....
        /*010c*/ 	.word	0x00002080


	//   ....[7]....
        /*0110*/ 	.word	0x000020f0


	//   ....[8]....
        /*0114*/ 	.word	0x00002160


	//   ....[9]....
        /*0118*/ 	.word	0x000021d0


	//----- nvinfo : EIATTR_EXIT_INSTR_OFFSETS
	.align		4
.L_2899:
        /*011c*/ 	.byte	0x04, 0x1c
        /*011e*/ 	.short	(.L_2901 - .L_2900)


	//   ....[0]....
.L_2900:
        /*0120*/ 	.word	0x00000280


	//   ....[1]....
        /*0124*/ 	.word	0x000014d0


	//   ....[2]....
        /*0128*/ 	.word	0x00001f80


	//----- nvinfo : EIATTR_CRS_STACK_SIZE
	.align		4
.L_2901:
        /*012c*/ 	.byte	0x04, 0x1e
        /*012e*/ 	.short	(.L_2903 - .L_2902)
.L_2902:
        /*0130*/ 	.word	0x00000000


	//----- nvinfo : EIATTR_CBANK_PARAM_SIZE
	.align		4
.L_2903:
        /*0134*/ 	.byte	0x03, 0x19
        /*0136*/ 	.short	0x0040


	//----- nvinfo : EIATTR_PARAM_CBANK
	.align		4
        /*0138*/ 	.byte	0x04, 0x0a
        /*013a*/ 	.short	(.L_2905 - .L_2904)
	.align		4
.L_2904:
        /*013c*/ 	.word	index@(.nv.constant0._ZN12tensorrt_llm7kernels32fusedQKNormRopeKernelNTokenHeadsIN3c108BFloat16EfLi256ELb1ELi4EEEvPviiifPKvS6_S6_PKlii)
        /*0140*/ 	.short	0x0210
        /*0142*/ 	.short	0x0040


	//----- nvinfo : EIATTR_SW_WAR
	.align		4
.L_2905:
        /*0144*/ 	.byte	0x04, 0x36
        /*0146*/ 	.short	(.L_2907 - .L_2906)
.L_2906:
        /*0148*/ 	.word	0x00000008
.L_2907:


//--------------------- .nv.info._ZN12tensorrt_llm7kernels32fusedQKNormRopeKernelNTokenHeadsIN3c108BFloat16EfLi128ELb0ELi4EEEvPviiifPKvS6_S6_PKlii --------------------------
	.section	.nv.info._ZN12tensorrt_llm7kernels32fusedQKNormRopeKernelNTokenHeadsIN3c108BFloat16EfLi128ELb0ELi4EEEvPviiifPKvS6_S6_PKlii,"",@"SHT_CUDA_INFO"
	.sectionflags	@""
	.align	4


	//----- nvinfo : EIATTR_CUDA_API_VERSION
	.align		4
        /*0000*/ 	.byte	0x04, 0x37
        /*0002*/ 	.short	(.L_2909 - .L_2908)
.L_2908:
        /*0004*/ 	.word	0x00000082


	//----- nvinfo : EIATTR_KPARAM_INFO
	.align		4
.L_2909:
        /*0008*/ 	.byte	0x04, 0x17
        /*000a*/ 	.short	(.L_2911 - .L_2910)
.L_2910:
        /*000c*/ 	.word	0x00000000
        /*0010*/ 	.short	0x000a
        /*0012*/ 	.short	0x003c
        /*0014*/ 	.byte	0x00, 0xf0, 0x11, 0x00


	//----- nvinfo : EIATTR_KPARAM_INFO
	.align		4
.L_2911:
        /*0018*/ 	.byte	0x04, 0x17
        /*001a*/ 	.short	(.L_2913 - .L_2912)
.L_2912:
        /*001c*/ 	.word	0x00000000
        /*0020*/ 	.short	0x0009
        /*0022*/ 	.short	0x0038
        /*0024*/ 	.byte	0x00, 0xf0, 0x11, 0x00


	//----- nvinfo : EIATTR_KPARAM_INFO
	.align		4
.L_2913:
        /*0028*/ 	.byte	0x04, 0x17
        /*002a*/ 	.short	(.L_2915 - .L_2914)
.L_2914:
        /*002c*/ 	.word	0x00000000
        /*0030*/ 	.short	0x0008
        /*0032*/ 	.short	0x0030
        /*0034*/ 	.byte	0x00, 0xf0, 0x21, 0x00


	//----- nvinfo : EIATTR_KPARAM_INFO
	.align		4
.L_2915:
        /*0038*/ 	.byte	0x04, 0x17
        /*003a*/ 	.short	(.L_2917 - .L_2916)
.L_2916:
        /*003c*/ 	.word	0x00000000
        /*0040*/ 	.short	0x0007
        /*0042*/ 	.short	0x0028
        /*0044*/ 	.byte	0x00, 0xf0, 0x21, 0x00


	//----- nvinfo : EIATTR_KPARAM_INFO
	.align		4
.L_2917:
        /*0048*/ 	.byte	0x04, 0x17
        /*004a*/ 	.short	(.L_2919 - .L_2918)
.L_2918:
        /*004c*/ 	.word	0x00000000
        /*0050*/ 	.short	0x0006
        /*0052*/ 	.short	0x0020
        /*0054*/ 	.byte	0x00, 0xf0, 0x21, 0x00


	//----- nvinfo : EIATTR_KPARAM_INFO
	.align		4
.L_2919:
        /*0058*/ 	.byte	0x04, 0x17
        /*005a*/ 	.short	(.L_2921 - .L_2920)
.L_2920:
        /*005c*/ 	.word	0x00000000
        /*0060*/ 	.short	0x0005
        /*0062*/ 	.short	0x0018
        /*0064*/ 	.byte	0x00, 0xf0, 0x21, 0x00


	//----- nvinfo : EIATTR_KPARAM_INFO
	.align		4
.L_2921:
        /*0068*/ 	.byte	0x04, 0x17
        /*006a*/ 	.short	(.L_2923 - .L_2922)
.L_2922:
        /*006c*/ 	.word	0x00000000
        /*0070*/ 	.short	0x0004
        /*0072*/ 	.short	0x0014
        /*0074*/ 	.byte	0x00, 0xf0, 0x11, 0x00


	//----- nvinfo : EIATTR_KPARAM_INFO
	.align		4
.L_2923:
        /*0078*/ 	.byte	0x04, 0x17
        /*007a*/ 	.short	(.L_2925 - .L_2924)
.L_2924:
        /*007c*/ 	.word	0x00000000
        /*0080*/ 	.short	0x0003
        /*0082*/ 	.short	0x0010
        /*0084*/ 	.byte	0x00, 0xf0, 0x11, 0x00


	//----- nvinfo : EIATTR_KPARAM_INFO
	.align		4
.L_2925:
        /*0088*/ 	.byte	0x04, 0x17
        /*008a*/ 	.short	(.L_2927 - .L_2926)
.L_2926:
        /*008c*/ 	.word	0x00000000
        /*0090*/ 	.short	0x0002
        /*0092*/ 	.short	0x000c
        /*0094*/ 	.byte	0x00, 0xf0, 0x11, 0x00


	//----- nvinfo : EIATTR_KPARAM_INFO
	.align		4
.L_2927:
        /*0098*/ 	.byte	0x04, 0x17
        /*009a*/ 	.short	(.L_2929 - .L_2928)
.L_2928:
        /*009c*/ 	.word	0x00000000
        /*00a0*/ 	.short	0x0001
        /*00a2*/ 	.short	0x0008
        /*00a4*/ 	.byte	0x00, 0xf0, 0x11, 0x00


	//----- nvinfo : EIATTR_KPARAM_INFO
	.align		4
.L_2929:
        /*00a8*/ 	.byte	0x04, 0x17
        /*00aa*/ 	.short	(.L_2931 - .L_2930)
.L_2930:
        /*00ac*/ 	.word	0x00000000
        /*00b0*/ 	.short	0x0000
        /*00b2*/ 	.short	0x0000
        /*00b4*/ 	.byte	0x00, 0xf0, 0x21, 0x00


	//----- nvinfo : EIATTR_SPARSE_MMA_MASK
	.align		4
.L_2931:
        /*00b8*/ 	.byte	0x03, 0x50
        /*00ba*/ 	.short	0x0000


	//----- nvinfo : EIATTR_MAXREG_COUNT
	.align		4
        /*00bc*/ 	.byte	0x03, 0x1b
        /*00be*/ 	.short	0x00ff


	//----- nvinfo : EIATTR_MERCURY_ISA_VERSION
	.align		4
        /*00c0*/ 	.byte	0x03, 0x5f
        /*00c2*/ 	.short	0x0101


	//----- nvinfo : EIATTR_COOP_GROUP_MASK_REGIDS
	.align		4
        /*00c4*/ 	.byte	0x04, 0x29
        /*00c6*/ 	.short	(.L_2933 - .L_2932)


	//   ....[0]....
.L_2932:
        /*00c8*/ 	.word	0xffffffff


	//   ....[1]....
        /*00cc*/ 	.word	0xffffffff


	//   ....[2]....
        /*00d0*/ 	.word	0xffffffff


	//   ....[3]....
        /*00d4*/ 	.word	0xffffffff


	//   ....[4]....
        /*00d8*/ 	.word	0xffffffff


	//   ....[5]....
        /*00dc*/ 	.word	0xffffffff


	//   ....[6]....
        /*00e0*/ 	.word	0xffffffff


	//   ....[7]....
        /*00e4*/ 	.word	0xffffffff


	//   ....[8]....
        /*00e8*/ 	.word	0xffffffff


	//   ....[9]....
        /*00ec*/ 	.word	0xffffffff


	//   ....[10]....
        /*00f0*/ 	.word	0xffffffff


	//   ....[11]....
        /*00f4*/ 	.word	0x05000004


	//   ....[12]....
        /*00f8*/ 	.word	0x05000004


	//   ....[13]....
        /*00fc*/ 	.word	0x05000004


	//   ....[14]....
        /*0100*/ 	.word	0x05000004


	//   ....[15]....
        /*0104*/ 	.word	0x05000004


	//   ....[16]....
        /*0108*/ 	.word	0x05000004


	//   ....[17]....
        /*010c*/ 	.word	0x05000004


	//   ....[18]....
        /*0110*/ 	.word	0x05000004


	//   ....[19]....
        /*0114*/ 	.word	0x05000004


	//   ....[20]....
        /*0118*/ 	.word	0x05000004


	//   ....[21]....
        /*011c*/ 	.word	0x05000004


	//----- nvinfo : EIATTR_COOP_GROUP_INSTR_OFFSETS
	.align		4
.L_2933:
        /*0120*/ 	.byte	0x04, 0x28
        /*0122*/ 	.short	(.L_2935 - .L_2934)


	//   ....[0]....
.L_2934:
        /*0124*/ 	.word	0x00001bb0


	//   ....[1]....
        /*0128*/ 	.word	0x00001bd0


	//   ....[2]....
        /*012c*/ 	.word	0x00001bf0


	//   ....[3]....
        /*0130*/ 	.word	0x00001c10


	//   ....[4]....
        /*0134*/ 	.word	0x00001c30


	//   ....[5]....
        /*0138*/ 	.word	0x00001e10


	//   ....[6]....
        /*013c*/ 	.word	0x00001f80


	//   ....[7]....
        /*0140*/ 	.word	0x00001fe0


	//   ....[8]....
        /*0144*/ 	.word	0x00002060


	//   ....[9]....
        /*0148*/ 	.word	0x00002100


	//   ....[10]....
        /*014c*/ 	.word	0x00002230


	//   ....[11]....
        /*0150*/ 	.word	0x000023a0


	//   ....[12]....
        /*0154*/ 	.word	0x00002420


	//   ....[13]....
        /*0158*/ 	.word	0x00002480


	//   ....[14]....
        /*015c*/ 	.word	0x000024e0


	//   ....[15]....
        /*0160*/ 	.word	0x00002540


	//   ....[16]....
        /*0164*/ 	.word	0x000026c0


	//   ....[17]....
        /*0168*/ 	.word	0x00002750


	//   ....[18]....
        /*016c*/ 	.word	0x000028d0


	//   ....[19]....
        /*0170*/ 	.word	0x00002990


	//   ....[20]....
        /*0174*/ 	.word	0x00002a30


	//   ....[21]....
        /*0178*/ 	.word	0x00002ab0


	//----- nvinfo : EIATTR_EXIT_INSTR_OFFSETS
	.align		4
.L_2935:
        /*017c*/ 	.byte	0x04, 0x1c
        /*017e*/ 	.short	(.L_2937 - .L_2936)


	//   ....[0]....
.L_2936:
        /*0180*/ 	.word	0x00000280


	//   ....[1]....
        /*0184*/ 	.word	0x000014c0


	//   ....[2]....
        /*0188*/ 	.word	0x00002340


	//----- nvinfo : EIATTR_CRS_STACK_SIZE
	.align		4
.L_2937:
        /*018c*/ 	.byte	0x04, 0x1e
        /*018e*/ 	.short	(.L_2939 - .L_2938)
.L_2938:
        /*0190*/ 	.word	0x00000000


	//----- nvinfo : EIATTR_CBANK_PARAM_SIZE
	.align		4
.L_2939:
        /*0194*/ 	.byte	0x03, 0x19
        /*0196*/ 	.short	0x0040


	//----- nvinfo : EIATTR_PARAM_CBANK
	.align		4
        /*0198*/ 	.byte	0x04, 0x0a
        /*019a*/ 	.short	(.L_2941 - .L_2940)
	.align		4
.L_2940:
        /*019c*/ 	.word	index@(.nv.constant0._ZN12tensorrt_llm7kernels32fusedQKNormRopeKernelNTokenHeadsIN3c108BFloat16EfLi128ELb0ELi4EEEvPviiifPKvS6_S6_PKlii)
        /*01a0*/ 	.short	0x0210
        /*01a2*/ 	.short	0x0040


	//----- nvinfo : EIATTR_SW_WAR
	.align		4
.L_2941:
        /*01a4*/ 	.byte	0x04, 0x36
        /*01a6*/ 	.short	(.L_2943 - .L_2942)
.L_2942:
        /*01a8*/ 	.word	0x00000008
.L_2943:


//--------------------- .nv.info._ZN12tensorrt_llm7kernels32fusedQKNormRopeKernelNTokenHeadsIN3c108BFloat16EfLi128ELb1ELi4EEEvPviiifPKvS6_S6_PKlii --------------------------
	.section	.nv.info._ZN12tensorrt_llm7kernels32fusedQKNormRopeKernelNTokenHeadsIN3c108BFloat16EfLi128ELb1ELi4EEEvPviiifPKvS6_S6_PKlii,"",@"SHT_CUDA_INFO"
	.sectionflags	@""
	.align	4


	//----- nvinfo : EIATTR_CUDA_API_VERSION
	.align		4
        /*0000*/ 	.byte	0x04, 0x37
        /*0002*/ 	.short	(.L_2945 - .L_2944)
.L_2944:
        /*0004*/ 	.word	0x00000082


	//----- nvinfo : EIATTR_KPARAM_INFO
	.align		4
.L_2945:
        /*0008*/ 	.byte	0x04, 0x17
        /*000a*/ 	.short	(.L_2947 - .L_2946)
.L_2946:
        /*000c*/ 	.word	0x00000000
        /*0010*/ 	.short	0x000a
        /*0012*/ 	.short	0x003c
        /*0014*/ 	.byte	0x00, 0xf0, 0x11, 0x00


	//----- nvinfo : EIATTR_KPARAM_INFO
	.align		4
.L_2947:
        /*0018*/ 	.byte	0x04, 0x17
        /*001a*/ 	.short	(.L_2949 - .L_2948)
.L_2948:
        /*001c*/ 	.word	0x00000000
        /*0020*/ 	.short	0x0009
        /*0022*/ 	.short	0x0038
        /*0024*/ 	.byte	0x00, 0xf0, 0x11, 0x00


	//----- nvinfo : EIATTR_KPARAM_INFO
	.align		4
.L_2949:
        /*0028*/ 	.byte	0x04, 0x17
        /*002a*/ 	.short	(.L_2951 - .L_2950)
.L_2950:
        /*002c*/ 	.word	0x00000000
        /*0030*/ 	.short	0x0008
        /*0032*/ 	.short	0x0030
        /*0034*/ 	.byte	0x00, 0xf0, 0x21, 0x00


	//----- nvinfo : EIATTR_KPARAM_INFO
	.align		4
.L_2951:
        /*0038*/ 	.byte	0x04, 0x17
        /*003a*/ 	.short	(.L_2953 - .L_2952)
.L_2952:
        /*003c*/ 	.word	0x00000000
        /*0040*/ 	.short	0x0007
        /*0042*/ 	.short	0x0028
        /*0044*/ 	.byte	0x00, 0xf0, 0x21, 0x00


	//----- nvinfo : EIATTR_KPARAM_INFO
	.align		4
.L_2953:
        /*0048*/ 	.byte	0x04, 0x17
        /*004a*/ 	.short	(.L_2955 - .L_2954)
.L_2954:
        /*004c*/ 	.word	0x00000000
        /*0050*/ 	.short	0x0006
        /*0052*/ 	.short	0x0020
        /*0054*/ 	.byte	0x00, 0xf0, 0x21, 0x00


	//----- nvinfo : EIATTR_KPARAM_INFO
	.align		4
.L_2955:
        /*0058*/ 	.byte	0x04, 0x17
        /*005a*/ 	.short	(.L_2957 - .L_2956)
.L_2956:
        /*005c*/ 	.word	0x00000000
        /*0060*/ 	.short	0x0005
        /*0062*/ 	.short	0x0018
        /*0064*/ 	.byte	0x00, 0xf0, 0x21, 0x00


	//----- nvinfo : EIATTR_KPARAM_INFO
	.align		4
.L_2957:
        /*0068*/ 	.byte	0x04, 0x17
        /*006a*/ 	.short	(.L_2959 - .L_2958)
.L_2958:
        /*006c*/ 	.word	0x00000000
        /*0070*/ 	.short	0x0004
        /*0072*/ 	.short	0x0014
        /*0074*/ 	.byte	0x00, 0xf0, 0x11, 0x00


	//----- nvinfo : EIATTR_KPARAM_INFO
	.align		4
.L_2959:
        /*0078*/ 	.byte	0x04, 0x17
        /*007a*/ 	.short	(.L_2961 - .L_2960)
.L_2960:
        /*007c*/ 	.word	0x00000000
        /*0080*/ 	.short	0x0003
        /*0082*/ 	.short	0x0010
        /*0084*/ 	.byte	0x00, 0xf0, 0x11, 0x00


	//----- nvinfo : EIATTR_KPARAM_INFO
	.align		4
.L_2961:
        /*0088*/ 	.byte	0x04, 0x17
        /*008a*/ 	.short	(.L_2963 - .L_2962)
.L_2962:
        /*008c*/ 	.word	0x00000000
        /*0090*/ 	.short	0x0002
        /*0092*/ 	.short	0x000c
        /*0094*/ 	.byte	0x00, 0xf0, 0x11, 0x00


	//----- nvinfo : EIATTR_KPARAM_INFO
	.align		4
.L_2963:
        /*0098*/ 	.byte	0x04, 0x17
        /*009a*/ 	.short	(.L_2965 - .L_2964)
.L_2964:
        /*009c*/ 	.word	0x00000000
        /*00a0*/ 	.short	0x0001
        /*00a2*/ 	.short	0x0008
        /*00a4*/ 	.byte	0x00, 0xf0, 0x11, 0x00


	//----- nvinfo : EIATTR_KPARAM_INFO
	.align		4
.L_2965:
        /*00a8*/ 	.byte	0x04, 0x17
        /*00aa*/ 	.short	(.L_2967 - .L_2966)
.L_2966:
        /*00ac*/ 	.word	0x00000000
        /*00b0*/ 	.short	0x0000
        /*00b2*/ 	.short	0x0000
        /*00b4*/ 	.byte	0x00, 0xf0, 0x21, 0x00


	//----- nvinfo : EIATTR_SPARSE_MMA_MASK
	.align		4
.L_2967:
        /*00b8*/ 	.byte	0x03, 0x50
        /*00ba*/ 	.short	0x0000


	//----- nvinfo : EIATTR_MAXREG_COUNT
	.align		4
        /*00bc*/ 	.byte	0x03, 0x1b
        /*00be*/ 	.short	0x00ff


	//----- nvinfo : EIATTR_MERCURY_ISA_VERSION
	.align		4
        /*00c0*/ 	.byte	0x03, 0x5f
        /*00c2*/ 	.short	0x0101


	//----- nvinfo : EIATTR_COOP_GROUP_MASK_REGIDS
	.align		4
        /*00c4*/ 	.byte	0x04, 0x29
        /*00c6*/ 	.short	(.L_2969 - .L_2968)


	//   ....[0]....
.L_2968:
        /*00c8*/ 	.word	0xffffffff


	//   ....[1]....
        /*00cc*/ 	.word	0xffffffff


	//   ....[2]....
        /*00d0*/ 	.word	0xffffffff


	//   ....[3]....
        /*00d4*/ 	.word	0xffffffff


	//   ....[4]....
        /*00d8*/ 	.word	0xffffffff


	//   ....[5]....
        /*00dc*/ 	.word	0x0500000a


	//   ....[6]....
        /*00e0*/ 	.word	0x0500000a


	//   ....[7]....
        /*00e4*/ 	.word	0x0500000a


	//   ....[8]....
        /*00e8*/ 	.word	0x0500000a


	//   ....[9]....
        /*00ec*/ 	.word	0x0500000a


	//----- nvinfo : EIATTR_COOP_GROUP_INSTR_OFFSETS
	.align		4
.L_2969:
        /*00f0*/ 	.byte	0x04, 0x28
        /*00f2*/ 	.short	(.L_2971 - .L_2970)


	//   ....[0]....
.L_2970:
        /*00f4*/ 	.word	0x000018b0


	//   ....[1]....
        /*00f8*/ 	.word	0x000018d0


	//   ....[2]....
        /*00fc*/ 	.word	0x000018f0


	//   ....[3]....
        /*0100*/ 	.word	0x00001910


	//   ....[4]....
        /*0104*/ 	.word	0x00001930


	//   ....[5]....
        /*0108*/ 	.word	0x00001ce0


	//   ....[6]....
        /*010c*/ 	.word	0x00001d60


	//   ....[7]....
        /*0110*/ 	.word	0x00001de0


	//   ....[8]....
        /*0114*/ 	.word	0x00001e60


	//   ....[9]....
        /*0118*/ 	.word	0x00001ee0


	//----- nvinfo : EIATTR_EXIT_INSTR_OFFSETS
	.align		4
.L_2971:
        /*011c*/ 	.byte	0x04, 0x1c
        /*011e*/ 	.short	(.L_2973 - .L_2972)


	//   ....[0]....
.L_2972:
        /*0120*/ 	.word	0x00000290


	//   ....[1]....
        /*0124*/ 	.word	0x00001510


	//   ....[2]....
        /*0128*/ 	.word	0x00001c70


	//----- nvinfo : EIATTR_CRS_STACK_SIZE
	.align		4
.L_2973:
        /*012c*/ 	.byte	0x04, 0x1e
        /*012e*/ 	.short	(.L_2975 - .L_2974)
.L_2974:
        /*0130*/ 	.word	0x00000000


	//----- nvinfo : EIATTR_CBANK_PARAM_SIZE
	.align		4
.L_2975:
        /*0134*/ 	.byte	0x03, 0x19
        /*0136*/ 	.short	0x0040


	//----- nvinfo : EIATTR_PARAM_CBANK
	.align		4
        /*0138*/ 	.byte	0x04, 0x0a
        /*013a*/ 	.short	(.L_2977 - .L_2976)
	.align		4
.L_2976:
        /*013c*/ 	.word	index@(.nv.constant0._ZN12tensorrt_llm7kernels32fusedQKNormRopeKernelNTokenHeadsIN3c108BFloat16EfLi128ELb1ELi4EEEvPviiifPKvS6_S6_PKlii)
        /*0140*/ 	.short	0x0210
        /*0142*/ 	.short	0x0040


	//----- nvinfo : EIATTR_SW_WAR
	.align		4
.L_2977:
        /*0144*/ 	.byte	0x04, 0x36
        /*0146*/ 	.short	(.L_2979 - .L_2978)
.L_2978:
        /*0148*/ 	.word	0x00000008
.L_2979:


//--------------------- .nv.info._ZN12tensorrt_llm7kernels32fusedQKNormRopeKernelNTokenHeadsIN3c108BFloat16EfLi64ELb0ELi4EEEvPviiifPKvS6_S6_PKlii --------------------------
	.section	.nv.info._ZN12tensorrt_llm7kernels32fusedQKNormRopeKernelNTokenHeadsIN3c108BFloat16EfLi64ELb0ELi4EEEvPviiifPKvS6_S6_PKlii,"",@"SHT_CUDA_INFO"
	.sectionflags	@""
	.align	4


	//----- nvinfo : EIATTR_CUDA_API_VERSION
	.align		4
        /*0000*/ 	.byte	0x04, 0x37
        /*0002*/ 	.short	(.L_2981 - .L_2980)
.L_2980:
        /*0004*/ 	.word	0x00000082


	//----- nvinfo : EIATTR_KPARAM_INFO
	.align		4
.L_2981:
        /*0008*/ 	.byte	0x04, 0x17
        /*000a*/ 	.short	(.L_2983 - .L_2982)
.L_2982:
        /*000c*/ 	.word	0x00000000
        /*0010*/ 	.short	0x000a
        /*0012*/ 	.short	0x003c
        /*0014*/ 	.byte	0x00, 0xf0, 0x11, 0x00


	//----- nvinfo : EIATTR_KPARAM_INFO
	.align		4
.L_2983:
        /*0018*/ 	.byte	0x04, 0x17
        /*001a*/ 	.short	(.L_2985 - .L_2984)
.L_2984:
        /*001c*/ 	.word	0x00000000
        /*0020*/ 	.short	0x0009
        /*0022*/ 	.short	0x0038
        /*0024*/ 	.byte	0x00, 0xf0, 0x11, 0x00


	//----- nvinfo : EIATTR_KPARAM_INFO
	.align		4
.L_2985:
        /*0028*/ 	.byte	0x04, 0x17
        /*002a*/ 	.short	(.L_2987 - .L_2986)
.L_2986:
        /*002c*/ 	.word	0x00000000
        /*0030*/ 	.short	0x0008
        /*0032*/ 	.short	0x0030
        /*0034*/ 	.byte	0x00, 0xf0, 0x21, 0x00


	//----- nvinfo : EIATTR_KPARAM_INFO
	.align		4
.L_2987:
        /*0038*/ 	.byte	0x04, 0x17
        /*003a*/ 	.short	(.L_2989 - .L_2988)
.L_2988:
        /*003c*/ 	.word	0x00000000
        /*0040*/ 	.short	0x0007
        /*0042*/ 	.short	0x0028
        /*0044*/ 	.byte	0x00, 0xf0, 0x21, 0x00


	//----- nvinfo : EIATTR_KPARAM_INFO
	.align		4
.L_2989:
        /*0048*/ 	.byte	0x04, 0x17
        /*004a*/ 	.short	(.L_2991 - .L_2990)
.L_2990:
        /*004c*/ 	.word	0x00000000
        /*0050*/ 	.short	0x0006
        /*0052*/ 	.short	0x0020
        /*0054*/ 	.byte	0x00, 0xf0, 0x21, 0x00


	//----- nvinfo : EIATTR_KPARAM_INFO
	.align		4
.L_2991:
        /*0058*/ 	.byte	0x04, 0x17
        /*005a*/ 	.short	(.L_2993 - .L_2992)
.L_2992:
        /*005c*/ 	.word	0x00000000
        /*0060*/ 	.short	0x0005
        /*0062*/ 	.short	0x0018
        /*0064*/ 	.byte	0x00, 0xf0, 0x21, 0x00


	//----- nvinfo : EIATTR_KPARAM_INFO
	.align		4
.L_2993:
        /*0068*/ 	.byte	0x04, 0x17
        /*006a*/ 	.short	(.L_2995 - .L_2994)
.L_2994:
        /*006c*/ 	.word	0x00000000
        /*0070*/ 	.short	0x0004
        /*0072*/ 	.short	0x0014
        /*0074*/ 	.byte	0x00, 0xf0, 0x11, 0x00


	//----- nvinfo : EIATTR_KPARAM_INFO
	.align		4
.L_2995:
        /*0078*/ 	.byte	0x04, 0x17
        /*007a*/ 	.short	(.L_2997 - .L_2996)
.L_2996:
        /*007c*/ 	.word	0x00000000
        /*0080*/ 	.short	0x0003
        /*0082*/ 	.short	0x0010
        /*0084*/ 	.byte	0x00, 0xf0, 0x11, 0x00


	//----- nvinfo : EIATTR_KPARAM_INFO
	.align		4
.L_2997:
        /*0088*/ 	.byte	0x04, 0x17
        /*008a*/ 	.short	(.L_2999 - .L_2998)
.L_2998:
        /*008c*/ 	.word	0x00000000
        /*0090*/ 	.short	0x0002
        /*0092*/ 	.short	0x000c
        /*0094*/ 	.byte	0x00, 0xf0, 0x11, 0x00


	//----- nvinfo : EIATTR_KPARAM_INFO
	.align		4
.L_2999:
        /*0098*/ 	.byte	0x04, 0x17
        /*009a*/ 	.short	(.L_3001 - .L_3000)
.L_3000:
        /*009c*/ 	.word	0x00000000
        /*00a0*/ 	.short	0x0001
        /*00a2*/ 	.short	0x0008
        /*00a4*/ 	.byte	0x00, 0xf0, 0x11, 0x00


	//----- nvinfo : EIATTR_KPARAM_INFO
	.align		4
.L_3001:
        /*00a8*/ 	.byte	0x04, 0x17
        /*00aa*/ 	.short	(.L_3003 - .L_3002)
.L_3002:
        /*00ac*/ 	.word	0x00000000
        /*00b0*/ 	.short	0x0000
        /*00b2*/ 	.short	0x0000
        /*00b4*/ 	.byte	0x00, 0xf0, 0x21, 0x00


	//----- nvinfo : EIATTR_SPARSE_MMA_MASK
	.align		4
.L_3003:
        /*00b8*/ 	.byte	0x03, 0x50
        /*00ba*/ 	.short	0x0000


	//----- nvinfo : EIATTR_MAXREG_COUNT
	.align		4
        /*00bc*/ 	.byte	0x03, 0x1b
        /*00be*/ 	.short	0x00ff


	//----- nvinfo : EIATTR_MERCURY_ISA_VERSION
	.align		4
        /*00c0*/ 	.byte	0x03, 0x5f
        /*00c2*/ 	.short	0x0101


	//----- nvinfo : EIATTR_COOP_GROUP_MASK_REGIDS
	.align		4
        /*00c4*/ 	.byte	0x04, 0x29
        /*00c6*/ 	.short	(.L_3005 - .L_3004)


	//   ....[0]....
.L_3004:
        /*00c8*/ 	.word	0xffffffff


	//   ....[1]....
        /*00cc*/ 	.word	0xffffffff


	//   ....[2]....
        /*00d0*/ 	.word	0xffffffff


	//   ....[3]....
        /*00d4*/ 	.word	0xffffffff


	//   ....[4]....
        /*00d8*/ 	.word	0xffffffff


	//   ....[5]....
        /*00dc*/ 	.word	0xffffffff


	//   ....[6]....
        /*00e0*/ 	.word	0xffffffff


	//   ....[7]....
        /*00e4*/ 	.word	0xffffffff


	//   ....[8]....
        /*00e8*/ 	.word	0xffffffff


	//   ....[9]....
        /*00ec*/ 	.word	0x0500001a


	//   ....[10]....
        /*00f0*/ 	.word	0x0500001a


	//   ....[11]....
        /*00f4*/ 	.word	0x0500001a


	//   ....[12]....
        /*00f8*/ 	.word	0x0500001a


	//   ....[13]....
        /*00fc*/ 	.word	0x0500001a


	//   ....[14]....
        /*0100*/ 	.word	0x0500001a


	//   ....[15]....
        /*0104*/ 	.word	0x0500001a


	//   ....[16]....
        /*0108*/ 	.word	0x0500001a


	//   ....[17]....
        /*010c*/ 	.word	0x0500001a


	//----- nvinfo : EIATTR_COOP_GROUP_INSTR_OFFSETS
	.align		4
.L_3005:
        /*0110*/ 	.byte	0x04, 0x28
        /*0112*/ 	.short	(.L_3007 - .L_3006)


	//   ....[0]....
.L_3006:
        /*0114*/ 	.word	0x000018f0


	//   ....[1]....
        /*0118*/ 	.word	0x00001910


	//   ....[2]....
        /*011c*/ 	.word	0x00001930


	//   ....[3]....
        /*0120*/ 	.word	0x00001950


	//   ....[4]....
        /*0124*/ 	.word	0x00001970


	//   ....[5]....
        /*0128*/ 	.word	0x00001c10


	//   ....[6]....
        /*012c*/ 	.word	0x00001c90


	//   ....[7]....
        /*0130*/ 	.word	0x00001cf0


	//   ....[8]....
        /*0134*/ 	.word	0x00001de0


	//   ....[9]....
        /*0138*/ 	.word	0x00001f40


	//   ....[10]....
        /*013c*/ 	.word	0x00001fd0


	//   ....[11]....
        /*0140*/ 	.word	0x00002030


	//   ....[12]....
        /*0144*/ 	.word	0x00002090


	//   ....[13]....
        /*0148*/ 	.word	0x000020f0


	//   ....[14]....
        /*014c*/ 	.word	0x00002270


	//   ....[15]....
        /*0150*/ 	.word	0x000022f0


	//   ....[16]....
        /*0154*/ 	.word	0x00002440


	//   ....[17]....
        /*0158*/ 	.word	0x000024a0


	//----- nvinfo : EIATTR_EXIT_INSTR_OFFSETS
	.align		4
.L_3007:
        /*015c*/ 	.byte	0x04, 0x1c
        /*015e*/ 	.short	(.L_3009 - .L_3008)


	//   ....[0]....
.L_3008:
        /*0160*/ 	.word	0x00000290


	//   ....[1]....
        /*0164*/ 	.word	0x000014d0


	//   ....[2]....
        /*0168*/ 	.word	0x00001ee0


	//----- nvinfo : EIATTR_CRS_STACK_SIZE
	.align		4
.L_3009:
        /*016c*/ 	.byte	0x04, 0x1e
        /*016e*/ 	.short	(.L_3011 - .L_3010)
.L_3010:
        /*0170*/ 	.word	0x00000000


	//----- nvinfo : EIATTR_CBANK_PARAM_SIZE
	.align		4
.L_3011:
        /*0174*/ 	.byte	0x03, 0x19
        /*0176*/ 	.short	0x0040


	//----- nvinfo : EIATTR_PARAM_CBANK
	.align		4
        /*0178*/ 	.byte	0x04, 0x0a
        /*017a*/ 	.short	(.L_3013 - .L_3012)
	.align		4
.L_3012:
        /*017c*/ 	.word	index@(.nv.constant0._ZN12tensorrt_llm7kernels32fusedQKNormRopeKernelNTokenHeadsIN3c108BFloat16EfLi64ELb0ELi4EEEvPviiifPKvS6_S6_PKlii)
        /*0180*/ 	.short	0x0210
        /*0182*/ 	.short	0x0040


	//----- nvinfo : EIATTR_SW_WAR
	.align		4
.L_3013:
        /*0184*/ 	.byte	0x04, 0x36
        /*0186*/ 	.short	(.L_3015 - .L_3014)
.L_3014:
        /*0188*/ 	.word	0x00000008
.L_3015:


//--------------------- .nv.info._ZN12tensorrt_llm7kernels32fusedQKNormRopeKernelNTokenHeadsIN3c108BFloat16EfLi64ELb1ELi4EEEvPviiifPKvS6_S6_PKlii --------------------------
	.section	.nv.info._ZN12tensorrt_llm7kernels32fusedQKNormRopeKernelNTokenHeadsIN3c108BFloat16EfLi64ELb1ELi4EEEvPviiifPKvS6_S6_PKlii,"",@"SHT_CUDA_INFO"
	.sectionflags	@""
	.align	4


	//----- nvinfo : EIATTR_CUDA_API_VERSION
	.align		4
        /*0000*/ 	.byte	0x04, 0x37
        /*0002*/ 	.short	(.L_3017 - .L_3016)
.L_3016:
        /*0004*/ 	.word	0x00000082


	//----- nvinfo : EIATTR_KPARAM_INFO
	.align		4
.L_3017:
        /*0008*/ 	.byte	0x04, 0x17
        /*000a*/ 	.short	(.L_3019 - .L_3018)
.L_3018:
        /*000c*/ 	.word	0x00000000
        /*0010*/ 	.short	0x000a
        /*0012*/ 	.short	0x003c
        /*0014*/ 	.byte	0x00, 0xf0, 0x11, 0x00


	//----- nvinfo : EIATTR_KPARAM_INFO
	.align		4
.L_3019:
        /*0018*/ 	.byte	0x04, 0x17
        /*001a*/ 	.short	(.L_3021 - .L_3020)
.L_3020:
        /*001c*/ 	.word	0x00000000
        /*0020*/ 	.short	0x0009
        /*0022*/ 	.short	0x0038
        /*0024*/ 	.byte	0x00, 0xf0, 0x11, 0x00


	//----- nvinfo : EIATTR_KPARAM_INFO
	.align		4
.L_3021:
        /*0028*/ 	.byte	0x04, 0x17
        /*002a*/ 	.short	(.L_3023 - .L_3022)
.L_3022:
        /*002c*/ 	.word	0x00000000
        /*0030*/ 	.short	0x0008
        /*0032*/ 	.short	0x0030
        /*0034*/ 	.byte	0x00, 0xf0, 0x21, 0x00


	//----- nvinfo : EIATTR_KPARAM_INFO
	.align		4
.L_3023:
        /*0038*/ 	.byte	0x04, 0x17
        /*003a*/ 	.short	(.L_3025 - .L_3024)
.L_3024:
        /*003c*/ 	.word	0x00000000
        /*0040*/ 	.short	0x0007
        /*0042*/ 	.short	0x0028
        /*0044*/ 	.byte	0x00, 0xf0, 0x21, 0x00


	//----- nvinfo : EIATTR_KPARAM_INFO
	.align		4
.L_3025:
        /*0048*/ 	.byte	0x04, 0x17
        /*004a*/ 	.short	(.L_3027 - .L_3026)
.L_3026:
        /*004c*/ 	.word	0x00000000
        /*0050*/ 	.short	0x0006
        /*0052*/ 	.short	0x0020
        /*0054*/ 	.byte	0x00, 0xf0, 0x21, 0x00


	//----- nvinfo : EIATTR_KPARAM_INFO
	.align		4
.L_3027:
        /*0058*/ 	.byte	0x04, 0x17
        /*005a*/ 	.short	(.L_3029 - .L_3028)
.L_3028:
        /*005c*/ 	.word	0x00000000
        /*0060*/ 	.short	0x0005
        /*0062*/ 	.short	0x0018
        /*0064*/ 	.byte	0x00, 0xf0, 0x21, 0x00


	//----- nvinfo : EIATTR_KPARAM_INFO
	.align		4
.L_3029:
        /*0068*/ 	.byte	0x04, 0x17
        /*006a*/ 	.short	(.L_3031 - .L_3030)
.L_3030:
        /*006c*/ 	.word	0x00000000
        /*0070*/ 	.short	0x0004
        /*0072*/ 	.short	0x0014
        /*0074*/ 	.byte	0x00, 0xf0, 0x11, 0x00


	//----- nvinfo : EIATTR_KPARAM_INFO
	.align		4
.L_3031:
        /*0078*/ 	.byte	0x04, 0x17
        /*007a*/ 	.short	(.L_3033 - .L_3032)
.L_3032:
        /*007c*/ 	.word	0x00000000
        /*0080*/ 	.short	0x0003
        /*0082*/ 	.short	0x0010
        /*0084*/ 	.byte	0x00, 0xf0, 0x11, 0x00


	//----- nvinfo : EIATTR_KPARAM_INFO
	.align		4
.L_3033:
        /*0088*/ 	.byte	0x04, 0x17
        /*008a*/ 	.short	(.L_3035 - .L_3034)
.L_3034:
        /*008c*/ 	.word	0x00000000
        /*0090*/ 	.short	0x0002
        /*0092*/ 	.short	0x000c
        /*0094*/ 	.byte	0x00, 0xf0, 0x11, 0x00


	//----- nvinfo : EIATTR_KPARAM_INFO
	.align		4
.L_3035:
        /*0098*/ 	.byte	0x04, 0x17
        /*009a*/ 	.short	(.L_3037 - .L_3036)
.L_3036:
        /*009c*/ 	.word	0x00000000
        /*00a0*/ 	.short	0x0001
        /*00a2*/ 	.short	0x0008
        /*00a4*/ 	.byte	0x00, 0xf0, 0x11, 0x00


	//----- nvinfo : EIATTR_KPARAM_INFO
	.align		4
.L_3037:
        /*00a8*/ 	.byte	0x04, 0x17
        /*00aa*/ 	.short	(.L_3039 - .L_3038)
.L_3038:
        /*00ac*/ 	.word	0x00000000
        /*00b0*/ 	.short	0x0000
        /*00b2*/ 	.short	0x0000
        /*00b4*/ 	.byte	0x00, 0xf0, 0x21, 0x00


	//----- nvinfo : EIATTR_SPARSE_MMA_MASK
	.align		4
.L_3039:
        /*00b8*/ 	.byte	0x03, 0x50
        /*00ba*/ 	.short	0x0000


	//----- nvinfo : EIATTR_MAXREG_COUNT
	.align		4
        /*00bc*/ 	.byte	0x03, 0x1b
        /*00be*/ 	.short	0x00ff


	//----- nvinfo : EIATTR_MERCURY_ISA_VERSION
	.align		4
        /*00c0*/ 	.byte	0x03, 0x5f
        /*00c2*/ 	.short	0x0101


	//----- nvinfo : EIATTR_COOP_GROUP_MASK_REGIDS
	.align		4
        /*00c4*/ 	.byte	0x04, 0x29
        /*00c6*/ 	.short	(.L_3041 - .L_3040)


	//   ....[0]....
.L_3040:
        /*00c8*/ 	.word	0xffffffff


	//   ....[1]....
        /*00cc*/ 	.word	0xffffffff


	//   ....[2]....
        /*00d0*/ 	.word	0xffffffff


	//   ....[3]....
        /*00d4*/ 	.word	0xffffffff


	//   ....[4]....
        /*00d8*/ 	.word	0xffffffff


	//   ....[5]....
        /*00dc*/ 	.word	0xffffffff


	//   ....[6]....
        /*00e0*/ 	.word	0xffffffff


	//   ....[7]....
        /*00e4*/ 	.word	0xffffffff


	//   ....[8]....
        /*00e8*/ 	.word	0xffffffff


	//   ....[9]....
        /*00ec*/ 	.word	0xffffffff


	//   ....[10]....
        /*00f0*/ 	.word	0xffffffff


	//   ....[11]....
        /*00f4*/ 	.word	0xffffffff


	//   ....[12]....
        /*00f8*/ 	.word	0xffffffff


	//   ....[13]....
        /*00fc*/ 	.word	0xffffffff


	//   ....[14]....
        /*0100*/ 	.word	0xffffffff


	//   ....[15]....
        /*0104*/ 	.word	0x0500001b


	//   ....[16]....
        /*0108*/ 	.word	0x0500001b


	//   ....[17]....
        /*010c*/ 	.word	0x0500001b


	//   ....[18]....
        /*0110*/ 	.word	0x0500001b


	//   ....[19]....
        /*0114*/ 	.word	0x0500001b


	//   ....[20]....
        /*0118*/ 	.word	0x0500001b


	//   ....[21]....
        /*011c*/ 	.word	0x0500001b


	//   ....[22]....
        /*0120*/ 	.word	0x0500001b


	//   ....[23]....
        /*0124*/ 	.word	0x0500001b


	//   ....[24]....
        /*0128*/ 	.word	0x0500001b


	//   ....[25]....
        /*012c*/ 	.word	0x0500001b


	//   ....[26]....
        /*0130*/ 	.word	0x0500001b


	//   ....[27]....
        /*0134*/ 	.word	0x0500001b


	//   ....[28]....
        /*0138*/ 	.word	0x0500001b


	//   ....[29]....
        /*013c*/ 	.word	0x0500001b


	//----- nvinfo : EIATTR_COOP_GROUP_INSTR_OFFSETS
	.align		4
.L_3041:
        /*0140*/ 	.byte	0x04, 0x28
        /*0142*/ 	.short	(.L_3043 - .L_3042)


	//   ....[0]....
.L_3042:
        /*0144*/ 	.word	0x00001830


	//   ....[1]....
        /*0148*/ 	.word	0x00001850


	//   ....[2]....
        /*014c*/ 	.word	0x00001870


	//   ....[3]....
        /*0150*/ 	.word	0x00001890


	//   ....[4]....
        /*0154*/ 	.word	0x000018b0


	//   ....[5]....
        /*0158*/ 	.word	0x00001b60


	//   ....[6]....
        /*015c*/ 	.word	0x00001b80


	//   ....[7]....
        /*0160*/ 	.word	0x00001ba0


	//   ....[8]....
        /*0164*/ 	.word	0x00001bc0


	//   ....[9]....
        /*0168*/ 	.word	0x00001be0


	//   ....[10]....
        /*016c*/ 	.word	0x00001e90


	//   ....[11]....
        /*0170*/ 	.word	0x00001eb0


	//   ....[12]....
        /*0174*/ 	.word	0x00001ed0


	//   ....[13]....
        /*0178*/ 	.word	0x00001ef0


	//   ....[14]....
        /*017c*/ 	.word	0x00001f10


	//   ....[15]....
        /*0180*/ 	.word	0x00002150


	//   ....[16]....
        /*0184*/ 	.word	0x000021d0


	//   ....[17]....
        /*0188*/ 	.word	0x00002230


	//   ....[18]....
        /*018c*/ 	.word	0x00002290


	//   ....[19]....
        /*0190*/ 	.word	0x000022e0


	//   ....[20]....
        /*0194*/ 	.word	0x00002360


	//   ....[21]....
        /*0198*/ 	.word	0x000023e0


	//   ....[22]....
        /*019c*/ 	.word	0x00002430


	//   ....[23]....
        /*01a0*/ 	.word	0x00002480


	//   ....[24]....
        /*01a4*/ 	.word	0x000024d0


	//   ....[25]....
        /*01a8*/ 	.word	0x00002550


	//   ....[26]....
        /*01ac*/ 	.word	0x000025d0


	//   ....[27]....
        /*01b0*/ 	.word	0x00002630


	//   ....[28]....
        /*01b4*/ 	.word	0x00002690


	//   ....[29]....
        /*01b8*/ 	.word	0x000026f0


	//----- nvinfo : EIATTR_EXIT_INSTR_OFFSETS
	.align		4
.L_3043:
        /*01bc*/ 	.byte	0x04, 0x1c
        /*01be*/ 	.short	(.L_3045 - .L_3044)


	//   ....[0]....
.L_3044:
        /*01c0*/ 	.word	0x00000280


	//   ....[1]....
        /*01c4*/ 	.word	0x000014d0


	//   ....[2]....
        /*01c8*/ 	.word	0x00001d90


	//   ....[3]....
        /*01cc*/ 	.word	0x000020e0


	//----- nvinfo : EIATTR_CRS_STACK_SIZE
	.align		4
.L_3045:
        /*01d0*/ 	.byte	0x04, 0x1e
        /*01d2*/ 	.short	(.L_3047 - .L_3046)
.L_3046:
        /*01d4*/ 	.word	0x00000000


	//----- nvinfo : EIATTR_CBANK_PARAM_SIZE
	.align		4
.L_3047:
        /*01d8*/ 	.byte	0x03, 0x19
        /*01da*/ 	.short	0x0040


	//----- nvinfo : EIATTR_PARAM_CBANK
	.align		4
        /*01dc*/ 	.byte	0x04, 0x0a
        /*01de*/ 	.short	(.L_3049 - .L_3048)
	.align		4
.L_3048:
        /*01e0*/ 	.word	index@(.nv.constant0._ZN12tensorrt_llm7kernels32fusedQKNormRopeKernelNTokenHeadsIN3c108BFloat16EfLi64ELb1ELi4EEEvPviiifPKvS6_S6_PKlii)
        /*01e4*/ 	.short	0x0210
        /*01e6*/ 	.short	0x0040


	//----- nvinfo : EIATTR_SW_WAR
	.align		4
.L_3049:
        /*01e8*/ 	.byte	0x04, 0x36
        /*01ea*/ 	.short	(.L_3051 - .L_3050)
.L_3050:
        /*01ec*/ 	.word	0x00000008
.L_3051:


//--------------------- .nv.info._ZN12tensorrt_llm7kernels32fusedQKNormRopeKernelNTokenHeadsIN3c108BFloat16EfLi256ELb0ELi2EEEvPviiifPKvS6_S6_PKlii --------------------------
	.section	.nv.info._ZN12tensorrt_llm7kernels32fusedQKNormRopeKernelNTokenHeadsIN3c108BFloat16EfLi256ELb0ELi2EEEvPviiifPKvS6_S6_PKlii,"",@"SHT_CUDA_INFO"
	.sectionflags	@""
	.align	4


	//----- nvinfo : EIATTR_CUDA_API_VERSION
	.align		4
        /*0000*/ 	.byte	0x04, 0x37
        /*0002*/ 	.short	(.L_3053 - .L_3052)
.L_3052:
        /*0004*/ 	.word	0x00000082


	//----- nvinfo : EIATTR_KPARAM_INFO
	.align		4
.L_3053:
        /*0008*/ 	.byte	0x04, 0x17
        /*000a*/ 	.short	(.L_3055 - .L_3054)
.L_3054:
        /*000c*/ 	.word	0x00000000
        /*0010*/ 	.short	0x000a
        /*0012*/ 	.short	0x003c
        /*0014*/ 	.byte	0x00, 0xf0, 0x11, 0x00


	//----- nvinfo : EIATTR_KPARAM_INFO
	.align		4
.L_3055:
        /*0018*/ 	.byte	0x04, 0x17
        /*001a*/ 	.short	(.L_3057 - .L_3056)
.L_3056:
        /*001c*/ 	.word	0x00000000
        /*0020*/ 	.short	0x0009
        /*0022*/ 	.short	0x0038
        /*0024*/ 	.byte	0x00, 0xf0, 0x11, 0x00


	//----- nvinfo : EIATTR_KPARAM_INFO
	.align		4
.L_3057:
        /*0028*/ 	.byte	0x04, 0x17
        /*002a*/ 	.short	(.L_3059 - .L_3058)
.L_3058:
        /*002c*/ 	.word	0x00000000
        /*0030*/ 	.short	0x0008
        /*0032*/ 	.short	0x0030
        /*0034*/ 	.byte	0x00, 0xf0, 0x21, 0x00


	//----- nvinfo : EIATTR_KPARAM_INFO
	.align		4
.L_3059:
        /*0038*/ 	.byte	0x04, 0x17
        /*003a*/ 	.short	(.L_3061 - .L_3060)
.L_3060:
        /*003c*/ 	.word	0x00000000
        /*0040*/ 	.short	0x0007
        /*0042*/ 	.short	0x0028
        /*0044*/ 	.byte	0x00, 0xf0, 0x21, 0x00


	//----- nvinfo : EIATTR_KPARAM_INFO
	.align		4
.L_3061:
        /*0048*/ 	.byte	0x04, 0x17
        /*004a*/ 	.short	(.L_3063 - .L_3062)
.L_3062:
        /*004c*/ 	.word	0x00000000
        /*0050*/ 	.short	0x0006
        /*0052*/ 	.short	0x0020
        /*0054*/ 	.byte	0x00, 0xf0, 0x21, 0x00


	//----- nvinfo : EIATTR_KPARAM_INFO
	.align		4
.L_3063:
        /*0058*/ 	.byte	0x04, 0x17
        /*005a*/ 	.short	(.L_3065 - .L_3064)
.L_3064:
        /*005c*/ 	.word	0x00000000
        /*0060*/ 	.short	0x0005
        /*0062*/ 	.short	0x0018
        /*0064*/ 	.byte	0x00, 0xf0, 0x21, 0x00


	//----- nvinfo : EIATTR_KPARAM_INFO
	.align		4
.L_3065:
        /*0068*/ 	.byte	0x04, 0x17
        /*006a*/ 	.short	(.L_3067 - .L_3066)
.L_3066:
        /*006c*/ 	.word	0x00000000
        /*0070*/ 	.short	0x0004
        /*0072*/ 	.short	0x0014
        /*0074*/ 	.byte	0x00, 0xf0, 0x11, 0x00


	//----- nvinfo : EIATTR_KPARAM_INFO
	.align		4
.L_3067:
        /*0078*/ 	.byte	0x04, 0x17
        /*007a*/ 	.short	(.L_3069 - .L_3068)
.L_3068:
        /*007c*/ 	.word	0x00000000
        /*0080*/ 	.short	0x0003
        /*0082*/ 	.short	0x0010
        /*0084*/ 	.byte	0x00, 0xf0, 0x11, 0x00


	//----- nvinfo : EIATTR_KPARAM_INFO
	.align		4
.L_3069:
        /*0088*/ 	.byte	0x04, 0x17
        /*008a*/ 	.short	(.L_3071 - .L_3070)
.L_3070:
        /*008c*/ 	.word	0x00000000
        /*0090*/ 	.short	0x0002
        /*0092*/ 	.short	0x000c
        /*0094*/ 	.byte	0x00, 0xf0, 0x11, 0x00


	//----- nvinfo : EIATTR_KPARAM_INFO
	.align		4
.L_3071:
        /*0098*/ 	.byte	0x04, 0x17
        /*009a*/ 	.short	(.L_3073 - .L_3072)
.L_3072:
        /*009c*/ 	.word	0x00000000
        /*00a0*/ 	.short	0x0001
        /*00a2*/ 	.short	0x0008
        /*00a4*/ 	.byte	0x00, 0xf0, 0x11, 0x00


	//----- nvinfo : EIATTR_KPARAM_INFO
	.align		4
.L_3073:
        /*00a8*/ 	.byte	0x04, 0x17
        /*00aa*/ 	.short	(.L_3075 - .L_3074)
.L_3074:
        /*00ac*/ 	.word	0x00000000
        /*00b0*/ 	.short	0x0000
        /*00b2*/ 	.short	0x0000
        /*00b4*/ 	.byte	0x00, 0xf0, 0x21, 0x00


	//----- nvinfo : EIATTR_SPARSE_MMA_MASK
	.align		4
.L_3075:
        /*00b8*/ 	.byte	0x03, 0x50
        /*00ba*/ 	.short	0x0000


	//----- nvinfo : EIATTR_MAXREG_COUNT
	.align		4
        /*00bc*/ 	.byte	0x03, 0x1b
        /*00be*/ 	.short	0x00ff


	//----- nvinfo : EIATTR_MERCURY_ISA_VERSION
	.align		4
        /*00c0*/ 	.byte	0x03, 0x5f
        /*00c2*/ 	.short	0x0101


	//----- nvinfo : EIATTR_COOP_GROUP_MASK_REGIDS
	.align		4
        /*00c4*/ 	.byte	0x04, 0x29
        /*00c6*/ 	.short	(.L_3077 - .L_3076)


	//   ....[0]....
.L_3076:
        /*00c8*/ 	.word	0xffffffff


	//   ....[1]....
        /*00cc*/ 	.word	0xffffffff


	//   ....[2]....
        /*00d0*/ 	.word	0xffffffff


	//   ....[3]....
        /*00d4*/ 	.word	0xffffffff


	//   ....[4]....
        /*00d8*/ 	.word	0xffffffff


	//   ....[5]....
        /*00dc*/ 	.word	0xffffffff


	//   ....[6]....
        /*00e0*/ 	.word	0xffffffff


	//   ....[7]....
        /*00e4*/ 	.word	0xffffffff


	//   ....[8]....
        /*00e8*/ 	.word	0xffffffff


	//   ....[9]....
        /*00ec*/ 	.word	0xffffffff


	//   ....[10]....
        /*00f0*/ 	.word	0xffffffff


	//   ....[11]....
        /*00f4*/ 	.word	0xffffffff


	//   ....[12]....
        /*00f8*/ 	.word	0xffffffff


	//   ....[13]....
        /*00fc*/ 	.word	0xffffffff


	//   ....[14]....
        /*0100*/ 	.word	0xffffffff


	//   ....[15]....
        /*0104*/ 	.word	0x05000028


	//   ....[16]....
        /*0108*/ 	.word	0x05000028


	//   ....[17]....
        /*010c*/ 	.word	0x05000028


	//   ....[18]....
        /*0110*/ 	.word	0x05000028


	//   ....[19]....
        /*0114*/ 	.word	0x05000028


	//   ....[20]....
        /*0118*/ 	.word	0x05000028


	//   ....[21]....
        /*011c*/ 	.word	0x05000028


	//   ....[22]....
        /*0120*/ 	.word	0x05000028


	//   ....[23]....
        /*0124*/ 	.word	0x05000028


	//   ....[24]....
        /*0128*/ 	.word	0x05000028


	//   ....[25]....
        /*012c*/ 	.word	0x05000028


	//   ....[26]....
        /*0130*/ 	.word	0x05000028


	//   ....[27]....
        /*0134*/ 	.word	0x05000028


	//   ....[28]....
        /*0138*/ 	.word	0x05000028


	//   ....[29]....
        /*013c*/ 	.word	0x05000028


	//----- nvinfo : EIATTR_COOP_GROUP_INSTR_OFFSETS
	.align		4
.L_3077:
        /*0140*/ 	.byte	0x04, 0x28
        /*0142*/ 	.short	(.L_3079 - .L_3078)


	//   ....[0]....
.L_3078:
        /*0144*/ 	.word	0x00002080


	//   ....[1]....
        /*0148*/ 	.word	0x000020a0


	//   ....[2]....
        /*014c*/ 	.word	0x000020c0


	//   ....[3]....
        /*0150*/ 	.word	0x000020e0


	//   ....[4]....
        /*0154*/ 	.word	0x00002100


	//   ....[5]....
        /*0158*/ 	.word	0x00002430


	//   ....[6]....
        /*015c*/ 	.word	0x000024a0


	//   ....[7]....
        /*0160*/ 	.word	0x00002570


	//   ....[8]....
        /*0164*/ 	.word	0x00002680


	//   ....[9]....
        /*0168*/ 	.word	0x00002720


	//   ....[10]....
        /*016c*/ 	.word	0x000027e0


	//   ....[11]....
        /*0170*/ 	.word	0x00002810


	//   ....[12]....
        /*0174*/ 	.word	0x00002920


	//   ....[13]....
        /*0178*/ 	.word	0x00002970


	//   ....[14]....
        /*017c*/ 	.word	0x00002a50


	//   ....[15]....
        /*0180*/ 	.word	0x00002be0


	//   ....[16]....
        /*0184*/ 	.word	0x00002c60


	//   ....[17]....
        /*0188*/ 	.word	0x00002cc0


	//   ....[18]....
        /*018c*/ 	.word	0x00002d20


	//   ....[19]....
        /*0190*/ 	.word	0x00002d80


	//   ....[20]....
        /*0194*/ 	.word	0x00002f00


	//   ....[21]....
        /*0198*/ 	.word	0x00002f90


	//   ....[22]....
        /*019c*/ 	.word	0x00003150


	//   ....[23]....
        /*01a0*/ 	.word	0x000031f0


	//   ....[24]....
        /*01a4*/ 	.word	0x000032c0


	//   ....[25]....
        /*01a8*/ 	.word	0x00003380


	//   ....[26]....
        /*01ac*/ 	.word	0x000033e0


	//   ....[27]....
        /*01b0*/ 	.word	0x00003540


	//   ....[28]....
        /*01b4*/ 	.word	0x000035f0


	//   ....[29]....
        /*01b8*/ 	.word	0x00003650


	//----- nvinfo : EIATTR_EXIT_INSTR_OFFSETS
	.align		4
.L_3079:
        /*01bc*/ 	.byte	0x04, 0x1c
        /*01be*/ 	.short	(.L_3081 - .L_3080)


	//   ....[0]....
.L_3080:
        /*01c0*/ 	.word	0x00000280


	//   ....[1]....
        /*01c4*/ 	.word	0x000014c0


	//   ....[2]....
        /*01c8*/ 	.word	0x00002b80


	//----- nvinfo : EIATTR_CRS_STACK_SIZE
	.align		4
.L_3081:
        /*01cc*/ 	.byte	0x04, 0x1e
        /*01ce*/ 	.short	(.L_3083 - .L_3082)
.L_3082:
        /*01d0*/ 	.word	0x00000000


	//----- nvinfo : EIATTR_CBANK_PARAM_SIZE
	.align		4
.L_3083:
        /*01d4*/ 	.byte	0x03, 0x19
        /*01d6*/ 	.short	0x0040


	//----- nvinfo : EIATTR_PARAM_CBANK
	.align		4
        /*01d8*/ 	.byte	0x04, 0x0a
        /*01da*/ 	.short	(.L_3085 - .L_3084)
	.align		4
.L_3084:
        /*01dc*/ 	.word	index@(.nv.constant0._ZN12tensorrt_llm7kernels32fusedQKNormRopeKernelNTokenHeadsIN3c108BFloat16EfLi256ELb0ELi2EEEvPviiifPKvS6_S6_PKlii)
        /*01e0*/ 	.short	0x0210
        /*01e2*/ 	.short	0x0040


	//----- nvinfo : EIATTR_SW_WAR
	.align		4
.L_3085:
        /*01e4*/ 	.byte	0x04, 0x36
        /*01e6*/ 	.short	(.L_3087 - .L_3086)
.L_3086:
        /*01e8*/ 	.word	0x00000008
.L_3087:


//--------------------- .nv.info._ZN12tensorrt_llm7kernels32fusedQKNormRopeKernelNTokenHeadsIN3c108BFloat16EfLi256ELb1ELi2EEEvPviiifPKvS6_S6_PKlii --------------------------
	.section	.nv.info._ZN12tensorrt_llm7kernels32fusedQKNormRopeKernelNTokenHeadsIN3c108BFloat16EfLi256ELb1ELi2EEEvPviiifPKvS6_S6_PKlii,"",@"SHT_CUDA_INFO"
	.sectionflags	@""
	.align	4


	//----- nvinfo : EIATTR_CUDA_API_VERSION
	.align		4
        /*0000*/ 	.byte	0x04, 0x37
        /*0002*/ 	.short	(.L_3089 - .L_3088)
.L_3088:
        /*0004*/ 	.word	0x00000082


	//----- nvinfo : EIATTR_KPARAM_INFO
	.align		4
.L_3089:
        /*0008*/ 	.byte	0x04, 0x17
        /*000a*/ 	.short	(.L_3091 - .L_3090)
.L_3090:
        /*000c*/ 	.word	0x00000000
        /*0010*/ 	.short	0x000a
        /*0012*/ 	.short	0x003c
        /*0014*/ 	.byte	0x00, 0xf0, 0x11, 0x00


	//----- nvinfo : EIATTR_KPARAM_INFO
	.align		4
.L_3091:
        /*0018*/ 	.byte	0x04, 0x17
        /*001a*/ 	.short	(.L_3093 - .L_3092)
.L_3092:
        /*001c*/ 	.word	0x00000000
        /*0020*/ 	.short	0x0009
        /*0022*/ 	.short	0x0038
        /*0024*/ 	.byte	0x00, 0xf0, 0x11, 0x00


	//----- nvinfo : EIATTR_KPARAM_INFO
	.align		4
.L_3093:
        /*0028*/ 	.byte	0x04, 0x17
        /*002a*/ 	.short	(.L_3095 - .L_3094)
.L_3094:
        /*002c*/ 	.word	0x00000000
        /*0030*/ 	.short	0x0008
        /*0032*/ 	.short	0x0030
        /*0034*/ 	.byte	0x00, 0xf0, 0x21, 0x00


	//----- nvinfo : EIATTR_KPARAM_INFO
	.align		4
.L_3095:
        /*0038*/ 	.byte	0x04, 0x17
        /*003a*/ 	.short	(.L_3097 - .L_3096)
.L_3096:
        /*003c*/ 	.word	0x00000000
        /*0040*/ 	.short	0x0007
        /*0042*/ 	.short	0x0028
        /*0044*/ 	.byte	0x00, 0xf0, 0x21, 0x00


	//----- nvinfo : EIATTR_KPARAM_INFO
	.align		4
.L_3097:
        /*0048*/ 	.byte	0x04, 0x17
        /*004a*/ 	.short	(.L_3099 - .L_3098)
.L_3098:
        /*004c*/ 	.word	0x00000000
        /*0050*/ 	.short	0x0006
        /*0052*/ 	.short	0x0020
        /*0054*/ 	.byte	0x00, 0xf0, 0x21, 0x00


	//----- nvinfo : EIATTR_KPARAM_INFO
	.align		4
.L_3099:
        /*0058*/ 	.byte	0x04, 0x17
        /*005a*/ 	.short	(.L_3101 - .L_3100)
.L_3100:
        /*005c*/ 	.word	0x00000000
        /*0060*/ 	.short	0x0005
        /*0062*/ 	.short	0x0018
        /*0064*/ 	.byte	0x00, 0xf0, 0x21, 0x00


	//----- nvinfo : EIATTR_KPARAM_INFO
	.align		4
.L_3101:
        /*0068*/ 	.byte	0x04, 0x17
        /*006a*/ 	.short	(.L_3103 - .L_3102)
.L_3102:
        /*006c*/ 	.word	0x00000000
        /*0070*/ 	.short	0x0004
        /*0072*/ 	.short	0x0014
        /*0074*/ 	.byte	0x00, 0xf0, 0x11, 0x00


	//----- nvinfo : EIATTR_KPARAM_INFO
	.align		4
.L_3103:
        /*0078*/ 	.byte	0x04, 0x17
        /*007a*/ 	.short	(.L_3105 - .L_3104)
.L_3104:
        /*007c*/ 	.word	0x00000000
        /*0080*/ 	.short	0x0003
        /*0082*/ 	.short	0x0010
        /*0084*/ 	.byte	0x00, 0xf0, 0x11, 0x00


	//----- nvinfo : EIATTR_KPARAM_INFO
	.align		4
.L_3105:
        /*0088*/ 	.byte	0x04, 0x17
        /*008a*/ 	.short	(.L_3107 - .L_3106)
.L_3106:
        /*008c*/ 	.word	0x00000000
        /*0090*/ 	.short	0x0002
        /*0092*/ 	.short	0x000c
        /*0094*/ 	.byte	0x00, 0xf0, 0x11, 0x00


	//----- nvinfo : EIATTR_KPARAM_INFO
	.align		4
.L_3107:
        /*0098*/ 	.byte	0x04, 0x17
        /*009a*/ 	.short	(.L_3109 - .L_3108)
.L_3108:
        /*009c*/ 	.word	0x00000000
        /*00a0*/ 	.short	0x0001
        /*00a2*/ 	.short	0x0008
        /*00a4*/ 	.byte	0x00, 0xf0, 0x11, 0x00


	//----- nvinfo : EIATTR_KPARAM_INFO
	.align		4
.L_3109:
        /*00a8*/ 	.byte	0x04, 0x17
        /*00aa*/ 	.short	(.L_3111 - .L_3110)
.L_3110:
        /*00ac*/ 	.word	0x00000000
        /*00b0*/ 	.short	0x0000
        /*00b2*/ 	.short	0x0000
        /*00b4*/ 	.byte	0x00, 0xf0, 0x21, 0x00


	//----- nvinfo : EIATTR_SPARSE_MMA_MASK
	.align		4
.L_3111:
        /*00b8*/ 	.byte	0x03, 0x50
        /*00ba*/ 	.short	0x0000


	//----- nvinfo : EIATTR_MAXREG_COUNT
	.align		4
        /*00bc*/ 	.byte	0x03, 0x1b
        /*00be*/ 	.short	0x00ff


	//----- nvinfo : EIATTR_MERCURY_ISA_VERSION
	.align		4
        /*00c0*/ 	.byte	0x03, 0x5f
        /*00c2*/ 	.short	0x0101


	//----- nvinfo : EIATTR_COOP_GROUP_MASK_REGIDS
	.align		4
        /*00c4*/ 	.byte	0x04, 0x29
        /*00c6*/ 	.short	(.L_3113 - .L_3112)


	//   ....[0]....
.L_3112:
        /*00c8*/ 	.word	0xffffffff


	//   ....[1]....
        /*00cc*/ 	.word	0xffffffff


	//   ....[2]....
        /*00d0*/ 	.word	0xffffffff


	//   ....[3]....
        /*00d4*/ 	.word	0xffffffff


	//   ....[4]....
        /*00d8*/ 	.word	0xffffffff


	//   ....[5]....
        /*00dc*/ 	.word	0x05000026


	//   ....[6]....
        /*00e0*/ 	.word	0x05000026


	//   ....[7]....
        /*00e4*/ 	.word	0x05000026


	//   ....[8]....
        /*00e8*/ 	.word	0x05000026


	//   ....[9]....
        /*00ec*/ 	.word	0x05000026


	//----- nvinfo : EIATTR_COOP_GROUP_INSTR_OFFSETS
	.align		4
.L_3113:
        /*00f0*/ 	.byte	0x04, 0x28
        /*00f2*/ 	.short	(.L_3115 - .L_3114)


	//   ....[0]....
.L_3114:
        /*00f4*/ 	.word	0x00001a10


	//   ....[1]....
        /*00f8*/ 	.word	0x00001a30


	//   ....[2]....
        /*00fc*/ 	.word	0x00001a50


	//   ....[3]....
        /*0100*/ 	.word	0x00001a70


	//   ....[4]....
        /*0104*/ 	.word	0x00001a90


	//   ....[5]....
        /*0108*/ 	.word	0x00001ff0


	//   ....[6]....
        /*010c*/ 	.word	0x00002080


	//   ....[7]....
        /*0110*/ 	.word	0x000020f0


	//   ....[8]....
        /*0114*/ 	.word	0x00002160


	//   ....[9]....
        /*0118*/ 	.word	0x000021d0


	//----- nvinfo : EIATTR_EXIT_INSTR_OFFSETS
	.align		4
.L_3115:
        /*011c*/ 	.byte	0x04, 0x1c
        /*011e*/ 	.short	(.L_3117 - .L_3116)


	//   ....[0]....
.L_3116:
        /*0120*/ 	.word	0x00000280


	//   ....[1]....
        /*0124*/ 	.word	0x000014d0


	//   ....[2]....
        /*0128*/ 	.word	0x00001f80


	//----- nvinfo : EIATTR_CRS_STACK_SIZE
	.align		4
.L_3117:
        /*012c*/ 	.byte	0x04, 0x1e
        /*012e*/ 	.short	(.L_3119 - .L_3118)
.L_3118:
        /*0130*/ 	.word	0x00000000


	//----- nvinfo : EIATTR_CBANK_PARAM_SIZE
	.align		4
.L_3119:
        /*0134*/ 	.byte	0x03, 0x19
        /*0136*/ 	.short	0x0040


	//----- nvinfo : EIATTR_PARAM_CBANK
	.align		4
        /*0138*/ 	.byte	0x04, 0x0a
        /*013a*/ 	.short	(.L_3121 - .L_3120)
	.align		4
.L_3120:
        /*013c*/ 	.word	index@(.nv.constant0._ZN12tensorrt_llm7kernels32fusedQKNormRopeKernelNTokenHeadsIN3c108BFloat16EfLi256ELb1ELi2EEEvPviiifPKvS6_S6_PKlii)
        /*0140*/ 	.short	0x0210
        /*0142*/ 	.short	0x0040


	//----- nvinfo : EIATTR_SW_WAR
	.align		4
.L_3121:
        /*0144*/ 	.byte	0x04, 0x36
        /*0146*/ 	.short	(.L_3123 - .L_3122)
.L_3122:
        /*0148*/ 	.word	0x00000008
.L_3123:


//--------------------- .nv.info._ZN12tensorrt_llm7kernels32fusedQKNormRopeKernelNTokenHeadsIN3c108BFloat16EfLi128ELb0ELi2EEEvPviiifPKvS6_S6_PKlii --------------------------
	.section	.nv.info._ZN12tensorrt_llm7kernels32fusedQKNormRopeKernelNTokenHeadsIN3c108BFloat16EfLi128ELb0ELi2EEEvPviiifPKvS6_S6_PKlii,"",@"SHT_CUDA_INFO"
	.sectionflags	@""
	.align	4


	//----- nvinfo : EIATTR_CUDA_API_VERSION
	.align		4
        /*0000*/ 	.byte	0x04, 0x37
        /*0002*/ 	.short	(.L_3125 - .L_3124)
.L_3124:
        /*0004*/ 	.word	0x00000082


	//----- nvinfo : EIATTR_KPARAM_INFO
	.align		4
.L_3125:
        /*0008*/ 	.byte	0x04, 0x17
        /*000a*/ 	.short	(.L_3127 - .L_3126)
.L_3126:
        /*000c*/ 	.word	0x00000000
        /*0010*/ 	.short	0x000a
        /*0012*/ 	.short	0x003c
        /*0014*/ 	.byte	0x00, 0xf0, 0x11, 0x00


	//----- nvinfo : EIATTR_KPARAM_INFO
	.align		4
.L_3127:
        /*0018*/ 	.byte	0x04, 0x17
        /*001a*/ 	.short	(.L_3129 - .L_3128)
.L_3128:
        /*001c*/ 	.word	0x00000000
        /*0020*/ 	.short	0x0009
        /*0022*/ 	.short	0x0038
        /*0024*/ 	.byte	0x00, 0xf0, 0x11, 0x00


	//----- nvinfo : EIATTR_KPARAM_INFO
	.align		4
.L_3129:
        /*0028*/ 	.byte	0x04, 0x17
        /*002a*/ 	.short	(.L_3131 - .L_3130)
.L_3130:
        /*002c*/ 	.word	0x00000000
        /*0030*/ 	.short	0x0008
        /*0032*/ 	.short	0x0030
        /*0034*/ 	.byte	0x00, 0xf0, 0x21, 0x00


	//----- nvinfo : EIATTR_KPARAM_INFO
	.align		4
.L_3131:
        /*0038*/ 	.byte	0x04, 0x17
        /*003a*/ 	.short	(.L_3133 - .L_3132)
.L_3132:
        /*003c*/ 	.word	0x00000000
        /*0040*/ 	.short	0x0007
        /*0042*/ 	.short	0x0028
        /*0044*/ 	.byte	0x00, 0xf0, 0x21, 0x00


	//----- nvinfo : EIATTR_KPARAM_INFO
	.align		4
.L_3133:
        /*0048*/ 	.byte	0x04, 0x17
        /*004a*/ 	.short	(.L_3135 - .L_3134)
.L_3134:
        /*004c*/ 	.word	0x00000000
        /*0050*/ 	.short	0x0006
        /*0052*/ 	.short	0x0020
        /*0054*/ 	.byte	0x00, 0xf0, 0x21, 0x00


	//----- nvinfo : EIATTR_KPARAM_INFO
	.align		4
.L_3135:
        /*0058*/ 	.byte	0x04, 0x17
        /*005a*/ 	.short	(.L_3137 - .L_3136)
.L_3136:
        /*005c*/ 	.word	0x00000000
        /*0060*/ 	.short	0x0005
        /*0062*/ 	.short	0x0018
        /*0064*/ 	.byte	0x00, 0xf0, 0x21, 0x00


	//----- nvinfo : EIATTR_KPARAM_INFO
	.align		4
.L_3137:
        /*0068*/ 	.byte	0x04, 0x17
        /*006a*/ 	.short	(.L_3139 - .L_3138)
.L_3138:
        /*006c*/ 	.word	0x00000000
        /*0070*/ 	.short	0x0004
        /*0072*/ 	.short	0x0014
        /*0074*/ 	.byte	0x00, 0xf0, 0x11, 0x00


	//----- nvinfo : EIATTR_KPARAM_INFO
	.align		4
.L_3139:
        /*0078*/ 	.byte	0x04, 0x17
        /*007a*/ 	.short	(.L_3141 - .L_3140)
.L_3140:
        /*007c*/ 	.word	0x00000000
        /*0080*/ 	.short	0x0003
        /*0082*/ 	.short	0x0010
        /*0084*/ 	.byte	0x00, 0xf0, 0x11, 0x00


	//----- nvinfo : EIATTR_KPARAM_INFO
	.align		4
.L_3141:
        /*0088*/ 	.byte	0x04, 0x17
        /*008a*/ 	.short	(.L_3143 - .L_3142)
.L_3142:
        /*008c*/ 	.word	0x00000000
        /*0090*/ 	.short	0x0002
        /*0092*/ 	.short	0x000c
        /*0094*/ 	.byte	0x00, 0xf0, 0x11, 0x00


	//----- nvinfo : EIATTR_KPARAM_INFO
	.align		4
.L_3143:
        /*0098*/ 	.byte	0x04, 0x17
        /*009a*/ 	.short	(.L_3145 - .L_3144)
.L_3144:
        /*009c*/ 	.word	0x00000000
        /*00a0*/ 	.short	0x0001
        /*00a2*/ 	.short	0x0008
        /*00a4*/ 	.byte	0x00, 0xf0, 0x11, 0x00


	//----- nvinfo : EIATTR_KPARAM_INFO
	.align		4
.L_3145:
        /*00a8*/ 	.byte	0x04, 0x17
        /*00aa*/ 	.short	(.L_3147 - .L_3146)
.L_3146:
        /*00ac*/ 	.word	0x00000000
        /*00b0*/ 	.short	0x0000
        /*00b2*/ 	.short	0x0000
        /*00b4*/ 	.byte	0x00, 0xf0, 0x21, 0x00


	//----- nvinfo : EIATTR_SPARSE_MMA_MASK
	.align		4
.L_3147:
        /*00b8*/ 	.byte	0x03, 0x50
        /*00ba*/ 	.short	0x0000


	//----- nvinfo : EIATTR_MAXREG_COUNT
	.align		4
        /*00bc*/ 	.byte	0x03, 0x1b
        /*00be*/ 	.short	0x00ff


	//----- nvinfo : EIATTR_MERCURY_ISA_VERSION
	.align		4
        /*00c0*/ 	.byte	0x03, 0x5f
        /*00c2*/ 	.short	0x0101


	//----- nvinfo : EIATTR_COOP_GROUP_MASK_REGIDS
	.align		4
        /*00c4*/ 	.byte	0x04, 0x29
        /*00c6*/ 	.short	(.L_3149 - .L_3148)


	//   ....[0]....
.L_3148:
        /*00c8*/ 	.word	0xffffffff


	//   ....[1]....
        /*00cc*/ 	.word	0xffffffff


	//   ....[2]....
        /*00d0*/ 	.word	0xffffffff


	//   ....[3]....
        /*00d4*/ 	.word	0xffffffff


	//   ....[4]....
        /*00d8*/ 	.word	0xffffffff


	//   ....[5]....
        /*00dc*/ 	.word	0xffffffff


	//   ....[6]....
        /*00e0*/ 	.word	0xffffffff


	//   ....[7]....
        /*00e4*/ 	.word	0xffffffff


	//   ....[8]....
        /*00e8*/ 	.word	0xffffffff


	//   ....[9]....
        /*00ec*/ 	.word	0xffffffff


	//   ....[10]....
        /*00f0*/ 	.word	0xffffffff


	//   ....[11]....
        /*00f4*/ 	.word	0x05000004


	//   ....[12]....
        /*00f8*/ 	.word	0x05000004


	//   ....[13]....
        /*00fc*/ 	.word	0x05000004


	//   ....[14]....
        /*0100*/ 	.word	0x05000004


	//   ....[15]....
        /*0104*/ 	.word	0x05000004


	//   ....[16]....
        /*0108*/ 	.word	0x05000004


	//   ....[17]....
        /*010c*/ 	.word	0x05000004


	//   ....[18]....
        /*0110*/ 	.word	0x05000004


	//   ....[19]....
        /*0114*/ 	.word	0x05000004


	//   ....[20]....
        /*0118*/ 	.word	0x05000004


	//   ....[21]....
        /*011c*/ 	.word	0x05000004


	//----- nvinfo : EIATTR_COOP_GROUP_INSTR_OFFSETS
	.align		4
.L_3149:
        /*0120*/ 	.byte	0x04, 0x28
        /*0122*/ 	.short	(.L_3151 - .L_3150)


	//   ....[0]....
.L_3150:
        /*0124*/ 	.word	0x00001ba0


	//   ....[1]....
        /*0128*/ 	.word	0x00001bc0


	//   ....[2]....
        /*012c*/ 	.word	0x00001be0


	//   ....[3]....
        /*0130*/ 	.word	0x00001c00


	//   ....[4]....
        /*0134*/ 	.word	0x00001c20


	//   ....[5]....
        /*0138*/ 	.word	0x00001e00


	//   ....[6]....
        /*013c*/ 	.word	0x00001f70


	//   ....[7]....
        /*0140*/ 	.word	0x00001fd0


	//   ....[8]....
        /*0144*/ 	.word	0x00002030


	//   ....[9]....
        /*0148*/ 	.word	0x000020f0


	//   ....[10]....
        /*014c*/ 	.word	0x00002220


	//   ....[11]....
        /*0150*/ 	.word	0x00002390


	//   ....[12]....
        /*0154*/ 	.word	0x00002410


	//   ....[13]....
        /*0158*/ 	.word	0x00002470


	//   ....[14]....
        /*015c*/ 	.word	0x000024d0


	//   ....[15]....
        /*0160*/ 	.word	0x00002530


	//   ....[16]....
        /*0164*/ 	.word	0x000026b0


	//   ....[17]....
        /*0168*/ 	.word	0x00002740


	//   ....[18]....
        /*016c*/ 	.word	0x000028c0


	//   ....[19]....
        /*0170*/ 	.word	0x00002980


	//   ....[20]....
        /*0174*/ 	.word	0x00002a20


	//   ....[21]....
        /*0178*/ 	.word	0x00002aa0


	//----- nvinfo : EIATTR_EXIT_INSTR_OFFSETS
	.align		4
.L_3151:
        /*017c*/ 	.byte	0x04, 0x1c
        /*017e*/ 	.short	(.L_3153 - .L_3152)


	//   ....[0]....
.L_3152:
        /*0180*/ 	.word	0x00000270


	//   ....[1]....
        /*0184*/ 	.word	0x000014b0


	//   ....[2]....
        /*0188*/ 	.word	0x00002330


	//----- nvinfo : EIATTR_CRS_STACK_SIZE
	.align		4
.L_3153:
        /*018c*/ 	.byte	0x04, 0x1e
        /*018e*/ 	.short	(.L_3155 - .L_3154)
.L_3154:
        /*0190*/ 	.word	0x00000000


	//----- nvinfo : EIATTR_CBANK_PARAM_SIZE
	.align		4
.L_3155:
        /*0194*/ 	.byte	0x03, 0x19
        /*0196*/ 	.short	0x0040


	//----- nvinfo : EIATTR_PARAM_CBANK
	.align		4
        /*0198*/ 	.byte	0x04, 0x0a
        /*019a*/ 	.short	(.L_3157 - .L_3156)
	.align		4
.L_3156:
        /*019c*/ 	.word	index@(.nv.constant0._ZN12tensorrt_llm7kernels32fusedQKNormRopeKernelNTokenHeadsIN3c108BFloat16EfLi128ELb0ELi2EEEvPviiifPKvS6_S6_PKlii)
        /*01a0*/ 	.short	0x0210
        /*01a2*/ 	.short	0x0040


	//----- nvinfo : EIATTR_SW_WAR
	.align		4
.L_3157:
        /*01a4*/ 	.byte	0x04, 0x36
        /*01a6*/ 	.short	(.L_3159 - .L_3158)
.L_3158:
        /*01a8*/ 	.word	0x00000008
.L_3159:


//--------------------- .nv.info._ZN12tensorrt_llm7kernels32fusedQKNormRopeKernelNTokenHeadsIN3c108BFloat16EfLi128ELb1ELi2EEEvPviiifPKvS6_S6_PKlii --------------------------
	.section	.nv.info._ZN12tensorrt_llm7kernels32fusedQKNormRopeKernelNTokenHeadsIN3c108BFloat16EfLi128ELb1ELi2EEEvPviiifPKvS6_S6_PKlii,"",@"SHT_CUDA_INFO"
	.sectionflags	@""
	.align	4


	//----- nvinfo : EIATTR_CUDA_API_VERSION
	.align		4
        /*0000*/ 	.byte	0x04, 0x37
        /*0002*/ 	.short	(.L_3161 - .L_3160)
.L_3160:
        /*0004*/ 	.word	0x00000082


	//----- nvinfo : EIATTR_KPARAM_INFO
	.align		4
.L_3161:
        /*0008*/ 	.byte	0x04, 0x17
        /*000a*/ 	.short	(.L_3163 - .L_3162)
.L_3162:
        /*000c*/ 	.word	0x00000000
        /*0010*/ 	.short	0x000a
        /*0012*/ 	.short	0x003c
        /*0014*/ 	.byte	0x00, 0xf0, 0x11, 0x00


	//----- nvinfo : EIATTR_KPARAM_INFO
	.align		4
.L_3163:
        /*0018*/ 	.byte	0x04, 0x17
        /*001a*/ 	.short	(.L_3165 - .L_3164)
.L_3164:
        /*001c*/ 	.word	0x00000000
        /*0020*/ 	.short	0x0009
        /*0022*/ 	.short	0x0038
        /*0024*/ 	.byte	0x00, 0xf0, 0x11, 0x00


	//----- nvinfo : EIATTR_KPARAM_INFO
	.align		4
.L_3165:
        /*0028*/ 	.byte	0x04, 0x17
        /*002a*/ 	.short	(.L_3167 - .L_3166)
.L_3166:
        /*002c*/ 	.word	0x00000000
        /*0030*/ 	.short	0x0008
        /*0032*/ 	.short	0x0030
        /*0034*/ 	.byte	0x00, 0xf0, 0x21, 0x00


	//----- nvinfo : EIATTR_KPARAM_INFO
	.align		4
.L_3167:
        /*0038*/ 	.byte	0x04, 0x17
        /*003a*/ 	.short	(.L_3169 - .L_3168)
.L_3168:
        /*003c*/ 	.word	0x00000000
        /*0040*/ 	.short	0x0007
        /*0042*/ 	.short	0x0028
        /*0044*/ 	.byte	0x00, 0xf0, 0x21, 0x00


	//----- nvinfo : EIATTR_KPARAM_INFO
	.align		4
.L_3169:
        /*0048*/ 	.byte	0x04, 0x17
        /*004a*/ 	.short	(.L_3171 - .L_3170)
.L_3170:
        /*004c*/ 	.word	0x00000000
        /*0050*/ 	.short	0x0006
        /*0052*/ 	.short	0x0020
        /*0054*/ 	.byte	0x00, 0xf0, 0x21, 0x00


	//----- nvinfo : EIATTR_KPARAM_INFO
	.align		4
.L_3171:
        /*0058*/ 	.byte	0x04, 0x17
        /*005a*/ 	.short	(.L_3173 - .L_3172)
.L_3172:
        /*005c*/ 	.word	0x00000000
        /*0060*/ 	.short	0x0005
        /*0062*/ 	.short	0x0018
        /*0064*/ 	.byte	0x00, 0xf0, 0x21, 0x00


	//----- nvinfo : EIATTR_KPARAM_INFO
	.align		4
.L_3173:
        /*0068*/ 	.byte	0x04, 0x17
        /*006a*/ 	.short	(.L_3175 - .L_3174)
.L_3174:
        /*006c*/ 	.word	0x00000000
        /*0070*/ 	.short	0x0004
        /*0072*/ 	.short	0x0014
        /*0074*/ 	.byte	0x00, 0xf0, 0x11, 0x00


	//----- nvinfo : EIATTR_KPARAM_INFO
	.align		4
.L_3175:
        /*0078*/ 	.byte	0x04, 0x17
        /*007a*/ 	.short	(.L_3177 - .L_3176)
.L_3176:
        /*007c*/ 	.word	0x00000000
        /*0080*/ 	.short	0x0003
        /*0082*/ 	.short	0x0010
        /*0084*/ 	.byte	0x00, 0xf0, 0x11, 0x00


	//----- nvinfo : EIATTR_KPARAM_INFO
	.align		4
.L_3177:
        /*0088*/ 	.byte	0x04, 0x17
        /*008a*/ 	.short	(.L_3179 - .L_3178)
.L_3178:
        /*008c*/ 	.word	0x00000000
        /*0090*/ 	.short	0x0002
        /*0092*/ 	.short	0x000c
        /*0094*/ 	.byte	0x00, 0xf0, 0x11, 0x00


	//----- nvinfo : EIATTR_KPARAM_INFO
	.align		4
.L_3179:
        /*0098*/ 	.byte	0x04, 0x17
        /*009a*/ 	.short	(.L_3181 - .L_3180)
.L_3180:
        /*009c*/ 	.word	0x00000000
        /*00a0*/ 	.short	0x0001
        /*00a2*/ 	.short	0x0008
        /*00a4*/ 	.byte	0x00, 0xf0, 0x11, 0x00


	//----- nvinfo : EIATTR_KPARAM_INFO
	.align		4
.L_3181:
        /*00a8*/ 	.byte	0x04, 0x17
        /*00aa*/ 	.short	(.L_3183 - .L_3182)
.L_3182:
        /*00ac*/ 	.word	0x00000000
        /*00b0*/ 	.short	0x0000
        /*00b2*/ 	.short	0x0000
        /*00b4*/ 	.byte	0x00, 0xf0, 0x21, 0x00


	//----- nvinfo : EIATTR_SPARSE_MMA_MASK
	.align		4
.L_3183:
        /*00b8*/ 	.byte	0x03, 0x50
        /*00ba*/ 	.short	0x0000


	//----- nvinfo : EIATTR_MAXREG_COUNT
	.align		4
        /*00bc*/ 	.byte	0x03, 0x1b
        /*00be*/ 	.short	0x00ff


	//----- nvinfo : EIATTR_MERCURY_ISA_VERSION
	.align		4
        /*00c0*/ 	.byte	0x03, 0x5f
        /*00c2*/ 	.short	0x0101


	//----- nvinfo : EIATTR_COOP_GROUP_MASK_REGIDS
	.align		4
        /*00c4*/ 	.byte	0x04, 0x29
        /*00c6*/ 	.short	(.L_3185 - .L_3184)


	//   ....[0]....
.L_3184:
        /*00c8*/ 	.word	0xffffffff


	//   ....[1]....
        /*00cc*/ 	.word	0xffffffff


	//   ....[2]....
        /*00d0*/ 	.word	0xffffffff


	//   ....[3]....
        /*00d4*/ 	.word	0xffffffff


	//   ....[4]....
        /*00d8*/ 	.word	0xffffffff


	//   ....[5]....
        /*00dc*/ 	.word	0x0500000a


	//   ....[6]....
        /*00e0*/ 	.word	0x0500000a


	//   ....[7]....
        /*00e4*/ 	.word	0x0500000a


	//   ....[8]....
        /*00e8*/ 	.word	0x0500000a


	//   ....[9]....
        /*00ec*/ 	.word	0x0500000a


	//----- nvinfo : EIATTR_COOP_GROUP_INSTR_OFFSETS
	.align		4
.L_3185:
        /*00f0*/ 	.byte	0x04, 0x28
        /*00f2*/ 	.short	(.L_3187 - .L_3186)


	//   ....[0]....
.L_3186:
        /*00f4*/ 	.word	0x000018a0


	//   ....[1]....
        /*00f8*/ 	.word	0x000018c0


	//   ....[2]....
        /*00fc*/ 	.word	0x000018e0


	//   ....[3]....
        /*0100*/ 	.word	0x00001900


	//   ....[4]....
        /*0104*/ 	.word	0x00001920


	//   ....[5]....
        /*0108*/ 	.word	0x00001cd0


	//   ....[6]....
        /*010c*/ 	.word	0x00001d50


	//   ....[7]....
        /*0110*/ 	.word	0x00001dd0


	//   ....[8]....
        /*0114*/ 	.word	0x00001e50


	//   ....[9]....
        /*0118*/ 	.word	0x00001ed0


	//----- nvinfo : EIATTR_EXIT_INSTR_OFFSETS
	.align		4
.L_3187:
        /*011c*/ 	.byte	0x04, 0x1c
        /*011e*/ 	.short	(.L_3189 - .L_3188)


	//   ....[0]....
.L_3188:
        /*0120*/ 	.word	0x00000280


	//   ....[1]....
        /*0124*/ 	.word	0x00001500


	//   ....[2]....
        /*0128*/ 	.word	0x00001c60


	//----- nvinfo : EIATTR_CRS_STACK_SIZE
	.align		4
.L_3189:
        /*012c*/ 	.byte	0x04, 0x1e
        /*012e*/ 	.short	(.L_3191 - .L_3190)
.L_3190:
        /*0130*/ 	.word	0x00000000


	//----- nvinfo : EIATTR_CBANK_PARAM_SIZE
	.align		4
.L_3191:
        /*0134*/ 	.byte	0x03, 0x19
        /*0136*/ 	.short	0x0040


	//----- nvinfo : EIATTR_PARAM_CBANK
	.align		4
        /*0138*/ 	.byte	0x04, 0x0a
        /*013a*/ 	.short	(.L_3193 - .L_3192)
	.align		4
.L_3192:
        /*013c*/ 	.word	index@(.nv.constant0._ZN12tensorrt_llm7kernels32fusedQKNormRopeKernelNTokenHeadsIN3c108BFloat16EfLi128ELb1ELi2EEEvPviiifPKvS6_S6_PKlii)
        /*0140*/ 	.short	0x0210
        /*0142*/ 	.short	0x0040


	//----- nvinfo : EIATTR_SW_WAR
	.align		4
.L_3193:
        /*0144*/ 	.byte	0x04, 0x36
        /*0146*/ 	.short	(.L_3195 - .L_3194)
.L_3194:
        /*0148*/ 	.word	0x00000008
.L_3195:


//--------------------- .nv.info._ZN12tensorrt_llm7kernels32fusedQKNormRopeKernelNTokenHeadsIN3c108BFloat16EfLi64ELb0ELi2EEEvPviiifPKvS6_S6_PKlii --------------------------
	.section	.nv.info._ZN12tensorrt_llm7kernels32fusedQKNormRopeKernelNTokenHeadsIN3c108BFloat16EfLi64ELb0ELi2EEEvPviiifPKvS6_S6_PKlii,"",@"SHT_CUDA_INFO"
	.sectionflags	@""
	.align	4


	//----- nvinfo : EIATTR_CUDA_API_VERSION
	.align		4
        /*0000*/ 	.byte	0x04, 0x37
        /*0002*/ 	.short	(.L_3197 - .L_3196)
.L_3196:
        /*0004*/ 	.word	0x00000082


	//----- nvinfo : EIATTR_KPARAM_INFO
	.align		4
.L_3197:
        /*0008*/ 	.byte	0x04, 0x17
        /*000a*/ 	.short	(.L_3199 - .L_3198)
.L_3198:
        /*000c*/ 	.word	0x00000000
        /*0010*/ 	.short	0x000a
        /*0012*/ 	.short	0x003c
        /*0014*/ 	.byte	0x00, 0xf0, 0x11, 0x00


	//----- nvinfo : EIATTR_KPARAM_INFO
	.align		4
.L_3199:
        /*0018*/ 	.byte	0x04, 0x17
        /*001a*/ 	.short	(.L_3201 - .L_3200)
.L_3200:
        /*001c*/ 	.word	0x00000000
        /*0020*/ 	.short	0x0009
        /*0022*/ 	.short	0x0038
        /*0024*/ 	.byte	0x00, 0xf0, 0x11, 0x00


	//----- nvinfo : EIATTR_KPARAM_INFO
	.align		4
.L_3201:
        /*0028*/ 	.byte	0x04, 0x17
        /*002a*/ 	.short	(.L_3203 - .L_3202)
.L_3202:
        /*002c*/ 	.word	0x00000000
        /*0030*/ 	.short	0x0008
        /*0032*/ 	.short	0x0030
        /*0034*/ 	.byte	0x00, 0xf0, 0x21, 0x00


	//----- nvinfo : EIATTR_KPARAM_INFO
	.align		4
.L_3203:
        /*0038*/ 	.byte	0x04, 0x17
        /*003a*/ 	.short	(.L_3205 - .L_3204)
.L_3204:
        /*003c*/ 	.word	0x00000000
        /*0040*/ 	.short	0x0007
        /*0042*/ 	.short	0x0028
        /*0044*/ 	.byte	0x00, 0xf0, 0x21, 0x00


	//----- nvinfo : EIATTR_KPARAM_INFO
	.align		4
.L_3205:
        /*0048*/ 	.byte	0x04, 0x17
        /*004a*/ 	.short	(.L_3207 - .L_3206)
.L_3206:
        /*004c*/ 	.word	0x00000000
        /*0050*/ 	.short	0x0006
        /*0052*/ 	.short	0x0020
        /*0054*/ 	.byte	0x00, 0xf0, 0x21, 0x00


	//----- nvinfo : EIATTR_KPARAM_INFO
	.align		4
.L_3207:
        /*0058*/ 	.byte	0x04, 0x17
        /*005a*/ 	.short	(.L_3209 - .L_3208)
.L_3208:
        /*005c*/ 	.word	0x00000000
        /*0060*/ 	.short	0x0005
        /*0062*/ 	.short	0x0018
        /*0064*/ 	.byte	0x00, 0xf0, 0x21, 0x00


	//----- nvinfo : EIATTR_KPARAM_INFO
	.align		4
.L_3209:
        /*0068*/ 	.byte	0x04, 0x17
        /*006a*/ 	.short	(.L_3211 - .L_3210)
.L_3210:
        /*006c*/ 	.word	0x00000000
        /*0070*/ 	.short	0x0004
        /*0072*/ 	.short	0x0014
        /*0074*/ 	.byte	0x00, 0xf0, 0x11, 0x00


	//----- nvinfo : EIATTR_KPARAM_INFO
	.align		4
.L_3211:
        /*0078*/ 	.byte	0x04, 0x17
        /*007a*/ 	.short	(.L_3213 - .L_3212)
.L_3212:
        /*007c*/ 	.word	0x00000000
        /*0080*/ 	.short	0x0003
        /*0082*/ 	.short	0x0010
        /*0084*/ 	.byte	0x00, 0xf0, 0x11, 0x00


	//----- nvinfo : EIATTR_KPARAM_INFO
	.align		4
.L_3213:
        /*0088*/ 	.byte	0x04, 0x17
        /*008a*/ 	.short	(.L_3215 - .L_3214)
.L_3214:
        /*008c*/ 	.word	0x00000000
        /*0090*/ 	.short	0x0002
        /*0092*/ 	.short	0x000c
        /*0094*/ 	.byte	0x00, 0xf0, 0x11, 0x00


	//----- nvinfo : EIATTR_KPARAM_INFO
	.align		4
.L_3215:
        /*0098*/ 	.byte	0x04, 0x17
        /*009a*/ 	.short	(.L_3217 - .L_3216)
.L_3216:
        /*009c*/ 	.word	0x00000000
        /*00a0*/ 	.short	0x0001
        /*00a2*/ 	.short	0x0008
        /*00a4*/ 	.byte	0x00, 0xf0, 0x11, 0x00


	//----- nvinfo : EIATTR_KPARAM_INFO
	.align		4
.L_3217:
        /*00a8*/ 	.byte	0x04, 0x17
        /*00aa*/ 	.short	(.L_3219 - .L_3218)
.L_3218:
        /*00ac*/ 	.word	0x00000000
        /*00b0*/ 	.short	0x0000
        /*00b2*/ 	.short	0x0000
        /*00b4*/ 	.byte	0x00, 0xf0, 0x21, 0x00


	//----- nvinfo : EIATTR_SPARSE_MMA_MASK
	.align		4
.L_3219:
        /*00b8*/ 	.byte	0x03, 0x50
        /*00ba*/ 	.short	0x0000


	//----- nvinfo : EIATTR_MAXREG_COUNT
	.align		4
        /*00bc*/ 	.byte	0x03, 0x1b
        /*00be*/ 	.short	0x00ff


	//----- nvinfo : EIATTR_MERCURY_ISA_VERSION
	.align		4
        /*00c0*/ 	.byte	0x03, 0x5f
        /*00c2*/ 	.short	0x0101


	//----- nvinfo : EIATTR_COOP_GROUP_MASK_REGIDS
	.align		4
        /*00c4*/ 	.byte	0x04, 0x29
        /*00c6*/ 	.short	(.L_3221 - .L_3220)


	//   ....[0]....
.L_3220:
        /*00c8*/ 	.word	0xffffffff


	//   ....[1]....
        /*00cc*/ 	.word	0xffffffff


	//   ....[2]....
        /*00d0*/ 	.word	0xffffffff


	//   ....[3]....
        /*00d4*/ 	.word	0xffffffff


	//   ....[4]....
        /*00d8*/ 	.word	0xffffffff


	//   ....[5]....
        /*00dc*/ 	.word	0xffffffff


	//   ....[6]....
        /*00e0*/ 	.word	0xffffffff


	//   ....[7]....
        /*00e4*/ 	.word	0xffffffff


	//   ....[8]....
        /*00e8*/ 	.word	0xffffffff


	//   ....[9]....
        /*00ec*/ 	.word	0x0500001a


	//   ....[10]....
        /*00f0*/ 	.word	0x0500001a


	//   ....[11]....
        /*00f4*/ 	.word	0x0500001a


	//   ....[12]....
        /*00f8*/ 	.word	0x0500001a


	//   ....[13]....
        /*00fc*/ 	.word	0x0500001a


	//   ....[14]....
        /*0100*/ 	.word	0x0500001a


	//   ....[15]....
        /*0104*/ 	.word	0x0500001a


	//   ....[16]....
        /*0108*/ 	.word	0x0500001a


	//   ....[17]....
        /*010c*/ 	.word	0x0500001a


	//----- nvinfo : EIATTR_COOP_GROUP_INSTR_OFFSETS
	.align		4
.L_3221:
        /*0110*/ 	.byte	0x04, 0x28
        /*0112*/ 	.short	(.L_3223 - .L_3222)


	//   ....[0]....
.L_3222:
        /*0114*/ 	.word	0x000018e0


	//   ....[1]....
        /*0118*/ 	.word	0x00001900


	//   ....[2]....
        /*011c*/ 	.word	0x00001920


	//   ....[3]....
        /*0120*/ 	.word	0x00001940


	//   ....[4]....
        /*0124*/ 	.word	0x00001960


	//   ....[5]....
        /*0128*/ 	.word	0x00001c00


	//   ....[6]....
        /*012c*/ 	.word	0x00001c80


	//   ....[7]....
        /*0130*/ 	.word	0x00001ce0


	//   ....[8]....
        /*0134*/ 	.word	0x00001dd0


	//   ....[9]....
        /*0138*/ 	.word	0x00001f30


	//   ....[10]....
        /*013c*/ 	.word	0x00001fc0


	//   ....[11]....
        /*0140*/ 	.word	0x00002020


	//   ....[12]....
        /*0144*/ 	.word	0x00002080


	//   ....[13]....
        /*0148*/ 	.word	0x000020e0


	//   ....[14]....
        /*014c*/ 	.word	0x00002260


	//   ....[15]....
        /*0150*/ 	.word	0x000022e0


	//   ....[16]....
        /*0154*/ 	.word	0x00002430


	//   ....[17]....
        /*0158*/ 	.word	0x00002490


	//----- nvinfo : EIATTR_EXIT_INSTR_OFFSETS
	.align		4
.L_3223:
        /*015c*/ 	.byte	0x04, 0x1c
        /*015e*/ 	.short	(.L_3225 - .L_3224)


	//   ....[0]....
.L_3224:
        /*0160*/ 	.word	0x00000280


	//   ....[1]....
        /*0164*/ 	.word	0x000014c0


	//   ....[2]....
        /*0168*/ 	.word	0x00001ed0


	//----- nvinfo : EIATTR_CRS_STACK_SIZE
	.align		4
.L_3225:
        /*016c*/ 	.byte	0x04, 0x1e
        /*016e*/ 	.short	(.L_3227 - .L_3226)
.L_3226:
        /*0170*/ 	.word	0x00000000


	//----- nvinfo : EIATTR_CBANK_PARAM_SIZE
	.align		4
.L_3227:
        /*0174*/ 	.byte	0x03, 0x19
        /*0176*/ 	.short	0x0040


	//----- nvinfo : EIATTR_PARAM_CBANK
	.align		4
        /*0178*/ 	.byte	0x04, 0x0a
        /*017a*/ 	.short	(.L_3229 - .L_3228)
	.align		4
.L_3228:
        /*017c*/ 	.word	index@(.nv.constant0._ZN12tensorrt_llm7kernels32fusedQKNormRopeKernelNTokenHeadsIN3c108BFloat16EfLi64ELb0ELi2EEEvPviiifPKvS6_S6_PKlii)
        /*0180*/ 	.short	0x0210
        /*0182*/ 	.short	0x0040


	//----- nvinfo : EIATTR_SW_WAR
	.align		4
.L_3229:
        /*0184*/ 	.byte	0x04, 0x36
        /*0186*/ 	.short	(.L_3231 - .L_3230)
.L_3230:
        /*0188*/ 	.word	0x00000008
.L_3231:


//--------------------- .nv.info._ZN12tensorrt_llm7kernels32fusedQKNormRopeKernelNTokenHeadsIN3c108BFloat16EfLi64ELb1ELi2EEEvPviiifPKvS6_S6_PKlii --------------------------
	.section	.nv.info._ZN12tensorrt_llm7kernels32fusedQKNormRopeKernelNTokenHeadsIN3c108BFloat16EfLi64ELb1ELi2EEEvPviiifPKvS6_S6_PKlii,"",@"SHT_CUDA_INFO"
	.sectionflags	@""
	.align	4


	//----- nvinfo : EIATTR_CUDA_API_VERSION
	.align		4
        /*0000*/ 	.byte	0x04, 0x37
        /*0002*/ 	.short	(.L_3233 - .L_3232)
.L_3232:
        /*0004*/ 	.word	0x00000082


	//----- nvinfo : EIATTR_KPARAM_INFO
	.align		4
.L_3233:
        /*0008*/ 	.byte	0x04, 0x17
        /*000a*/ 	.short	(.L_3235 - .L_3234)
.L_3234:
        /*000c*/ 	.word	0x00000000
        /*0010*/ 	.short	0x000a
        /*0012*/ 	.short	0x003c
        /*0014*/ 	.byte	0x00, 0xf0, 0x11, 0x00


	//----- nvinfo : EIATTR_KPARAM_INFO
	.align		4
.L_3235:
        /*0018*/ 	.byte	0x04, 0x17
        /*001a*/ 	.short	(.L_3237 - .L_3236)
.L_3236:
        /*001c*/ 	.word	0x00000000
        /*0020*/ 	.short	0x0009
        /*0022*/ 	.short	0x0038
        /*0024*/ 	.byte	0x00, 0xf0, 0x11, 0x00


	//----- nvinfo : EIATTR_KPARAM_INFO
	.align		4
.L_3237:
        /*0028*/ 	.byte	0x04, 0x17
        /*002a*/ 	.short	(.L_3239 - .L_3238)
.L_3238:
        /*002c*/ 	.word	0x00000000
        /*0030*/ 	.short	0x0008
        /*0032*/ 	.short	0x0030
        /*0034*/ 	.byte	0x00, 0xf0, 0x21, 0x00


	//----- nvinfo : EIATTR_KPARAM_INFO
	.align		4
.L_3239:
        /*0038*/ 	.byte	0x04, 0x17
        /*003a*/ 	.short	(.L_3241 - .L_3240)
.L_3240:
        /*003c*/ 	.word	0x00000000
        /*0040*/ 	.short	0x0007
        /*0042*/ 	.short	0x0028
        /*0044*/ 	.byte	0x00, 0xf0, 0x21, 0x00


	//----- nvinfo : EIATTR_KPARAM_INFO
	.align		4
.L_3241:
        /*0048*/ 	.byte	0x04, 0x17
        /*004a*/ 	.short	(.L_3243 - .L_3242)
.L_3242:
        /*004c*/ 	.word	0x00000000
        /*0050*/ 	.short	0x0006
        /*0052*/ 	.short	0x0020
        /*0054*/ 	.byte	0x00, 0xf0, 0x21, 0x00


	//----- nvinfo : EIATTR_KPARAM_INFO
	.align		4
.L_3243:
        /*0058*/ 	.byte	0x04, 0x17
        /*005a*/ 	.short	(.L_3245 - .L_3244)
.L_3244:
        /*005c*/ 	.word	0x00000000
        /*0060*/ 	.short	0x0005
        /*0062*/ 	.short	0x0018
        /*0064*/ 	.byte	0x00, 0xf0, 0x21, 0x00


	//----- nvinfo : EIATTR_KPARAM_INFO
	.align		4
.L_3245:
        /*0068*/ 	.byte	0x04, 0x17
        /*006a*/ 	.short	(.L_3247 - .L_3246)
.L_3246:
        /*006c*/ 	.word	0x00000000
        /*0070*/ 	.short	0x0004
        /*0072*/ 	.short	0x0014
        /*0074*/ 	.byte	0x00, 0xf0, 0x11, 0x00


	//----- nvinfo : EIATTR_KPARAM_INFO
	.align		4
.L_3247:
        /*0078*/ 	.byte	0x04, 0x17
        /*007a*/ 	.short	(.L_3249 - .L_3248)
.L_3248:
        /*007c*/ 	.word	0x00000000
        /*0080*/ 	.short	0x0003
        /*0082*/ 	.short	0x0010
        /*0084*/ 	.byte	0x00, 0xf0, 0x11, 0x00


	//----- nvinfo : EIATTR_KPARAM_INFO
	.align		4
.L_3249:
        /*0088*/ 	.byte	0x04, 0x17
        /*008a*/ 	.short	(.L_3251 - .L_3250)
.L_3250:
        /*008c*/ 	.word	0x00000000
        /*0090*/ 	.short	0x0002
        /*0092*/ 	.short	0x000c
        /*0094*/ 	.byte	0x00, 0xf0, 0x11, 0x00


	//----- nvinfo : EIATTR_KPARAM_INFO
	.align		4
.L_3251:
        /*0098*/ 	.byte	0x04, 0x17
        /*009a*/ 	.short	(.L_3253 - .L_3252)
.L_3252:
        /*009c*/ 	.word	0x00000000
        /*00a0*/ 	.short	0x0001
        /*00a2*/ 	.short	0x0008
        /*00a4*/ 	.byte	0x00, 0xf0, 0x11, 0x00


	//----- nvinfo : EIATTR_KPARAM_INFO
	.align		4
.L_3253:
        /*00a8*/ 	.byte	0x04, 0x17
        /*00aa*/ 	.short	(.L_3255 - .L_3254)
.L_3254:
        /*00ac*/ 	.word	0x00000000
        /*00b0*/ 	.short	0x0000
        /*00b2*/ 	.short	0x0000
        /*00b4*/ 	.byte	0x00, 0xf0, 0x21, 0x00


	//----- nvinfo : EIATTR_SPARSE_MMA_MASK
	.align		4
.L_3255:
        /*00b8*/ 	.byte	0x03, 0x50
        /*00ba*/ 	.short	0x0000


	//----- nvinfo : EIATTR_MAXREG_COUNT
	.align		4
        /*00bc*/ 	.byte	0x03, 0x1b
        /*00be*/ 	.short	0x00ff


	//----- nvinfo : EIATTR_MERCURY_ISA_VERSION
	.align		4
        /*00c0*/ 	.byte	0x03, 0x5f
        /*00c2*/ 	.short	0x0101


	//----- nvinfo : EIATTR_COOP_GROUP_MASK_REGIDS
	.align		4
        /*00c4*/ 	.byte	0x04, 0x29
        /*00c6*/ 	.short	(.L_3257 - .L_3256)


	//   ....[0]....
.L_3256:
        /*00c8*/ 	.word	0xffffffff


	//   ....[1]....
        /*00cc*/ 	.word	0xffffffff


	//   ....[2]....
        /*00d0*/ 	.word	0xffffffff


	//   ....[3]....
        /*00d4*/ 	.word	0xffffffff


	//   ....[4]....
        /*00d8*/ 	.word	0xffffffff


	//   ....[5]....
        /*00dc*/ 	.word	0xffffffff


	//   ....[6]....
        /*00e0*/ 	.word	0xffffffff


	//   ....[7]....
        /*00e4*/ 	.word	0xffffffff


	//   ....[8]....
        /*00e8*/ 	.word	0xffffffff


	//   ....[9]....
        /*00ec*/ 	.word	0xffffffff


	//   ....[10]....
        /*00f0*/ 	.word	0xffffffff


	//   ....[11]....
        /*00f4*/ 	.word	0xffffffff


	//   ....[12]....
        /*00f8*/ 	.word	0xffffffff


	//   ....[13]....
        /*00fc*/ 	.word	0xffffffff


	//   ....[14]....
        /*0100*/ 	.word	0xffffffff


	//   ....[15]....
        /*0104*/ 	.word	0x0500001b


	//   ....[16]....
        /*0108*/ 	.word	0x0500001b


	//   ....[17]....
        /*010c*/ 	.word	0x0500001b


	//   ....[18]....
        /*0110*/ 	.word	0x0500001b


	//   ....[19]....
        /*0114*/ 	.word	0x0500001b


	//   ....[20]....
        /*0118*/ 	.word	0x0500001b


	//   ....[21]....
        /*011c*/ 	.word	0x0500001b


	//   ....[22]....
        /*0120*/ 	.word	0x0500001b


	//   ....[23]....
        /*0124*/ 	.word	0x0500001b


	//   ....[24]....
        /*0128*/ 	.word	0x0500001b


	//   ....[25]....
        /*012c*/ 	.word	0x0500001b


	//   ....[26]....
        /*0130*/ 	.word	0x0500001b


	//   ....[27]....
        /*0134*/ 	.word	0x0500001b


	//   ....[28]....
        /*0138*/ 	.word	0x0500001b


	//   ....[29]....
        /*013c*/ 	.word	0x0500001b


	//----- nvinfo : EIATTR_COOP_GROUP_INSTR_OFFSETS
	.align		4
.L_3257:
        /*0140*/ 	.byte	0x04, 0x28
        /*0142*/ 	.short	(.L_3259 - .L_3258)


	//   ....[0]....
.L_3258:
        /*0144*/ 	.word	0x00001820


	//   ....[1]....
        /*0148*/ 	.word	0x00001840


	//   ....[2]....
        /*014c*/ 	.word	0x00001860


	//   ....[3]....
        /*0150*/ 	.word	0x00001880


	//   ....[4]....
        /*0154*/ 	.word	0x000018a0


	//   ....[5]....
        /*0158*/ 	.word	0x00001b50


	//   ....[6]....
        /*015c*/ 	.word	0x00001b70


	//   ....[7]....
        /*0160*/ 	.word	0x00001b90


	//   ....[8]....
        /*0164*/ 	.word	0x00001bb0


	//   ....[9]....
        /*0168*/ 	.word	0x00001bd0


	//   ....[10]....
        /*016c*/ 	.word	0x00001e80


	//   ....[11]....
        /*0170*/ 	.word	0x00001ea0


	//   ....[12]....
        /*0174*/ 	.word	0x00001ec0


	//   ....[13]....
        /*0178*/ 	.word	0x00001ee0


	//   ....[14]....
        /*017c*/ 	.word	0x00001f00


	//   ....[15]....
        /*0180*/ 	.word	0x00002140


	//   ....[16]....
        /*0184*/ 	.word	0x000021c0


	//   ....[17]....
        /*0188*/ 	.word	0x00002220


	//   ....[18]....
        /*018c*/ 	.word	0x00002280


	//   ....[19]....
        /*0190*/ 	.word	0x000022d0


	//   ....[20]....
        /*0194*/ 	.word	0x00002350


	//   ....[21]....
        /*0198*/ 	.word	0x000023d0


	//   ....[22]....
        /*019c*/ 	.word	0x00002420


	//   ....[23]....
        /*01a0*/ 	.word	0x00002470


	//   ....[24]....
        /*01a4*/ 	.word	0x000024c0


	//   ....[25]....
        /*01a8*/ 	.word	0x00002540


	//   ....[26]....
        /*01ac*/ 	.word	0x000025c0


	//   ....[27]....
        /*01b0*/ 	.word	0x00002620


	//   ....[28]....
        /*01b4*/ 	.word	0x00002680


	//   ....[29]....
        /*01b8*/ 	.word	0x000026e0


	//----- nvinfo : EIATTR_EXIT_INSTR_OFFSETS
	.align		4
.L_3259:
        /*01bc*/ 	.byte	0x04, 0x1c
        /*01be*/ 	.short	(.L_3261 - .L_3260)


	//   ....[0]....
.L_3260:
        /*01c0*/ 	.word	0x00000270


	//   ....[1]....
        /*01c4*/ 	.word	0x000014c0


	//   ....[2]....
        /*01c8*/ 	.word	0x00001d80


	//   ....[3]....
        /*01cc*/ 	.word	0x000020d0


	//----- nvinfo : EIATTR_CRS_STACK_SIZE
	.align		4
.L_3261:
        /*01d0*/ 	.byte	0x04, 0x1e
        /*01d2*/ 	.short	(.L_3263 - .L_3262)
.L_3262:
        /*01d4*/ 	.word	0x00000000


	//----- nvinfo : EIATTR_CBANK_PARAM_SIZE
	.align		4
.L_3263:
        /*01d8*/ 	.byte	0x03, 0x19
        /*01da*/ 	.short	0x0040


	//----- nvinfo : EIATTR_PARAM_CBANK
	.align		4
        /*01dc*/ 	.byte	0x04, 0x0a
        /*01de*/ 	.short	(.L_3265 - .L_3264)
	.align		4
.L_3264:
        /*01e0*/ 	.word	index@(.nv.constant0._ZN12tensorrt_llm7kernels32fusedQKNormRopeKernelNTokenHeadsIN3c108BFloat16EfLi64ELb1ELi2EEEvPviiifPKvS6_S6_PKlii)
        /*01e4*/ 	.short	0x0210
        /*01e6*/ 	.short	0x0040


	//----- nvinfo : EIATTR_SW_WAR
	.align		4
.L_3265:
        /*01e8*/ 	.byte	0x04, 0x36
        /*01ea*/ 	.short	(.L_3267 - .L_3266)
.L_3266:
        /*01ec*/ 	.word	0x00000008
.L_3267:


//--------------------- .nv.info._ZN12tensorrt_llm7kernels21fusedQKNormRopeKernelIN3c108BFloat16EfLi256ELb0EEEvPviiifPKvS6_S6_PKlii --------------------------
	.section	.nv.info._ZN12tensorrt_llm7kernels21fusedQKNormRopeKernelIN3c108BFloat16EfLi256ELb0EEEvPviiifPKvS6_S6_PKlii,"",@"SHT_CUDA_INFO"
	.sectionflags	@""
	.align	4


	//----- nvinfo : EIATTR_CUDA_API_VERSION
	.align		4
        /*0000*/ 	.byte	0x04, 0x37
        /*0002*/ 	.short	(.L_3269 - .L_3268)
.L_3268:
        /*0004*/ 	.word	0x00000082


	//----- nvinfo : EIATTR_KPARAM_INFO
	.align		4
.L_3269:
        /*0008*/ 	.byte	0x04, 0x17
        /*000a*/ 	.short	(.L_3271 - .L_3270)
.L_3270:
        /*000c*/ 	.word	0x00000000
        /*0010*/ 	.short	0x000a
        /*0012*/ 	.short	0x003c
        /*0014*/ 	.byte	0x00, 0xf0, 0x11, 0x00


	//----- nvinfo : EIATTR_KPARAM_INFO
	.align		4
.L_3271:
        /*0018*/ 	.byte	0x04, 0x17
        /*001a*/ 	.short	(.L_3273 - .L_3272)
.L_3272:
        /*001c*/ 	.word	0x00000000
        /*0020*/ 	.short	0x0009
        /*0022*/ 	.short	0x0038
        /*0024*/ 	.byte	0x00, 0xf0, 0x11, 0x00


	//----- nvinfo : EIATTR_KPARAM_INFO
	.align		4
.L_3273:
        /*0028*/ 	.byte	0x04, 0x17
        /*002a*/ 	.short	(.L_3275 - .L_3274)
.L_3274:
        /*002c*/ 	.word	0x00000000
        /*0030*/ 	.short	0x0008
        /*0032*/ 	.short	0x0030
        /*0034*/ 	.byte	0x00, 0xf0, 0x21, 0x00


	//----- nvinfo : EIATTR_KPARAM_INFO
	.align		4
.L_3275:
        /*0038*/ 	.byte	0x04, 0x17
        /*003a*/ 	.short	(.L_3277 - .L_3276)
.L_3276:
        /*003c*/ 	.word	0x00000000
        /*0040*/ 	.short	0x0007
        /*0042*/ 	.short	0x0028
        /*0044*/ 	.byte	0x00, 0xf0, 0x21, 0x00


	//----- nvinfo : EIATTR_KPARAM_INFO
	.align		4
.L_3277:
        /*0048*/ 	.byte	0x04, 0x17
        /*004a*/ 	.short	(.L_3279 - .L_3278)
.L_3278:
        /*004c*/ 	.word	0x00000000
        /*0050*/ 	.short	0x0006
        /*0052*/ 	.short	0x0020
        /*0054*/ 	.byte	0x00, 0xf0, 0x21, 0x00


	//----- nvinfo : EIATTR_KPARAM_INFO
	.align		4
.L_3279:
        /*0058*/ 	.byte	0x04, 0x17
        /*005a*/ 	.short	(.L_3281 - .L_3280)
.L_3280:
        /*005c*/ 	.word	0x00000000
        /*0060*/ 	.short	0x0005
        /*0062*/ 	.short	0x0018
        /*0064*/ 	.byte	0x00, 0xf0, 0x21, 0x00


	//----- nvinfo : EIATTR_KPARAM_INFO
	.align		4
.L_3281:
        /*0068*/ 	.byte	0x04, 0x17
        /*006a*/ 	.short	(.L_3283 - .L_3282)
.L_3282:
        /*006c*/ 	.word	0x00000000
        /*0070*/ 	.short	0x0004
        /*0072*/ 	.short	0x0014
        /*0074*/ 	.byte	0x00, 0xf0, 0x11, 0x00


	//----- nvinfo : EIATTR_KPARAM_INFO
	.align		4
.L_3283:
        /*0078*/ 	.byte	0x04, 0x17
        /*007a*/ 	.short	(.L_3285 - .L_3284)
.L_3284:
        /*007c*/ 	.word	0x00000000
        /*0080*/ 	.short	0x0003
        /*0082*/ 	.short	0x0010
        /*0084*/ 	.byte	0x00, 0xf0, 0x11, 0x00


	//----- nvinfo : EIATTR_KPARAM_INFO
	.align		4
.L_3285:
        /*0088*/ 	.byte	0x04, 0x17
        /*008a*/ 	.short	(.L_3287 - .L_3286)
.L_3286:
        /*008c*/ 	.word	0x00000000
        /*0090*/ 	.short	0x0002
        /*0092*/ 	.short	0x000c
        /*0094*/ 	.byte	0x00, 0xf0, 0x11, 0x00


	//----- nvinfo : EIATTR_KPARAM_INFO
	.align		4
.L_3287:
        /*0098*/ 	.byte	0x04, 0x17
        /*009a*/ 	.short	(.L_3289 - .L_3288)
.L_3288:
        /*009c*/ 	.word	0x00000000
        /*00a0*/ 	.short	0x0001
        /*00a2*/ 	.short	0x0008
        /*00a4*/ 	.byte	0x00, 0xf0, 0x11, 0x00


	//----- nvinfo : EIATTR_KPARAM_INFO
	.align		4
.L_3289:
        /*00a8*/ 	.byte	0x04, 0x17
        /*00aa*/ 	.short	(.L_3291 - .L_3290)
.L_3290:
        /*00ac*/ 	.word	0x00000000
        /*00b0*/ 	.short	0x0000
        /*00b2*/ 	.short	0x0000
        /*00b4*/ 	.byte	0x00, 0xf0, 0x21, 0x00


	//----- nvinfo : EIATTR_SPARSE_MMA_MASK
	.align		4
.L_3291:
        /*00b8*/ 	.byte	0x03, 0x50
        /*00ba*/ 	.short	0x0000


	//----- nvinfo : EIATTR_MAXREG_COUNT
	.align		4
        /*00bc*/ 	.byte	0x03, 0x1b
        /*00be*/ 	.short	0x00ff


	//----- nvinfo : EIATTR_MERCURY_ISA_VERSION
	.align		4
        /*00c0*/ 	.byte	0x03, 0x5f
        /*00c2*/ 	.short	0x0101


	//----- nvinfo : EIATTR_COOP_GROUP_MASK_REGIDS
	.align		4
        /*00c4*/ 	.byte	0x04, 0x29
        /*00c6*/ 	.short	(.L_3293 - .L_3292)


	//   ....[0]....
.L_3292:
        /*00c8*/ 	.word	0xffffffff


	//   ....[1]....
        /*00cc*/ 	.word	0xffffffff


	//   ....[2]....
        /*00d0*/ 	.word	0xffffffff


	//   ....[3]....
        /*00d4*/ 	.word	0xffffffff


	//   ....[4]....
        /*00d8*/ 	.word	0xffffffff


	//   ....[5]....
        /*00dc*/ 	.word	0xffffffff


	//   ....[6]....
        /*00e0*/ 	.word	0xffffffff


	//   ....[7]....
        /*00e4*/ 	.word	0xffffffff


	//   ....[8]....
        /*00e8*/ 	.word	0xffffffff


	//   ....[9]....
        /*00ec*/ 	.word	0xffffffff


	//   ....[10]....
        /*00f0*/ 	.word	0xffffffff


	//   ....[11]....
        /*00f4*/ 	.word	0xffffffff


	//   ....[12]....
        /*00f8*/ 	.word	0xffffffff


	//   ....[13]....
        /*00fc*/ 	.word	0xffffffff


	//   ....[14]....
        /*0100*/ 	.word	0xffffffff


	//   ....[15]....
        /*0104*/ 	.word	0x0500001d


	//   ....[16]....
        /*0108*/ 	.word	0x0500001d


	//   ....[17]....
        /*010c*/ 	.word	0x0500001d


	//   ....[18]....
        /*0110*/ 	.word	0x0500001d


	//   ....[19]....
        /*0114*/ 	.word	0x0500001d


	//   ....[20]....
        /*0118*/ 	.word	0x0500001d


	//   ....[21]....
        /*011c*/ 	.word	0x0500001d


	//   ....[22]....
        /*0120*/ 	.word	0x0500001d


	//   ....[23]....
        /*0124*/ 	.word	0x0500001d


	//   ....[24]....
        /*0128*/ 	.word	0x0500001d


	//----- nvinfo : EIATTR_COOP_GROUP_INSTR_OFFSETS
	.align		4
.L_3293:
        /*012c*/ 	.byte	0x04, 0x28
        /*012e*/ 	.short	(.L_3295 - .L_3294)


	//   ....[0]....
.L_3294:
        /*0130*/ 	.word	0x00000690


	//   ....[1]....
        /*0134*/ 	.word	0x000006d0


	//   ....[2]....
        /*0138*/ 	.word	0x000006f0


	//   ....[3]....
        /*013c*/ 	.word	0x00000730


	//   ....[4]....
        /*0140*/ 	.word	0x00000760


	//   ....[5]....
        /*0144*/ 	.word	0x00000a30


	//   ....[6]....
        /*0148*/ 	.word	0x00000cb0


	//   ....[7]....
        /*014c*/ 	.word	0x00000e90


	//   ....[8]....
        /*0150*/ 	.word	0x00000f60


	//   ....[9]....
        /*0154*/ 	.word	0x00001090


	//   ....[10]....
        /*0158*/ 	.word	0x00001260


	//   ....[11]....
        /*015c*/ 	.word	0x00001430


	//   ....[12]....
        /*0160*/ 	.word	0x00001600


	//   ....[13]....
        /*0164*/ 	.word	0x000017c0


	//   ....[14]....
        /*0168*/ 	.word	0x000019c0


	//   ....[15]....
        /*016c*/ 	.word	0x00001cf0


	//   ....[16]....
        /*0170*/ 	.word	0x00001d40


	//   ....[17]....
        /*0174*/ 	.word	0x00001d90


	//   ....[18]....
        /*0178*/ 	.word	0x00001fb0


	//   ....[19]....
        /*017c*/ 	.word	0x00002320


	//   ....[20]....
        /*0180*/ 	.word	0x00002520


	//   ....[21]....
        /*0184*/ 	.word	0x00002720


	//   ....[22]....
        /*0188*/ 	.word	0x00002930


	//   ....[23]....
        /*018c*/ 	.word	0x000029e0


	//   ....[24]....
        /*0190*/ 	.word	0x00002a60


	//----- nvinfo : EIATTR_EXIT_INSTR_OFFSETS
	.align		4
.L_3295:
        /*0194*/ 	.byte	0x04, 0x1c
        /*0196*/ 	.short	(.L_3297 - .L_3296)


	//   ....[0]....
.L_3296:
        /*0198*/ 	.word	0x00000250


	//   ....[1]....
        /*019c*/ 	.word	0x00001a30


	//----- nvinfo : EIATTR_CRS_STACK_SIZE
	.align		4
.L_3297:
        /*01a0*/ 	.byte	0x04, 0x1e
        /*01a2*/ 	.short	(.L_3299 - .L_3298)
.L_3298:
        /*01a4*/ 	.word	0x00000000


	//----- nvinfo : EIATTR_CBANK_PARAM_SIZE
	.align		4
.L_3299:
        /*01a8*/ 	.byte	0x03, 0x19
        /*01aa*/ 	.short	0x0040


	//----- nvinfo : EIATTR_PARAM_CBANK
	.align		4
        /*01ac*/ 	.byte	0x04, 0x0a
        /*01ae*/ 	.short	(.L_3301 - .L_3300)
	.align		4
.L_3300:
        /*01b0*/ 	.word	index@(.nv.constant0._ZN12tensorrt_llm7kernels21fusedQKNormRopeKernelIN3c108BFloat16EfLi256ELb0EEEvPviiifPKvS6_S6_PKlii)
        /*01b4*/ 	.short	0x0210
        /*01b6*/ 	.short	0x0040


	//----- nvinfo : EIATTR_SW_WAR
	.align		4
.L_3301:
        /*01b8*/ 	.byte	0x04, 0x36
        /*01ba*/ 	.short	(.L_3303 - .L_3302)
.L_3302:
        /*01bc*/ 	.word	0x00000008
.L_3303:


//--------------------- .nv.info._ZN12tensorrt_llm7kernels21fusedQKNormRopeKernelIN3c108BFloat16EfLi256ELb1EEEvPviiifPKvS6_S6_PKlii --------------------------
	.section	.nv.info._ZN12tensorrt_llm7kernels21fusedQKNormRopeKernelIN3c108BFloat16EfLi256ELb1EEEvPviiifPKvS6_S6_PKlii,"",@"SHT_CUDA_INFO"
	.sectionflags	@""
	.align	4


	//----- nvinfo : EIATTR_CUDA_API_VERSION
	.align		4
        /*0000*/ 	.byte	0x04, 0x37
        /*0002*/ 	.short	(.L_3305 - .L_3304)
.L_3304:
        /*0004*/ 	.word	0x00000082


	//----- nvinfo : EIATTR_KPARAM_INFO
	.align		4
.L_3305:
        /*0008*/ 	.byte	0x04, 0x17
        /*000a*/ 	.short	(.L_3307 - .L_3306)
.L_3306:
        /*000c*/ 	.word	0x00000000
        /*0010*/ 	.short	0x000a
        /*0012*/ 	.short	0x003c
        /*0014*/ 	.byte	0x00, 0xf0, 0x11, 0x00


	//----- nvinfo : EIATTR_KPARAM_INFO
	.align		4
.L_3307:
        /*0018*/ 	.byte	0x04, 0x17
        /*001a*/ 	.short	(.L_3309 - .L_3308)
.L_3308:
        /*001c*/ 	.word	0x00000000
        /*0020*/ 	.short	0x0009
        /*0022*/ 	.short	0x0038
        /*0024*/ 	.byte	0x00, 0xf0, 0x11, 0x00


	//----- nvinfo : EIATTR_KPARAM_INFO
	.align		4
.L_3309:
        /*0028*/ 	.byte	0x04, 0x17
        /*002a*/ 	.short	(.L_3311 - .L_3310)
.L_3310:
        /*002c*/ 	.word	0x00000000
        /*0030*/ 	.short	0x0008
        /*0032*/ 	.short	0x0030
        /*0034*/ 	.byte	0x00, 0xf0, 0x21, 0x00


	//----- nvinfo : EIATTR_KPARAM_INFO
	.align		4
.L_3311:
        /*0038*/ 	.byte	0x04, 0x17
        /*003a*/ 	.short	(.L_3313 - .L_3312)
.L_3312:
        /*003c*/ 	.word	0x00000000
        /*0040*/ 	.short	0x0007
        /*0042*/ 	.short	0x0028
        /*0044*/ 	.byte	0x00, 0xf0, 0x21, 0x00


	//----- nvinfo : EIATTR_KPARAM_INFO
	.align		4
.L_3313:
        /*0048*/ 	.byte	0x04, 0x17
        /*004a*/ 	.short	(.L_3315 - .L_3314)
.L_3314:
        /*004c*/ 	.word	0x00000000
        /*0050*/ 	.short	0x0006
        /*0052*/ 	.short	0x0020
        /*0054*/ 	.byte	0x00, 0xf0, 0x21, 0x00


	//----- nvinfo : EIATTR_KPARAM_INFO
	.align		4
.L_3315:
        /*0058*/ 	.byte	0x04, 0x17
        /*005a*/ 	.short	(.L_3317 - .L_3316)
.L_3316:
        /*005c*/ 	.word	0x00000000
        /*0060*/ 	.short	0x0005
        /*0062*/ 	.short	0x0018
        /*0064*/ 	.byte	0x00, 0xf0, 0x21, 0x00


	//----- nvinfo : EIATTR_KPARAM_INFO
	.align		4
.L_3317:
        /*0068*/ 	.byte	0x04, 0x17
        /*006a*/ 	.short	(.L_3319 - .L_3318)
.L_3318:
        /*006c*/ 	.word	0x00000000
        /*0070*/ 	.short	0x0004
        /*0072*/ 	.short	0x0014
        /*0074*/ 	.byte	0x00, 0xf0, 0x11, 0x00


	//----- nvinfo : EIATTR_KPARAM_INFO
	.align		4
.L_3319:
        /*0078*/ 	.byte	0x04, 0x17
        /*007a*/ 	.short	(.L_3321 - .L_3320)
.L_3320:
        /*007c*/ 	.word	0x00000000
        /*0080*/ 	.short	0x0003
        /*0082*/ 	.short	0x0010
        /*0084*/ 	.byte	0x00, 0xf0, 0x11, 0x00


	//----- nvinfo : EIATTR_KPARAM_INFO
	.align		4
.L_3321:
        /*0088*/ 	.byte	0x04, 0x17
        /*008a*/ 	.short	(.L_3323 - .L_3322)
.L_3322:
        /*008c*/ 	.word	0x00000000
        /*0090*/ 	.short	0x0002
        /*0092*/ 	.short	0x000c
        /*0094*/ 	.byte	0x00, 0xf0, 0x11, 0x00


	//----- nvinfo : EIATTR_KPARAM_INFO
	.align		4
.L_3323:
        /*0098*/ 	.byte	0x04, 0x17
        /*009a*/ 	.short	(.L_3325 - .L_3324)
.L_3324:
        /*009c*/ 	.word	0x00000000
        /*00a0*/ 	.short	0x0001
        /*00a2*/ 	.short	0x0008
        /*00a4*/ 	.byte	0x00, 0xf0, 0x11, 0x00


	//----- nvinfo : EIATTR_KPARAM_INFO
	.align		4
.L_3325:
        /*00a8*/ 	.byte	0x04, 0x17
        /*00aa*/ 	.short	(.L_3327 - .L_3326)
.L_3326:
        /*00ac*/ 	.word	0x00000000
        /*00b0*/ 	.short	0x0000
        /*00b2*/ 	.short	0x0000
        /*00b4*/ 	.byte	0x00, 0xf0, 0x21, 0x00


	//----- nvinfo : EIATTR_SPARSE_MMA_MASK
	.align		4
.L_3327:
        /*00b8*/ 	.byte	0x03, 0x50
        /*00ba*/ 	.short	0x0000


	//----- nvinfo : EIATTR_MAXREG_COUNT
	.align		4
        /*00bc*/ 	.byte	0x03, 0x1b
        /*00be*/ 	.short	0x00ff


	//----- nvinfo : EIATTR_MERCURY_ISA_VERSION
	.align		4
        /*00c0*/ 	.byte	0x03, 0x5f
        /*00c2*/ 	.short	0x0101


	//----- nvinfo : EIATTR_COOP_GROUP_MASK_REGIDS
	.align		4
        /*00c4*/ 	.byte	0x04, 0x29
        /*00c6*/ 	.short	(.L_3329 - .L_3328)


	//   ....[0]....
.L_3328:
        /*00c8*/ 	.word	0xffffffff


	//   ....[1]....
        /*00cc*/ 	.word	0xffffffff


	//   ....[2]....
        /*00d0*/ 	.word	0xffffffff


	//   ....[3]....
        /*00d4*/ 	.word	0xffffffff


	//   ....[4]....
        /*00d8*/ 	.word	0xffffffff


	//----- nvinfo : EIATTR_COOP_GROUP_INSTR_OFFSETS
	.align		4
.L_3329:
        /*00dc*/ 	.byte	0x04, 0x28
        /*00de*/ 	.short	(.L_3331 - .L_3330)


	//   ....[0]....
.L_3330:
        /*00e0*/ 	.word	0x000006f0


	//   ....[1]....
        /*00e4*/ 	.word	0x00000730


	//   ....[2]....
        /*00e8*/ 	.word	0x00000750


	//   ....[3]....
        /*00ec*/ 	.word	0x00000770


	//   ....[4]....
        /*00f0*/ 	.word	0x00000790


	//----- nvinfo : EIATTR_EXIT_INSTR_OFFSETS
	.align		4
.L_3331:
        /*00f4*/ 	.byte	0x04, 0x1c
        /*00f6*/ 	.short	(.L_3333 - .L_3332)


	//   ....[0]....
.L_3332:
        /*00f8*/ 	.word	0x00000250


	//   ....[1]....
        /*00fc*/ 	.word	0x00000ea0


	//----- nvinfo : EIATTR_CRS_STACK_SIZE
	.align		4
.L_3333:
        /*0100*/ 	.byte	0x04, 0x1e
        /*0102*/ 	.short	(.L_3335 - .L_3334)
.L_3334:
        /*0104*/ 	.word	0x00000000


	//----- nvinfo : EIATTR_CBANK_PARAM_SIZE
	.align		4
.L_3335:
        /*0108*/ 	.byte	0x03, 0x19
        /*010a*/ 	.short	0x0040


	//----- nvinfo : EIATTR_PARAM_CBANK
	.align		4
        /*010c*/ 	.byte	0x04, 0x0a
        /*010e*/ 	.short	(.L_3337 - .L_3336)
	.align		4
.L_3336:
        /*0110*/ 	.word	index@(.nv.constant0._ZN12tensorrt_llm7kernels21fusedQKNormRopeKernelIN3c108BFloat16EfLi256ELb1EEEvPviiifPKvS6_S6_PKlii)
        /*0114*/ 	.short	0x0210
        /*0116*/ 	.short	0x0040


	//----- nvinfo : EIATTR_SW_WAR
	.align		4
.L_3337:
        /*0118*/ 	.byte	0x04, 0x36
        /*011a*/ 	.short	(.L_3339 - .L_3338)
.L_3338:
        /*011c*/ 	.word	0x00000008
.L_3339:


//--------------------- .nv.info._ZN12tensorrt_llm7kernels21fusedQKNormRopeKernelIN3c108BFloat16EfLi128ELb0EEEvPviiifPKvS6_S6_PKlii --------------------------
	.section	.nv.info._ZN12tensorrt_llm7kernels21fusedQKNormRopeKernelIN3c108BFloat16EfLi128ELb0EEEvPviiifPKvS6_S6_PKlii,"",@"SHT_CUDA_INFO"
	.sectionflags	@""
	.align	4


	//----- nvinfo : EIATTR_CUDA_API_VERSION
	.align		4
        /*0000*/ 	.byte	0x04, 0x37
        /*0002*/ 	.short	(.L_3341 - .L_3340)
.L_3340:
        /*0004*/ 	.word	0x00000082


	//----- nvinfo : EIATTR_KPARAM_INFO
	.align		4
.L_3341:
        /*0008*/ 	.byte	0x04, 0x17
        /*000a*/ 	.short	(.L_3343 - .L_3342)
.L_3342:
        /*000c*/ 	.word	0x00000000
        /*0010*/ 	.short	0x000a
        /*0012*/ 	.short	0x003c
        /*0014*/ 	.byte	0x00, 0xf0, 0x11, 0x00


	//----- nvinfo : EIATTR_KPARAM_INFO
	.align		4
.L_3343:
        /*0018*/ 	.byte	0x04, 0x17
        /*001a*/ 	.short	(.L_3345 - .L_3344)
.L_3344:
        /*001c*/ 	.word	0x00000000
        /*0020*/ 	.short	0x0009
        /*0022*/ 	.short	0x0038
        /*0024*/ 	.byte	0x00, 0xf0, 0x11, 0x00


	//----- nvinfo : EIATTR_KPARAM_INFO
	.align		4
.L_3345:
        /*0028*/ 	.byte	0x04, 0x17
        /*002a*/ 	.short	(.L_3347 - .L_3346)
.L_3346:
        /*002c*/ 	.word	0x00000000
        /*0030*/ 	.short	0x0008
        /*0032*/ 	.short	0x0030
        /*0034*/ 	.byte	0x00, 0xf0, 0x21, 0x00


	//----- nvinfo : EIATTR_KPARAM_INFO
	.align		4
.L_3347:
        /*0038*/ 	.byte	0x04, 0x17
        /*003a*/ 	.short	(.L_3349 - .L_3348)
.L_3348:
        /*003c*/ 	.word	0x00000000
        /*0040*/ 	.short	0x0007
        /*0042*/ 	.short	0x0028
        /*0044*/ 	.byte	0x00, 0xf0, 0x21, 0x00


	//----- nvinfo : EIATTR_KPARAM_INFO
	.align		4
.L_3349:
        /*0048*/ 	.byte	0x04, 0x17
        /*004a*/ 	.short	(.L_3351 - .L_3350)
.L_3350:
        /*004c*/ 	.word	0x00000000
        /*0050*/ 	.short	0x0006
        /*0052*/ 	.short	0x0020
        /*0054*/ 	.byte	0x00, 0xf0, 0x21, 0x00


	//----- nvinfo : EIATTR_KPARAM_INFO
	.align		4
.L_3351:
        /*0058*/ 	.byte	0x04, 0x17
        /*005a*/ 	.short	(.L_3353 - .L_3352)
.L_3352:
        /*005c*/ 	.word	0x00000000
        /*0060*/ 	.short	0x0005
        /*0062*/ 	.short	0x0018
        /*0064*/ 	.byte	0x00, 0xf0, 0x21, 0x00


	//----- nvinfo : EIATTR_KPARAM_INFO
	.align		4
.L_3353:
        /*0068*/ 	.byte	0x04, 0x17
        /*006a*/ 	.short	(.L_3355 - .L_3354)
.L_3354:
        /*006c*/ 	.word	0x00000000
        /*0070*/ 	.short	0x0004
        /*0072*/ 	.short	0x0014
        /*0074*/ 	.byte	0x00, 0xf0, 0x11, 0x00


	//----- nvinfo : EIATTR_KPARAM_INFO
	.align		4
.L_3355:
        /*0078*/ 	.byte	0x04, 0x17
        /*007a*/ 	.short	(.L_3357 - .L_3356)
.L_3356:
        /*007c*/ 	.word	0x00000000
        /*0080*/ 	.short	0x0003
        /*0082*/ 	.short	0x0010
        /*0084*/ 	.byte	0x00, 0xf0, 0x11, 0x00


	//----- nvinfo : EIATTR_KPARAM_INFO
	.align		4
.L_3357:
        /*0088*/ 	.byte	0x04, 0x17
        /*008a*/ 	.short	(.L_3359 - .L_3358)
.L_3358:
        /*008c*/ 	.word	0x00000000
        /*0090*/ 	.short	0x0002
        /*0092*/ 	.short	0x000c
        /*0094*/ 	.byte	0x00, 0xf0, 0x11, 0x00


	//----- nvinfo : EIATTR_KPARAM_INFO
	.align		4
.L_3359:
        /*0098*/ 	.byte	0x04, 0x17
        /*009a*/ 	.short	(.L_3361 - .L_3360)
.L_3360:
        /*009c*/ 	.word	0x00000000
        /*00a0*/ 	.short	0x0001
        /*00a2*/ 	.short	0x0008
        /*00a4*/ 	.byte	0x00, 0xf0, 0x11, 0x00


	//----- nvinfo : EIATTR_KPARAM_INFO
	.align		4
.L_3361:
        /*00a8*/ 	.byte	0x04, 0x17
        /*00aa*/ 	.short	(.L_3363 - .L_3362)
.L_3362:
        /*00ac*/ 	.word	0x00000000
        /*00b0*/ 	.short	0x0000
        /*00b2*/ 	.short	0x0000
        /*00b4*/ 	.byte	0x00, 0xf0, 0x21, 0x00


	//----- nvinfo : EIATTR_SPARSE_MMA_MASK
	.align		4
.L_3363:
        /*00b8*/ 	.byte	0x03, 0x50
        /*00ba*/ 	.short	0x0000


	//----- nvinfo : EIATTR_MAXREG_COUNT
	.align		4
        /*00bc*/ 	.byte	0x03, 0x1b
        /*00be*/ 	.short	0x00ff


	//----- nvinfo : EIATTR_MERCURY_ISA_VERSION
	.align		4
        /*00c0*/ 	.byte	0x03, 0x5f
        /*00c2*/ 	.short	0x0101


	//----- nvinfo : EIATTR_COOP_GROUP_MASK_REGIDS
	.align		4
        /*00c4*/ 	.byte	0x04, 0x29
        /*00c6*/ 	.short	(.L_3365 - .L_3364)


	//   ....[0]....
.L_3364:
        /*00c8*/ 	.word	0xffffffff


	//   ....[1]....
        /*00cc*/ 	.word	0xffffffff


	//   ....[2]....
        /*00d0*/ 	.word	0xffffffff


	//   ....[3]....
        /*00d4*/ 	.word	0xffffffff


	//   ....[4]....
        /*00d8*/ 	.word	0xffffffff


	//   ....[5]....
        /*00dc*/ 	.word	0xffffffff


	//   ....[6]....
        /*00e0*/ 	.word	0xffffffff


	//   ....[7]....
        /*00e4*/ 	.word	0xffffffff


	//   ....[8]....
        /*00e8*/ 	.word	0xffffffff


	//   ....[9]....
        /*00ec*/ 	.word	0xffffffff


	//   ....[10]....
        /*00f0*/ 	.word	0xffffffff


	//   ....[11]....
        /*00f4*/ 	.word	0x05000018


	//   ....[12]....
        /*00f8*/ 	.word	0x05000018


	//   ....[13]....
        /*00fc*/ 	.word	0x05000018


	//   ....[14]....
        /*0100*/ 	.word	0x05000018


	//   ....[15]....
        /*0104*/ 	.word	0x05000018


	//   ....[16]....
        /*0108*/ 	.word	0x05000018


	//----- nvinfo : EIATTR_COOP_GROUP_INSTR_OFFSETS
	.align		4
.L_3365:
        /*010c*/ 	.byte	0x04, 0x28
        /*010e*/ 	.short	(.L_3367 - .L_3366)


	//   ....[0]....
.L_3366:
        /*0110*/ 	.word	0x00000540


	//   ....[1]....
        /*0114*/ 	.word	0x00000590


	//   ....[2]....
        /*0118*/ 	.word	0x000005b0


	//   ....[3]....
        /*011c*/ 	.word	0x000005d0


	//   ....[4]....
        /*0120*/ 	.word	0x00000600


	//   ....[5]....
        /*0124*/ 	.word	0x00000800


	//   ....[6]....
        /*0128*/ 	.word	0x00000af0


	//   ....[7]....
        /*012c*/ 	.word	0x00000c60


	//   ....[8]....
        /*0130*/ 	.word	0x00000c70


	//   ....[9]....
        /*0134*/ 	.word	0x00000e20


	//   ....[10]....
        /*0138*/ 	.word	0x00001040


	//   ....[11]....
        /*013c*/ 	.word	0x00001340


	//   ....[12]....
        /*0140*/ 	.word	0x00001370


	//   ....[13]....
        /*0144*/ 	.word	0x000013d0


	//   ....[14]....
        /*0148*/ 	.word	0x00001750


	//   ....[15]....
        /*014c*/ 	.word	0x00001810


	//   ....[16]....
        /*0150*/ 	.word	0x00001890


	//----- nvinfo : EIATTR_EXIT_INSTR_OFFSETS
	.align		4
.L_3367:
        /*0154*/ 	.byte	0x04, 0x1c
        /*0156*/ 	.short	(.L_3369 - .L_3368)


	//   ....[0]....
.L_3368:
        /*0158*/ 	.word	0x00000250


	//   ....[1]....
        /*015c*/ 	.word	0x00001090


	//----- nvinfo : EIATTR_CRS_STACK_SIZE
	.align		4
.L_3369:
        /*0160*/ 	.byte	0x04, 0x1e
        /*0162*/ 	.short	(.L_3371 - .L_3370)
.L_3370:
        /*0164*/ 	.word	0x00000000


	//----- nvinfo : EIATTR_CBANK_PARAM_SIZE
	.align		4
.L_3371:
        /*0168*/ 	.byte	0x03, 0x19
        /*016a*/ 	.short	0x0040


	//----- nvinfo : EIATTR_PARAM_CBANK
	.align		4
        /*016c*/ 	.byte	0x04, 0x0a
        /*016e*/ 	.short	(.L_3373 - .L_3372)
	.align		4
.L_3372:
        /*0170*/ 	.word	index@(.nv.constant0._ZN12tensorrt_llm7kernels21fusedQKNormRopeKernelIN3c108BFloat16EfLi128ELb0EEEvPviiifPKvS6_S6_PKlii)
        /*0174*/ 	.short	0x0210
        /*0176*/ 	.short	0x0040


	//----- nvinfo : EIATTR_SW_WAR
	.align		4
.L_3373:
        /*0178*/ 	.byte	0x04, 0x36
        /*017a*/ 	.short	(.L_3375 - .L_3374)
.L_3374:
        /*017c*/ 	.word	0x00000008
.L_3375:


//--------------------- .nv.info._ZN12tensorrt_llm7kernels21fusedQKNormRopeKernelIN3c108BFloat16EfLi128ELb1EEEvPviiifPKvS6_S6_PKlii --------------------------
	.section	.nv.info._ZN12tensorrt_llm7kernels21fusedQKNormRopeKernelIN3c108BFloat16EfLi128ELb1EEEvPviiifPKvS6_S6_PKlii,"",@"SHT_CUDA_INFO"
	.sectionflags	@""
	.align	4


	//----- nvinfo : EIATTR_CUDA_API_VERSION
	.align		4
        /*0000*/ 	.byte	0x04, 0x37
        /*0002*/ 	.short	(.L_3377 - .L_3376)
.L_3376:
        /*0004*/ 	.word	0x00000082


	//----- nvinfo : EIATTR_KPARAM_INFO
	.align		4
.L_3377:
        /*0008*/ 	.byte	0x04, 0x17
        /*000a*/ 	.short	(.L_3379 - .L_3378)
.L_3378:
        /*000c*/ 	.word	0x00000000
        /*0010*/ 	.short	0x000a
        /*0012*/ 	.short	0x003c
        /*0014*/ 	.byte	0x00, 0xf0, 0x11, 0x00


	//----- nvinfo : EIATTR_KPARAM_INFO
	.align		4
.L_3379:
        /*0018*/ 	.byte	0x04, 0x17
        /*001a*/ 	.short	(.L_3381 - .L_3380)
.L_3380:
        /*001c*/ 	.word	0x00000000
        /*0020*/ 	.short	0x0009
        /*0022*/ 	.short	0x0038
        /*0024*/ 	.byte	0x00, 0xf0, 0x11, 0x00


	//----- nvinfo : EIATTR_KPARAM_INFO
	.align		4
.L_3381:
        /*0028*/ 	.byte	0x04, 0x17
        /*002a*/ 	.short	(.L_3383 - .L_3382)
.L_3382:
        /*002c*/ 	.word	0x00000000
        /*0030*/ 	.short	0x0008
        /*0032*/ 	.short	0x0030
        /*0034*/ 	.byte	0x00, 0xf0, 0x21, 0x00


	//----- nvinfo : EIATTR_KPARAM_INFO
	.align		4
.L_3383:
        /*0038*/ 	.byte	0x04, 0x17
        /*003a*/ 	.short	(.L_3385 - .L_3384)
.L_3384:
        /*003c*/ 	.word	0x00000000
        /*0040*/ 	.short	0x0007
        /*0042*/ 	.short	0x0028
        /*0044*/ 	.byte	0x00, 0xf0, 0x21, 0x00


	//----- nvinfo : EIATTR_KPARAM_INFO
	.align		4
.L_3385:
        /*0048*/ 	.byte	0x04, 0x17
        /*004a*/ 	.short	(.L_3387 - .L_3386)
.L_3386:
        /*004c*/ 	.word	0x00000000
        /*0050*/ 	.short	0x0006
        /*0052*/ 	.short	0x0020
        /*0054*/ 	.byte	0x00, 0xf0, 0x21, 0x00


	//----- nvinfo : EIATTR_KPARAM_INFO
	.align		4
.L_3387:
        /*0058*/ 	.byte	0x04, 0x17
        /*005a*/ 	.short	(.L_3389 - .L_3388)
.L_3388:
        /*005c*/ 	.word	0x00000000
        /*0060*/ 	.short	0x0005
        /*0062*/ 	.short	0x0018
        /*0064*/ 	.byte	0x00, 0xf0, 0x21, 0x00


	//----- nvinfo : EIATTR_KPARAM_INFO
	.align		4
.L_3389:
        /*0068*/ 	.byte	0x04, 0x17
        /*006a*/ 	.short	(.L_3391 - .L_3390)
.L_3390:
        /*006c*/ 	.word	0x00000000
        /*0070*/ 	.short	0x0004
        /*0072*/ 	.short	0x0014
        /*0074*/ 	.byte	0x00, 0xf0, 0x11, 0x00


	//----- nvinfo : EIATTR_KPARAM_INFO
	.align		4
.L_3391:
        /*0078*/ 	.byte	0x04, 0x17
        /*007a*/ 	.short	(.L_3393 - .L_3392)
.L_3392:
        /*007c*/ 	.word	0x00000000
        /*0080*/ 	.short	0x0003
        /*0082*/ 	.short	0x0010
        /*0084*/ 	.byte	0x00, 0xf0, 0x11, 0x00


	//----- nvinfo : EIATTR_KPARAM_INFO
	.align		4
.L_3393:
        /*0088*/ 	.byte	0x04, 0x17
        /*008a*/ 	.short	(.L_3395 - .L_3394)
.L_3394:
        /*008c*/ 	.word	0x00000000
        /*0090*/ 	.short	0x0002
        /*0092*/ 	.short	0x000c
        /*0094*/ 	.byte	0x00, 0xf0, 0x11, 0x00


	//----- nvinfo : EIATTR_KPARAM_INFO
	.align		4
.L_3395:
        /*0098*/ 	.byte	0x04, 0x17
        /*009a*/ 	.short	(.L_3397 - .L_3396)
.L_3396:
        /*009c*/ 	.word	0x00000000
        /*00a0*/ 	.short	0x0001
        /*00a2*/ 	.short	0x0008
        /*00a4*/ 	.byte	0x00, 0xf0, 0x11, 0x00


	//----- nvinfo : EIATTR_KPARAM_INFO
	.align		4
.L_3397:
        /*00a8*/ 	.byte	0x04, 0x17
        /*00aa*/ 	.short	(.L_3399 - .L_3398)
.L_3398:
        /*00ac*/ 	.word	0x00000000
        /*00b0*/ 	.short	0x0000
        /*00b2*/ 	.short	0x0000
        /*00b4*/ 	.byte	0x00, 0xf0, 0x21, 0x00


	//----- nvinfo : EIATTR_SPARSE_MMA_MASK
	.align		4
.L_3399:
        /*00b8*/ 	.byte	0x03, 0x50
        /*00ba*/ 	.short	0x0000


	//----- nvinfo : EIATTR_MAXREG_COUNT
	.align		4
        /*00bc*/ 	.byte	0x03, 0x1b
        /*00be*/ 	.short	0x00ff


	//----- nvinfo : EIATTR_MERCURY_ISA_VERSION
	.align		4
        /*00c0*/ 	.byte	0x03, 0x5f
        /*00c2*/ 	.short	0x0101


	//----- nvinfo : EIATTR_COOP_GROUP_MASK_REGIDS
	.align		4
        /*00c4*/ 	.byte	0x04, 0x29
        /*00c6*/ 	.short	(.L_3401 - .L_3400)


	//   ....[0]....
.L_3400:
        /*00c8*/ 	.word	0xffffffff


	//   ....[1]....
        /*00cc*/ 	.word	0xffffffff


	//   ....[2]....
        /*00d0*/ 	.word	0xffffffff


	//   ....[3]....
        /*00d4*/ 	.word	0xffffffff


	//   ....[4]....
        /*00d8*/ 	.word	0xffffffff


	//----- nvinfo : EIATTR_COOP_GROUP_INSTR_OFFSETS
	.align		4
.L_3401:
        /*00dc*/ 	.byte	0x04, 0x28
        /*00de*/ 	.short	(.L_3403 - .L_3402)


	//   ....[0]....
.L_3402:
        /*00e0*/ 	.word	0x00000580


	//   ....[1]....
        /*00e4*/ 	.word	0x000005e0


	//   ....[2]....
        /*00e8*/ 	.word	0x00000600


	//   ....[3]....
        /*00ec*/ 	.word	0x00000620


	//   ....[4]....
        /*00f0*/ 	.word	0x00000640


	//----- nvinfo : EIATTR_EXIT_INSTR_OFFSETS
	.align		4
.L_3403:
        /*00f4*/ 	.byte	0x04, 0x1c
        /*00f6*/ 	.short	(.L_3405 - .L_3404)


	//   ....[0]....
.L_3404:
        /*00f8*/ 	.word	0x00000250


	//   ....[1]....
        /*00fc*/ 	.word	0x00000a40


	//----- nvinfo : EIATTR_CRS_STACK_SIZE
	.align		4
.L_3405:
        /*0100*/ 	.byte	0x04, 0x1e
        /*0102*/ 	.short	(.L_3407 - .L_3406)
.L_3406:
        /*0104*/ 	.word	0x00000000


	//----- nvinfo : EIATTR_CBANK_PARAM_SIZE
	.align		4
.L_3407:
        /*0108*/ 	.byte	0x03, 0x19
        /*010a*/ 	.short	0x0040


	//----- nvinfo : EIATTR_PARAM_CBANK
	.align		4
        /*010c*/ 	.byte	0x04, 0x0a
        /*010e*/ 	.short	(.L_3409 - .L_3408)
	.align		4
.L_3408:
        /*0110*/ 	.word	index@(.nv.constant0._ZN12tensorrt_llm7kernels21fusedQKNormRopeKernelIN3c108BFloat16EfLi128ELb1EEEvPviiifPKvS6_S6_PKlii)
        /*0114*/ 	.short	0x0210
        /*0116*/ 	.short	0x0040


	//----- nvinfo : EIATTR_SW_WAR
	.align		4
.L_3409:
        /*0118*/ 	.byte	0x04, 0x36
        /*011a*/ 	.short	(.L_3411 - .L_3410)
.L_3410:
        /*011c*/ 	.word	0x00000008
.L_3411:


//--------------------- .nv.info._ZN12tensorrt_llm7kernels21fusedQKNormRopeKernelIN3c108BFloat16EfLi64ELb0EEEvPviiifPKvS6_S6_PKlii --------------------------
	.section	.nv.info._ZN12tensorrt_llm7kernels21fusedQKNormRopeKernelIN3c108BFloat16EfLi64ELb0EEEvPviiifPKvS6_S6_PKlii,"",@"SHT_CUDA_INFO"
	.sectionflags	@""
	.align	4


	//----- nvinfo : EIATTR_CUDA_API_VERSION
	.align		4
        /*0000*/ 	.byte	0x04, 0x37
        /*0002*/ 	.short	(.L_3413 - .L_3412)
.L_3412:
        /*0004*/ 	.word	0x00000082


	//----- nvinfo : EIATTR_KPARAM_INFO
	.align		4
.L_3413:
        /*0008*/ 	.byte	0x04, 0x17
        /*000a*/ 	.short	(.L_3415 - .L_3414)
.L_3414:
        /*000c*/ 	.word	0x00000000
        /*0010*/ 	.short	0x000a
        /*0012*/ 	.short	0x003c
        /*0014*/ 	.byte	0x00, 0xf0, 0x11, 0x00


	//----- nvinfo : EIATTR_KPARAM_INFO
	.align		4
.L_3415:
        /*0018*/ 	.byte	0x04, 0x17
        /*001a*/ 	.short	(.L_3417 - .L_3416)
.L_3416:
        /*001c*/ 	.word	0x00000000
        /*0020*/ 	.short	0x0009
        /*0022*/ 	.short	0x0038
        /*0024*/ 	.byte	0x00, 0xf0, 0x11, 0x00


	//----- nvinfo : EIATTR_KPARAM_INFO
	.align		4
.L_3417:
        /*0028*/ 	.byte	0x04, 0x17
        /*002a*/ 	.short	(.L_3419 - .L_3418)
.L_3418:
        /*002c*/ 	.word	0x00000000
        /*0030*/ 	.short	0x0008
        /*0032*/ 	.short	0x0030
        /*0034*/ 	.byte	0x00, 0xf0, 0x21, 0x00


	//----- nvinfo : EIATTR_KPARAM_INFO
	.align		4
.L_3419:
        /*0038*/ 	.byte	0x04, 0x17
        /*003a*/ 	.short	(.L_3421 - .L_3420)
.L_3420:
        /*003c*/ 	.word	0x00000000
        /*0040*/ 	.short	0x0007
        /*0042*/ 	.short	0x0028
        /*0044*/ 	.byte	0x00, 0xf0, 0x21, 0x00


	//----- nvinfo : EIATTR_KPARAM_INFO
	.align		4
.L_3421:
        /*0048*/ 	.byte	0x04, 0x17
        /*004a*/ 	.short	(.L_3423 - .L_3422)
.L_3422:
        /*004c*/ 	.word	0x00000000
        /*0050*/ 	.short	0x0006
        /*0052*/ 	.short	0x0020
        /*0054*/ 	.byte	0x00, 0xf0, 0x21, 0x00


	//----- nvinfo : EIATTR_KPARAM_INFO
	.align		4
.L_3423:
        /*0058*/ 	.byte	0x04, 0x17
        /*005a*/ 	.short	(.L_3425 - .L_3424)
.L_3424:
        /*005c*/ 	.word	0x00000000
        /*0060*/ 	.short	0x0005
        /*0062*/ 	.short	0x0018
        /*0064*/ 	.byte	0x00, 0xf0, 0x21, 0x00


	//----- nvinfo : EIATTR_KPARAM_INFO
	.align		4
.L_3425:
        /*0068*/ 	.byte	0x04, 0x17
        /*006a*/ 	.short	(.L_3427 - .L_3426)
.L_3426:
        /*006c*/ 	.word	0x00000000
        /*0070*/ 	.short	0x0004
        /*0072*/ 	.short	0x0014
        /*0074*/ 	.byte	0x00, 0xf0, 0x11, 0x00


	//----- nvinfo : EIATTR_KPARAM_INFO
	.align		4
.L_3427:
        /*0078*/ 	.byte	0x04, 0x17
        /*007a*/ 	.short	(.L_3429 - .L_3428)
.L_3428:
        /*007c*/ 	.word	0x00000000
        /*0080*/ 	.short	0x0003
        /*0082*/ 	.short	0x0010
        /*0084*/ 	.byte	0x00, 0xf0, 0x11, 0x00


	//----- nvinfo : EIATTR_KPARAM_INFO
	.align		4
.L_3429:
        /*0088*/ 	.byte	0x04, 0x17
        /*008a*/ 	.short	(.L_3431 - .L_3430)
.L_3430:
        /*008c*/ 	.word	0x00000000
        /*0090*/ 	.short	0x0002
        /*0092*/ 	.short	0x000c
        /*0094*/ 	.byte	0x00, 0xf0, 0x11, 0x00


	//----- nvinfo : EIATTR_KPARAM_INFO
	.align		4
.L_3431:
        /*0098*/ 	.byte	0x04, 0x17
        /*009a*/ 	.short	(.L_3433 - .L_3432)
.L_3432:
        /*009c*/ 	.word	0x00000000
        /*00a0*/ 	.short	0x0001
        /*00a2*/ 	.short	0x0008
        /*00a4*/ 	.byte	0x00, 0xf0, 0x11, 0x00


	//----- nvinfo : EIATTR_KPARAM_INFO
	.align		4
.L_3433:
        /*00a8*/ 	.byte	0x04, 0x17
        /*00aa*/ 	.short	(.L_3435 - .L_3434)
.L_3434:
        /*00ac*/ 	.word	0x00000000
        /*00b0*/ 	.short	0x0000
        /*00b2*/ 	.short	0x0000
        /*00b4*/ 	.byte	0x00, 0xf0, 0x21, 0x00


	//----- nvinfo : EIATTR_SPARSE_MMA_MASK
	.align		4
.L_3435:
        /*00b8*/ 	.byte	0x03, 0x50
        /*00ba*/ 	.short	0x0000


	//----- nvinfo : EIATTR_MAXREG_COUNT
	.align		4
        /*00bc*/ 	.byte	0x03, 0x1b
        /*00be*/ 	.short	0x00ff


	//----- nvinfo : EIATTR_MERCURY_ISA_VERSION
	.align		4
        /*00c0*/ 	.byte	0x03, 0x5f
        /*00c2*/ 	.short	0x0101


	//----- nvinfo : EIATTR_COOP_GROUP_MASK_REGIDS
	.align		4
        /*00c4*/ 	.byte	0x04, 0x29
        /*00c6*/ 	.short	(.L_3437 - .L_3436)


	//   ....[0]....
.L_3436:
        /*00c8*/ 	.word	0xffffffff


	//   ....[1]....
        /*00cc*/ 	.word	0xffffffff


	//   ....[2]....
        /*00d0*/ 	.word	0xffffffff


	//   ....[3]....
        /*00d4*/ 	.word	0xffffffff


	//   ....[4]....
        /*00d8*/ 	.word	0xffffffff


	//   ....[5]....
        /*00dc*/ 	.word	0xffffffff


	//   ....[6]....
        /*00e0*/ 	.word	0xffffffff


	//   ....[7]....
        /*00e4*/ 	.word	0xffffffff


	//   ....[8]....
        /*00e8*/ 	.word	0xffffffff


	//   ....[9]....
        /*00ec*/ 	.word	0x0500000c


	//   ....[10]....
        /*00f0*/ 	.word	0x0500000c


	//   ....[11]....
        /*00f4*/ 	.word	0x0500000c


	//   ....[12]....
        /*00f8*/ 	.word	0x0500000c


	//----- nvinfo : EIATTR_COOP_GROUP_INSTR_OFFSETS
	.align		4
.L_3437:
        /*00fc*/ 	.byte	0x04, 0x28
        /*00fe*/ 	.short	(.L_3439 - .L_3438)


	//   ....[0]....
.L_3438:
        /*0100*/ 	.word	0x00000480


	//   ....[1]....
        /*0104*/ 	.word	0x000004c0


	//   ....[2]....
        /*0108*/ 	.word	0x000004f0


	//   ....[3]....
        /*010c*/ 	.word	0x00000530


	//   ....[4]....
        /*0110*/ 	.word	0x00000560


	//   ....[5]....
        /*0114*/ 	.word	0x000006e0


	//   ....[6]....
        /*0118*/ 	.word	0x00000960


	//   ....[7]....
        /*011c*/ 	.word	0x00000970


	//   ....[8]....
        /*0120*/ 	.word	0x00000ba0


	//   ....[9]....
        /*0124*/ 	.word	0x00000e80


	//   ....[10]....
        /*0128*/ 	.word	0x00000eb0


	//   ....[11]....
        /*012c*/ 	.word	0x00000f80


	//   ....[12]....
        /*0130*/ 	.word	0x00000ff0


	//----- nvinfo : EIATTR_EXIT_INSTR_OFFSETS
	.align		4
.L_3439:
        /*0134*/ 	.byte	0x04, 0x1c
        /*0136*/ 	.short	(.L_3441 - .L_3440)


	//   ....[0]....
.L_3440:
        /*0138*/ 	.word	0x00000250


	//   ....[1]....
        /*013c*/ 	.word	0x00000be0


	//----- nvinfo : EIATTR_CRS_STACK_SIZE
	.align		4
.L_3441:
        /*0140*/ 	.byte	0x04, 0x1e
        /*0142*/ 	.short	(.L_3443 - .L_3442)
.L_3442:
        /*0144*/ 	.word	0x00000000


	//----- nvinfo : EIATTR_CBANK_PARAM_SIZE
	.align		4
.L_3443:
        /*0148*/ 	.byte	0x03, 0x19
        /*014a*/ 	.short	0x0040


	//----- nvinfo : EIATTR_PARAM_CBANK
	.align		4
        /*014c*/ 	.byte	0x04, 0x0a
        /*014e*/ 	.short	(.L_3445 - .L_3444)
	.align		4
.L_3444:
        /*0150*/ 	.word	index@(.nv.constant0._ZN12tensorrt_llm7kernels21fusedQKNormRopeKernelIN3c108BFloat16EfLi64ELb0EEEvPviiifPKvS6_S6_PKlii)
        /*0154*/ 	.short	0x0210
        /*0156*/ 	.short	0x0040


	//----- nvinfo : EIATTR_SW_WAR
	.align		4
.L_3445:
        /*0158*/ 	.byte	0x04, 0x36
        /*015a*/ 	.short	(.L_3447 - .L_3446)
.L_3446:
        /*015c*/ 	.word	0x00000008
.L_3447:


//--------------------- .nv.info._ZN12tensorrt_llm7kernels21fusedQKNormRopeKernelIN3c108BFloat16EfLi64ELb1EEEvPviiifPKvS6_S6_PKlii --------------------------
	.section	.nv.info._ZN12tensorrt_llm7kernels21fusedQKNormRopeKernelIN3c108BFloat16EfLi64ELb1EEEvPviiifPKvS6_S6_PKlii,"",@"SHT_CUDA_INFO"
	.sectionflags	@""
	.align	4


	//----- nvinfo : EIATTR_CUDA_API_VERSION
	.align		4
        /*0000*/ 	.byte	0x04, 0x37
        /*0002*/ 	.short	(.L_3449 - .L_3448)
.L_3448:
        /*0004*/ 	.word	0x00000082


	//----- nvinfo : EIATTR_KPARAM_INFO
	.align		4
.L_3449:
        /*0008*/ 	.byte	0x04, 0x17
        /*000a*/ 	.short	(.L_3451 - .L_3450)
.L_3450:
        /*000c*/ 	.word	0x00000000
        /*0010*/ 	.short	0x000a
        /*0012*/ 	.short	0x003c
        /*0014*/ 	.byte	0x00, 0xf0, 0x11, 0x00


	//----- nvinfo : EIATTR_KPARAM_INFO
	.align		4
.L_3451:
        /*0018*/ 	.byte	0x04, 0x17
        /*001a*/ 	.short	(.L_3453 - .L_3452)
.L_3452:
        /*001c*/ 	.word	0x00000000
        /*0020*/ 	.short	0x0009
        /*0022*/ 	.short	0x0038
        /*0024*/ 	.byte	0x00, 0xf0, 0x11, 0x00


	//----- nvinfo : EIATTR_KPARAM_INFO
	.align		4
.L_3453:
        /*0028*/ 	.byte	0x04, 0x17
        /*002a*/ 	.short	(.L_3455 - .L_3454)
.L_3454:
        /*002c*/ 	.word	0x00000000
        /*0030*/ 	.short	0x0008
        /*0032*/ 	.short	0x0030
        /*0034*/ 	.byte	0x00, 0xf0, 0x21, 0x00


	//----- nvinfo : EIATTR_KPARAM_INFO
	.align		4
.L_3455:
        /*0038*/ 	.byte	0x04, 0x17
        /*003a*/ 	.short	(.L_3457 - .L_3456)
.L_3456:
        /*003c*/ 	.word	0x00000000
        /*0040*/ 	.short	0x0007
        /*0042*/ 	.short	0x0028
        /*0044*/ 	.byte	0x00, 0xf0, 0x21, 0x00


	//----- nvinfo : EIATTR_KPARAM_INFO
	.align		4
.L_3457:
        /*0048*/ 	.byte	0x04, 0x17
        /*004a*/ 	.short	(.L_3459 - .L_3458)
.L_3458:
        /*004c*/ 	.word	0x00000000
        /*0050*/ 	.short	0x0006
        /*0052*/ 	.short	0x0020
        /*0054*/ 	.byte	0x00, 0xf0, 0x21, 0x00


	//----- nvinfo : EIATTR_KPARAM_INFO
	.align		4
.L_3459:
        /*0058*/ 	.byte	0x04, 0x17
        /*005a*/ 	.short	(.L_3461 - .L_3460)
.L_3460:
        /*005c*/ 	.word	0x00000000
        /*0060*/ 	.short	0x0005
        /*0062*/ 	.short	0x0018
        /*0064*/ 	.byte	0x00, 0xf0, 0x21, 0x00


	//----- nvinfo : EIATTR_KPARAM_INFO
	.align		4
.L_3461:
        /*0068*/ 	.byte	0x04, 0x17
        /*006a*/ 	.short	(.L_3463 - .L_3462)
.L_3462:
        /*006c*/ 	.word	0x00000000
        /*0070*/ 	.short	0x0004
        /*0072*/ 	.short	0x0014
        /*0074*/ 	.byte	0x00, 0xf0, 0x11, 0x00


	//----- nvinfo : EIATTR_KPARAM_INFO
	.align		4
.L_3463:
        /*0078*/ 	.byte	0x04, 0x17
        /*007a*/ 	.short	(.L_3465 - .L_3464)
.L_3464:
        /*007c*/ 	.word	0x00000000
        /*0080*/ 	.short	0x0003
        /*0082*/ 	.short	0x0010
        /*0084*/ 	.byte	0x00, 0xf0, 0x11, 0x00


	//----- nvinfo : EIATTR_KPARAM_INFO
	.align		4
.L_3465:
        /*0088*/ 	.byte	0x04, 0x17
        /*008a*/ 	.short	(.L_3467 - .L_3466)
.L_3466:
        /*008c*/ 	.word	0x00000000
        /*0090*/ 	.short	0x0002
        /*0092*/ 	.short	0x000c
        /*0094*/ 	.byte	0x00, 0xf0, 0x11, 0x00


	//----- nvinfo : EIATTR_KPARAM_INFO
	.align		4
.L_3467:
        /*0098*/ 	.byte	0x04, 0x17
        /*009a*/ 	.short	(.L_3469 - .L_3468)
.L_3468:
        /*009c*/ 	.word	0x00000000
        /*00a0*/ 	.short	0x0001
        /*00a2*/ 	.short	0x0008
        /*00a4*/ 	.byte	0x00, 0xf0, 0x11, 0x00


	//----- nvinfo : EIATTR_KPARAM_INFO
	.align		4
.L_3469:
        /*00a8*/ 	.byte	0x04, 0x17
        /*00aa*/ 	.short	(.L_3471 - .L_3470)
.L_3470:
        /*00ac*/ 	.word	0x00000000
        /*00b0*/ 	.short	0x0000
        /*00b2*/ 	.short	0x0000
        /*00b4*/ 	.byte	0x00, 0xf0, 0x21, 0x00


	//----- nvinfo : EIATTR_SPARSE_MMA_MASK
	.align		4
.L_3471:
        /*00b8*/ 	.byte	0x03, 0x50
        /*00ba*/ 	.short	0x0000


	//----- nvinfo : EIATTR_MAXREG_COUNT
	.align		4
        /*00bc*/ 	.byte	0x03, 0x1b
        /*00be*/ 	.short	0x00ff


	//----- nvinfo : EIATTR_MERCURY_ISA_VERSION
	.align		4
        /*00c0*/ 	.byte	0x03, 0x5f
        /*00c2*/ 	.short	0x0101


	//----- nvinfo : EIATTR_COOP_GROUP_MASK_REGIDS
	.align		4
        /*00c4*/ 	.byte	0x04, 0x29
        /*00c6*/ 	.short	(.L_3473 - .L_3472)


	//   ....[0]....
.L_3472:
        /*00c8*/ 	.word	0xffffffff


	//   ....[1]....
        /*00cc*/ 	.word	0xffffffff


	//   ....[2]....
        /*00d0*/ 	.word	0xffffffff


	//   ....[3]....
        /*00d4*/ 	.word	0xffffffff


	//   ....[4]....
        /*00d8*/ 	.word	0xffffffff


	//----- nvinfo : EIATTR_COOP_GROUP_INSTR_OFFSETS
	.align		4
.L_3473:
        /*00dc*/ 	.byte	0x04, 0x28
        /*00de*/ 	.short	(.L_3475 - .L_3474)


	//   ....[0]....
.L_3474:
        /*00e0*/ 	.word	0x00000490


	//   ....[1]....
        /*00e4*/ 	.word	0x000004b0


	//   ....[2]....
        /*00e8*/ 	.word	0x000004d0


	//   ....[3]....
        /*00ec*/ 	.word	0x000004f0


	//   ....[4]....
        /*00f0*/ 	.word	0x00000510


	//----- nvinfo : EIATTR_EXIT_INSTR_OFFSETS
	.align		4
.L_3475:
        /*00f4*/ 	.byte	0x04, 0x1c
        /*00f6*/ 	.short	(.L_3477 - .L_3476)


	//   ....[0]....
.L_3476:
        /*00f8*/ 	.word	0x00000250


	//   ....[1]....
        /*00fc*/ 	.word	0x000007a0


	//----- nvinfo : EIATTR_CRS_STACK_SIZE
	.align		4
.L_3477:
        /*0100*/ 	.byte	0x04, 0x1e
        /*0102*/ 	.short	(.L_3479 - .L_3478)
.L_3478:
        /*0104*/ 	.word	0x00000000


	//----- nvinfo : EIATTR_CBANK_PARAM_SIZE
	.align		4
.L_3479:
        /*0108*/ 	.byte	0x03, 0x19
        /*010a*/ 	.short	0x0040


	//----- nvinfo : EIATTR_PARAM_CBANK
	.align		4
        /*010c*/ 	.byte	0x04, 0x0a
        /*010e*/ 	.short	(.L_3481 - .L_3480)
	.align		4
.L_3480:
        /*0110*/ 	.word	index@(.nv.constant0._ZN12tensorrt_llm7kernels21fusedQKNormRopeKernelIN3c108BFloat16EfLi64ELb1EEEvPviiifPKvS6_S6_PKlii)
        /*0114*/ 	.short	0x0210
        /*0116*/ 	.short	0x0040


	//----- nvinfo : EIATTR_SW_WAR
	.align		4
.L_3481:
        /*0118*/ 	.byte	0x04, 0x36
        /*011a*/ 	.short	(.L_3483 - .L_3482)
.L_3482:
        /*011c*/ 	.word	0x00000008
.L_3483:


//--------------------- .nv.info._ZN12tensorrt_llm7kernels32fusedQKNormRopeKernelNTokenHeadsIN3c104HalfENS2_8BFloat16ELi256ELb0ELi8EEEvPviiifPKvS7_S7_PKlii --------------------------
	.section	.nv.info._ZN12tensorrt_llm7kernels32fusedQKNormRopeKernelNTokenHeadsIN3c104HalfENS2_8BFloat16ELi256ELb0ELi8EEEvPviiifPKvS7_S7_PKlii,"",@"SHT_CUDA_INFO"
	.sectionflags	@""
	.align	4


	//----- nvinfo : EIATTR_CUDA_API_VERSION
	.align		4
        /*0000*/ 	.byte	0x04, 0x37
        /*0002*/ 	.short	(.L_3485 - .L_3484)
.L_3484:
        /*0004*/ 	.word	0x00000082


	//----- nvinfo : EIATTR_KPARAM_INFO
	.align		4
.L_3485:
        /*0008*/ 	.byte	0x04, 0x17
        /*000a*/ 	.short	(.L_3487 - .L_3486)
.L_3486:
        /*000c*/ 	.word	0x00000000
        /*0010*/ 	.short	0x000a
        /*0012*/ 	.short	0x003c
        /*0014*/ 	.byte	0x00, 0xf0, 0x11, 0x00


	//----- nvinfo : EIATTR_KPARAM_INFO
	.align		4
.L_3487:
        /*0018*/ 	.byte	0x04, 0x17
        /*001a*/ 	.short	(.L_3489 - .L_3488)
.L_3488:
        /*001c*/ 	.word	0x00000000
        /*0020*/ 	.short	0x0009
        /*0022*/ 	.short	0x0038
        /*0024*/ 	.byte	0x00, 0xf0, 0x11, 0x00


	//----- nvinfo : EIATTR_KPARAM_INFO
	.align		4
.L_3489:
        /*0028*/ 	.byte	0x04, 0x17
        /*002a*/ 	.short	(.L_3491 - .L_3490)
.L_3490:
        /*002c*/ 	.word	0x00000000
        /*0030*/ 	.short	0x0008
        /*0032*/ 	.short	0x0030
        /*0034*/ 	.byte	0x00, 0xf0, 0x21, 0x00


	//----- nvinfo : EIATTR_KPARAM_INFO
	.align		4
.L_3491:
        /*0038*/ 	.byte	0x04, 0x17
        /*003a*/ 	.short	(.L_3493 - .L_3492)
.L_3492:
        /*003c*/ 	.word	0x00000000
        /*0040*/ 	.short	0x0007
        /*0042*/ 	.short	0x0028
        /*0044*/ 	.byte	0x00, 0xf0, 0x21, 0x00


	//----- nvinfo : EIATTR_KPARAM_INFO
	.align		4
.L_3493:
        /*0048*/ 	.byte	0x04, 0x17
        /*004a*/ 	.short	(.L_3495 - .L_3494)
.L_3494:
        /*004c*/ 	.word	0x00000000
        /*0050*/ 	.short	0x0006
        /*0052*/ 	.short	0x0020
        /*0054*/ 	.byte	0x00, 0xf0, 0x21, 0x00


	//----- nvinfo : EIATTR_KPARAM_INFO
	.align		4
.L_3495:
        /*0058*/ 	.byte	0x04, 0x17
        /*005a*/ 	.short	(.L_3497 - .L_3496)
.L_3496:
        /*005c*/ 	.word	0x00000000
        /*0060*/ 	.short	0x0005
        /*0062*/ 	.short	0x0018
        /*0064*/ 	.byte	0x00, 0xf0, 0x21, 0x00


	//----- nvinfo : EIATTR_KPARAM_INFO
	.align		4
.L_3497:
        /*0068*/ 	.byte	0x04, 0x17
        /*006a*/ 	.short	(.L_3499 - .L_3498)
.L_3498:
        /*006c*/ 	.word	0x00000000
        /*0070*/ 	.short	0x0004
        /*0072*/ 	.short	0x0014
        /*0074*/ 	.byte	0x00, 0xf0, 0x11, 0x00


	//----- nvinfo : EIATTR_KPARAM_INFO
	.align		4
.L_3499:
        /*0078*/ 	.byte	0x04, 0x17
        /*007a*/ 	.short	(.L_3501 - .L_3500)
.L_3500:
        /*007c*/ 	.word	0x00000000
        /*0080*/ 	.short	0x0003
        /*0082*/ 	.short	0x0010
        /*0084*/ 	.byte	0x00, 0xf0, 0x11, 0x00


	//----- nvinfo : EIATTR_KPARAM_INFO
	.align		4
.L_3501:
        /*0088*/ 	.byte	0x04, 0x17
        /*008a*/ 	.short	(.L_3503 - .L_3502)
.L_3502:
        /*008c*/ 	.word	0x00000000
        /*0090*/ 	.short	0x0002
        /*0092*/ 	.short	0x000c
        /*0094*/ 	.byte	0x00, 0xf0, 0x11, 0x00


	//----- nvinfo : EIATTR_KPARAM_INFO
	.align		4
.L_3503:
        /*0098*/ 	.byte	0x04, 0x17
        /*009a*/ 	.short	(.L_3505 - .L_3504)
.L_3504:
        /*009c*/ 	.word	0x00000000
        /*00a0*/ 	.short	0x0001
        /*00a2*/ 	.short	0x0008
        /*00a4*/ 	.byte	0x00, 0xf0, 0x11, 0x00


	//----- nvinfo : EIATTR_KPARAM_INFO
	.align		4
.L_3505:
        /*00a8*/ 	.byte	0x04, 0x17
        /*00aa*/ 	.short	(.L_3507 - .L_3506)
.L_3506:
        /*00ac*/ 	.word	0x00000000
        /*00b0*/ 	.short	0x0000
        /*00b2*/ 	.short	0x0000
        /*00b4*/ 	.byte	0x00, 0xf0, 0x21, 0x00


	//----- nvinfo : EIATTR_SPARSE_MMA_MASK
	.align		4
.L_3507:
        /*00b8*/ 	.byte	0x03, 0x50
        /*00ba*/ 	.short	0x0000


	//----- nvinfo : EIATTR_MAXREG_COUNT
	.align		4
        /*00bc*/ 	.byte	0x03, 0x1b
        /*00be*/ 	.short	0x00ff


	//----- nvinfo : EIATTR_MERCURY_ISA_VERSION
	.align		4
        /*00c0*/ 	.byte	0x03, 0x5f
        /*00c2*/ 	.short	0x0101


	//----- nvinfo : EIATTR_COOP_GROUP_MASK_REGIDS
	.align		4
        /*00c4*/ 	.byte	0x04, 0x29
        /*00c6*/ 	.short	(.L_3509 - .L_3508)


	//   ....[0]....
.L_3508:
        /*00c8*/ 	.word	0xffffffff


	//   ....[1]....
        /*00cc*/ 	.word	0xffffffff


	//   ....[2]....
        /*00d0*/ 	.word	0xffffffff


	//   ....[3]....
        /*00d4*/ 	.word	0xffffffff


	//   ....[4]....
        /*00d8*/ 	.word	0xffffffff


	//   ....[5]....
        /*00dc*/ 	.word	0xffffffff


	//   ....[6]....
        /*00e0*/ 	.word	0xffffffff


	//   ....[7]....
        /*00e4*/ 	.word	0xffffffff


	//   ....[8]....
        /*00e8*/ 	.word	0xffffffff


	//   ....[9]....
        /*00ec*/ 	.word	0xffffffff


	//   ....[10]....
        /*00f0*/ 	.word	0xffffffff


	//   ....[11]....
        /*00f4*/ 	.word	0xffffffff


	//   ....[12]....
        /*00f8*/ 	.word	0xffffffff


	//   ....[13]....
        /*00fc*/ 	.word	0xffffffff


	//   ....[14]....
        /*0100*/ 	.word	0xffffffff


	//   ....[15]....
        /*0104*/ 	.word	0x05000028


	//   ....[16]....
        /*0108*/ 	.word	0x05000028


	//   ....[17]....
        /*010c*/ 	.word	0x05000028


	//   ....[18]....
        /*0110*/ 	.word	0x05000028


	//   ....[19]....
        /*0114*/ 	.word	0x05000028


	//   ....[20]....
        /*0118*/ 	.word	0x05000028


	//   ....[21]....
        /*011c*/ 	.word	0x05000028


	//   ....[22]....
        /*0120*/ 	.word	0x05000028


	//   ....[23]....
        /*0124*/ 	.word	0x05000028


	//   ....[24]....
        /*0128*/ 	.word	0x05000028


	//   ....[25]....
        /*012c*/ 	.word	0x05000028


	//   ....[26]....
        /*0130*/ 	.word	0x05000028


	//   ....[27]....
        /*0134*/ 	.word	0x05000028


	//   ....[28]....
        /*0138*/ 	.word	0x05000028


	//   ....[29]....
        /*013c*/ 	.word	0x05000028


	//----- nvinfo : EIATTR_COOP_GROUP_INSTR_OFFSETS
	.align		4
.L_3509:
        /*0140*/ 	.byte	0x04, 0x28
        /*0142*/ 	.short	(.L_3511 - .L_3510)


	//   ....[0]....
.L_3510:
        /*0144*/ 	.word	0x00002040


	//   ....[1]....
        /*0148*/ 	.word	0x00002060


	//   ....[2]....
        /*014c*/ 	.word	0x00002080


	//   ....[3]....
        /*0150*/ 	.word	0x000020a0


	//   ....[4]....
        /*0154*/ 	.word	0x000020c0


	//   ....[5]....
        /*0158*/ 	.word	0x000023f0


	//   ....[6]....
        /*015c*/ 	.word	0x00002530


	//   ....[7]....
        /*0160*/ 	.word	0x000025c0


	//   ....[8]....
        /*0164*/ 	.word	0x00002690


	//   ....[9]....
        /*0168*/ 	.word	0x000026d0


	//   ....[10]....
        /*016c*/ 	.word	0x00002790


	//   ....[11]....
        /*0170*/ 	.word	0x00002830


	//   ....[12]....
        /*0174*/ 	.word	0x00002910


	//   ....[13]....
        /*0178*/ 	.word	0x000029e0


	//   ....[14]....
        /*017c*/ 	.word	0x00002b10


	//   ....[15]....
        /*0180*/ 	.word	0x00002ca0


	//   ....[16]....
        /*0184*/ 	.word	0x00002d20


	//   ....[17]....
        /*0188*/ 	.word	0x00002d80


	//   ....[18]....
        /*018c*/ 	.word	0x00002de0


	//   ....[19]....
        /*0190*/ 	.word	0x00002e40


	//   ....[20]....
        /*0194*/ 	.word	0x00002fc0


	//   ....[21]....
        /*0198*/ 	.word	0x00003050


	//   ....[22]....
        /*019c*/ 	.word	0x00003200


	//   ....[23]....
        /*01a0*/ 	.word	0x000032d0


	//   ....[24]....
        /*01a4*/ 	.word	0x000033c0


	//   ....[25]....
        /*01a8*/ 	.word	0x000034b0


	//   ....[26]....
        /*01ac*/ 	.word	0x000035a0


	//   ....[27]....
        /*01b0*/ 	.word	0x00003690


	//   ....[28]....
        /*01b4*/ 	.word	0x00003700


	//   ....[29]....
        /*01b8*/ 	.word	0x000037f0


	//----- nvinfo : EIATTR_EXIT_INSTR_OFFSETS
	.align		4
.L_3511:
        /*01bc*/ 	.byte	0x04, 0x1c
        /*01be*/ 	.short	(.L_3513 - .L_3512)


	//   ....[0]....
.L_3512:
        /*01c0*/ 	.word	0x00000280


	//   ....[1]....
        /*01c4*/ 	.word	0x000014c0


	//   ....[2]....
        /*01c8*/ 	.word	0x00002c40


	//----- nvinfo : EIATTR_CRS_STACK_SIZE
	.align		4
.L_3513:
        /*01cc*/ 	.byte	0x04, 0x1e
        /*01ce*/ 	.short	(.L_3515 - .L_3514)
.L_3514:
        /*01d0*/ 	.word	0x00000000


	//----- nvinfo : EIATTR_CBANK_PARAM_SIZE
	.align		4
.L_3515:
        /*01d4*/ 	.byte	0x03, 0x19
        /*01d6*/ 	.short	0x0040


	//----- nvinfo : EIATTR_PARAM_CBANK
	.align		4
        /*01d8*/ 	.byte	0x04, 0x0a
        /*01da*/ 	.short	(.L_3517 - .L_3516)
	.align		4
.L_3516:
        /*01dc*/ 	.word	index@(.nv.constant0._ZN12tensorrt_llm7kernels32fusedQKNormRopeKernelNTokenHeadsIN3c104HalfENS2_8BFloat16ELi256ELb0ELi8EEEvPviiifPKvS7_S7_PKlii)
        /*01e0*/ 	.short	0x0210
        /*01e2*/ 	.short	0x0040


	//----- nvinfo : EIATTR_SW_WAR
	.align		4
.L_3517:
        /*01e4*/ 	.byte	0x04, 0x36
        /*01e6*/ 	.short	(.L_3519 - .L_3518)
.L_3518:
        /*01e8*/ 	.word	0x00000008
.L_3519:


//--------------------- .nv.info._ZN12tensorrt_llm7kernels32fusedQKNormRopeKernelNTokenHeadsIN3c104HalfENS2_8BFloat16ELi256ELb1ELi8EEEvPviiifPKvS7_S7_PKlii --------------------------
	.section	.nv.info._ZN12tensorrt_llm7kernels32fusedQKNormRopeKernelNTokenHeadsIN3c104HalfENS2_8BFloat16ELi256ELb1ELi8EEEvPviiifPKvS7_S7_PKlii,"",@"SHT_CUDA_INFO"
	.sectionflags	@""
	.align	4


	//----- nvinfo : EIATTR_CUDA_API_VERSION
	.align		4
        /*0000*/ 	.byte	0x04, 0x37
        /*0002*/ 	.short	(.L_3521 - .L_3520)
.L_3520:
        /*0004*/ 	.word	0x00000082


	//----- nvinfo : EIATTR_KPARAM_INFO
	.align		4
.L_3521:
        /*0008*/ 	.byte	0x04, 0x17
        /*000a*/ 	.short	(.L_3523 - .L_3522)
.L_3522:
        /*000c*/ 	.word	0x00000000
        /*0010*/ 	.short	0x000a
        /*0012*/ 	.short	0x003c
        /*0014*/ 	.byte	0x00, 0xf0, 0x11, 0x00


	//----- nvinfo : EIATTR_KPARAM_INFO
	.align		4
.L_3523:
        /*0018*/ 	.byte	0x04, 0x17
        /*001a*/ 	.short	(.L_3525 - .L_3524)
.L_3524:
        /*001c*/ 	.word	0x00000000
        /*0020*/ 	.short	0x0009
        /*0022*/ 	.short	0x0038
        /*0024*/ 	.byte	0x00, 0xf0, 0x11, 0x00


	//----- nvinfo : EIATTR_KPARAM_INFO
	.align		4
.L_3525:
        /*0028*/ 	.byte	0x04, 0x17
        /*002a*/ 	.short	(.L_3527 - .L_3526)
.L_3526:
        /*002c*/ 	.word	0x00000000
        /*0030*/ 	.short	0x0008
        /*0032*/ 	.short	0x0030
        /*0034*/ 	.byte	0x00, 0xf0, 0x21, 0x00


	//----- nvinfo : EIATTR_KPARAM_INFO
	.align		4
.L_3527:
        /*0038*/ 	.byte	0x04, 0x17
        /*003a*/ 	.short	(.L_3529 - .L_3528)
.L_3528:
        /*003c*/ 	.word	0x00000000
        /*0040*/ 	.short	0x0007
        /*0042*/ 	.short	0x0028
        /*0044*/ 	.byte	0x00, 0xf0, 0x21, 0x00


	//----- nvinfo : EIATTR_KPARAM_INFO
	.align		4
.L_3529:
        /*0048*/ 	.byte	0x04, 0x17
        /*004a*/ 	.short	(.L_3531 - .L_3530)
.L_3530:
        /*004c*/ 	.word	0x00000000
        /*0050*/ 	.short	0x0006
        /*0052*/ 	.short	0x0020
        /*0054*/ 	.byte	0x00, 0xf0, 0x21, 0x00


	//----- nvinfo : EIATTR_KPARAM_INFO
	.align		4
.L_3531:
        /*0058*/ 	.byte	0x04, 0x17
        /*005a*/ 	.short	(.L_3533 - .L_3532)
.L_3532:
        /*005c*/ 	.word	0x00000000
        /*0060*/ 	.short	0x0005
        /*0062*/ 	.short	0x0018
        /*0064*/ 	.byte	0x00, 0xf0, 0x21, 0x00


	//----- nvinfo : EIATTR_KPARAM_INFO
	.align		4
.L_3533:
        /*0068*/ 	.byte	0x04, 0x17
        /*006a*/ 	.short	(.L_3535 - .L_3534)
.L_3534:
        /*006c*/ 	.word	0x00000000
        /*0070*/ 	.short	0x0004
        /*0072*/ 	.short	0x0014
        /*0074*/ 	.byte	0x00, 0xf0, 0x11, 0x00


	//----- nvinfo : EIATTR_KPARAM_INFO
	.align		4
.L_3535:
        /*0078*/ 	.byte	0x04, 0x17
        /*007a*/ 	.short	(.L_3537 - .L_3536)
.L_3536:
        /*007c*/ 	.word	0x00000000
        /*0080*/ 	.short	0x0003
        /*0082*/ 	.short	0x0010
        /*0084*/ 	.byte	0x00, 0xf0, 0x11, 0x00


	//----- nvinfo : EIATTR_KPARAM_INFO
	.align		4
.L_3537:
        /*0088*/ 	.byte	0x04, 0x17
        /*008a*/ 	.short	(.L_3539 - .L_3538)
.L_3538:
        /*008c*/ 	.word	0x00000000
        /*0090*/ 	.short	0x0002
        /*0092*/ 	.short	0x000c
        /*0094*/ 	.byte	0x00, 0xf0, 0x11, 0x00


	//----- nvinfo : EIATTR_KPARAM_INFO
	.align		4
.L_3539:
        /*0098*/ 	.byte	0x04, 0x17
        /*009a*/ 	.short	(.L_3541 - .L_3540)
.L_3540:
        /*009c*/ 	.word	0x00000000
        /*00a0*/ 	.short	0x0001
        /*00a2*/ 	.short	0x0008
        /*00a4*/ 	.byte	0x00, 0xf0, 0x11, 0x00


	//----- nvinfo : EIATTR_KPARAM_INFO
	.align		4
.L_3541:
        /*00a8*/ 	.byte	0x04, 0x17
        /*00aa*/ 	.short	(.L_3543 - .L_3542)
.L_3542:
        /*00ac*/ 	.word	0x00000000
        /*00b0*/ 	.short	0x0000
        /*00b2*/ 	.short	0x0000
        /*00b4*/ 	.byte	0x00, 0xf0, 0x21, 0x00


	//----- nvinfo : EIATTR_SPARSE_MMA_MASK
	.align		4
.L_3543:
        /*00b8*/ 	.byte	0x03, 0x50
        /*00ba*/ 	.short	0x0000


	//----- nvinfo : EIATTR_MAXREG_COUNT
	.align		4
        /*00bc*/ 	.byte	0x03, 0x1b
        /*00be*/ 	.short	0x00ff


	//----- nvinfo : EIATTR_MERCURY_ISA_VERSION
	.align		4
        /*00c0*/ 	.byte	0x03, 0x5f
        /*00c2*/ 	.short	0x0101


	//----- nvinfo : EIATTR_COOP_GROUP_MASK_REGIDS
	.align		4
        /*00c4*/ 	.byte	0x04, 0x29
        /*00c6*/ 	.short	(.L_3545 - .L_3544)


	//   ....[0]....
.L_3544:
        /*00c8*/ 	.word	0xffffffff


	//   ....[1]....
        /*00cc*/ 	.word	0xffffffff


	//   ....[2]....
        /*00d0*/ 	.word	0xffffffff


	//   ....[3]....
        /*00d4*/ 	.word	0xffffffff


	//   ....[4]....
        /*00d8*/ 	.word	0xffffffff


	//   ....[5]....
        /*00dc*/ 	.word	0x05000028


	//   ....[6]....
        /*00e0*/ 	.word	0x05000028


	//   ....[7]....
        /*00e4*/ 	.word	0x05000028


	//   ....[8]....
        /*00e8*/ 	.word	0x05000028


	//   ....[9]....
        /*00ec*/ 	.word	0x05000028


	//----- nvinfo : EIATTR_COOP_GROUP_INSTR_OFFSETS
	.align		4
.L_3545:
        /*00f0*/ 	.byte	0x04, 0x28
        /*00f2*/ 	.short	(.L_3547 - .L_3546)


	//   ....[0]....
.L_3546:
        /*00f4*/ 	.word	0x000019d0


	//   ....[1]....
        /*00f8*/ 	.word	0x000019f0


	//   ....[2]....
        /*00fc*/ 	.word	0x00001a10


	//   ....[3]....
        /*0100*/ 	.word	0x00001a30


	//   ....[4]....
        /*0104*/ 	.word	0x00001a50


	//   ....[5]....
        /*0108*/ 	.word	0x00002030


	//   ....[6]....
        /*010c*/ 	.word	0x000020c0


	//   ....[7]....
        /*0110*/ 	.word	0x00002130


	//   ....[8]....
        /*0114*/ 	.word	0x000021a0


	//   ....[9]....
        /*0118*/ 	.word	0x00002210


	//----- nvinfo : EIATTR_EXIT_INSTR_OFFSETS
	.align		4
.L_3547:
        /*011c*/ 	.byte	0x04, 0x1c
        /*011e*/ 	.short	(.L_3549 - .L_3548)


	//   ....[0]....
.L_3548:
        /*0120*/ 	.word	0x00000280


	//   ....[1]....
        /*0124*/ 	.word	0x000014d0


	//   ....[2]....
        /*0128*/ 	.word	0x00001fc0


	//----- nvinfo : EIATTR_CRS_STACK_SIZE
	.align		4
.L_3549:
        /*012c*/ 	.byte	0x04, 0x1e
        /*012e*/ 	.short	(.L_3551 - .L_3550)
.L_3550:
        /*0130*/ 	.word	0x00000000


	//----- nvinfo : EIATTR_CBANK_PARAM_SIZE
	.align		4
.L_3551:
        /*0134*/ 	.byte	0x03, 0x19
        /*0136*/ 	.short	0x0040


	//----- nvinfo : EIATTR_PARAM_CBANK
	.align		4
        /*0138*/ 	.byte	0x04, 0x0a
        /*013a*/ 	.short	(.L_3553 - .L_3552)
	.align		4
.L_3552:
        /*013c*/ 	.word	index@(.nv.constant0._ZN12tensorrt_llm7kernels32fusedQKNormRopeKernelNTokenHeadsIN3c104HalfENS2_8BFloat16ELi256ELb1ELi8EEEvPviiifPKvS7_S7_PKlii)
        /*0140*/ 	.short	0x0210
        /*0142*/ 	.short	0x0040


	//----- nvinfo : EIATTR_SW_WAR
	.align		4
.L_3553:
        /*0144*/ 	.byte	0x04, 0x36
        /*0146*/ 	.short	(.L_3555 - .L_3554)
.L_3554:
        /*0148*/ 	.word	0x00000008
.L_3555:


//--------------------- .nv.info._ZN12tensorrt_llm7kernels32fusedQKNormRopeKernelNTokenHeadsIN3c104HalfENS2_8BFloat16ELi128ELb0ELi8EEEvPviiifPKvS7_S7_PKlii --------------------------
	.section	.nv.info._ZN12tensorrt_llm7kernels32fusedQKNormRopeKernelNTokenHeadsIN3c104HalfENS2_8BFloat16ELi128ELb0ELi8EEEvPviiifPKvS7_S7_PKlii,"",@"SHT_CUDA_INFO"
	.sectionflags	@""
	.align	4


	//----- nvinfo : EIATTR_CUDA_API_VERSION
	.align		4
        /*0000*/ 	.byte	0x04, 0x37
        /*0002*/ 	.short	(.L_3557 - .L_3556)
.L_3556:
        /*0004*/ 	.word	0x00000082


	//----- nvinfo : EIATTR_KPARAM_INFO
	.align		4
.L_3557:
        /*0008*/ 	.byte	0x04, 0x17
        /*000a*/ 	.short	(.L_3559 - .L_3558)
.L_3558:
        /*000c*/ 	.word	0x00000000
        /*0010*/ 	.short	0x000a
        /*0012*/ 	.short	0x003c
        /*0014*/ 	.byte	0x00, 0xf0, 0x11, 0x00


	//----- nvinfo : EIATTR_KPARAM_INFO
	.align		4
.L_3559:
        /*0018*/ 	.byte	0x04, 0x17
        /*001a*/ 	.short	(.L_3561 - .L_3560)
.L_3560:
        /*001c*/ 	.word	0x00000000
        /*0020*/ 	.short	0x0009
        /*0022*/ 	.short	0x0038
        /*0024*/ 	.byte	0x00, 0xf0, 0x11, 0x00


	//----- nvinfo : EIATTR_KPARAM_INFO
	.align		4
.L_3561:
        /*0028*/ 	.byte	0x04, 0x17
        /*002a*/ 	.short	(.L_3563 - .L_3562)
.L_3562:
        /*002c*/ 	.word	0x00000000
        /*0030*/ 	.short	0x0008
        /*0032*/ 	.short	0x0030
        /*0034*/ 	.byte	0x00, 0xf0, 0x21, 0x00


	//----- nvinfo : EIATTR_KPARAM_INFO
	.align		4
.L_3563:
        /*0038*/ 	.byte	0x04, 0x17
        /*003a*/ 	.short	(.L_3565 - .L_3564)
.L_3564:
        /*003c*/ 	.word	0x00000000
        /*0040*/ 	.short	0x0007
        /*0042*/ 	.short	0x0028
        /*0044*/ 	.byte	0x00, 0xf0, 0x21, 0x00


	//----- nvinfo : EIATTR_KPARAM_INFO
	.align		4
.L_3565:
        /*0048*/ 	.byte	0x04, 0x17
        /*004a*/ 	.short	(.L_3567 - .L_3566)
.L_3566:
        /*004c*/ 	.word	0x00000000
        /*0050*/ 	.short	0x0006
        /*0052*/ 	.short	0x0020
        /*0054*/ 	.byte	0x00, 0xf0, 0x21, 0x00


	//----- nvinfo : EIATTR_KPARAM_INFO
	.align		4
.L_3567:
        /*0058*/ 	.byte	0x04, 0x17
        /*005a*/ 	.short	(.L_3569 - .L_3568)
.L_3568:
        /*005c*/ 	.word	0x00000000
        /*0060*/ 	.short	0x0005
        /*0062*/ 	.short	0x0018
        /*0064*/ 	.byte	0x00, 0xf0, 0x21, 0x00


	//----- nvinfo : EIATTR_KPARAM_INFO
	.align		4
.L_3569:
        /*0068*/ 	.byte	0x04, 0x17
        /*006a*/ 	.short	(.L_3571 - .L_3570)
.L_3570:
        /*006c*/ 	.word	0x00000000
        /*0070*/ 	.short	0x0004
        /*0072*/ 	.short	0x0014
        /*0074*/ 	.byte	0x00, 0xf0, 0x11, 0x00


	//----- nvinfo : EIATTR_KPARAM_INFO
	.align		4
.L_3571:
        /*0078*/ 	.byte	0x04, 0x17
        /*007a*/ 	.short	(.L_3573 - .L_3572)
.L_3572:
        /*007c*/ 	.word	0x00000000
        /*0080*/ 	.short	0x0003
        /*0082*/ 	.short	0x0010
        /*0084*/ 	.byte	0x00, 0xf0, 0x11, 0x00


	//----- nvinfo : EIATTR_KPARAM_INFO
	.align		4
.L_3573:
        /*0088*/ 	.byte	0x04, 0x17
        /*008a*/ 	.short	(.L_3575 - .L_3574)
.L_3574:
        /*008c*/ 	.word	0x00000000
        /*0090*/ 	.short	0x0002
        /*0092*/ 	.short	0x000c
        /*0094*/ 	.byte	0x00, 0xf0, 0x11, 0x00


	//----- nvinfo : EIATTR_KPARAM_INFO
	.align		4
.L_3575:
        /*0098*/ 	.byte	0x04, 0x17
        /*009a*/ 	.short	(.L_3577 - .L_3576)
.L_3576:
        /*009c*/ 	.word	0x00000000
        /*00a0*/ 	.short	0x0001
        /*00a2*/ 	.short	0x0008
        /*00a4*/ 	.byte	0x00, 0xf0, 0x11, 0x00


	//----- nvinfo : EIATTR_KPARAM_INFO
	.align		4
.L_3577:
        /*00a8*/ 	.byte	0x04, 0x17
        /*00aa*/ 	.short	(.L_3579 - .L_3578)
.L_3578:
        /*00ac*/ 	.word	0x00000000
        /*00b0*/ 	.short	0x0000
        /*00b2*/ 	.short	0x0000
        /*00b4*/ 	.byte	0x00, 0xf0, 0x21, 0x00


	//----- nvinfo : EIATTR_SPARSE_MMA_MASK
	.align		4
.L_3579:
        /*00b8*/ 	.byte	0x03, 0x50
        /*00ba*/ 	.short	0x0000


	//----- nvinfo : EIATTR_MAXREG_COUNT
	.align		4
        /*00bc*/ 	.byte	0x03, 0x1b
        /*00be*/ 	.short	0x00ff


	//----- nvinfo : EIATTR_MERCURY_ISA_VERSION
	.align		4
        /*00c0*/ 	.byte	0x03, 0x5f
        /*00c2*/ 	.short	0x0101


	//----- nvinfo : EIATTR_COOP_GROUP_MASK_REGIDS
	.align		4
        /*00c4*/ 	.byte	0x04, 0x29
        /*00c6*/ 	.short	(.L_3581 - .L_3580)


	//   ....[0]....
.L_3580:
        /*00c8*/ 	.word	0xffffffff


	//   ....[1]....
        /*00cc*/ 	.word	0xffffffff


	//   ....[2]....
        /*00d0*/ 	.word	0xffffffff


	//   ....[3]....
        /*00d4*/ 	.word	0xffffffff


	//   ....[4]....
        /*00d8*/ 	.word	0xffffffff


	//   ....[5]....
        /*00dc*/ 	.word	0xffffffff


	//   ....[6]....
        /*00e0*/ 	.word	0xffffffff


	//   ....[7]....
        /*00e4*/ 	.word	0xffffffff


	//   ....[8]....
        /*00e8*/ 	.word	0xffffffff


	//   ....[9]....
        /*00ec*/ 	.word	0xffffffff


	//   ....[10]....
        /*00f0*/ 	.word	0xffffffff


	//   ....[11]....
        /*00f4*/ 	.word	0x05000004


	//   ....[12]....
        /*00f8*/ 	.word	0x05000004


	//   ....[13]....
        /*00fc*/ 	.word	0x05000004


	//   ....[14]....
        /*0100*/ 	.word	0x05000004


	//   ....[15]....
        /*0104*/ 	.word	0x05000004


	//   ....[16]....
        /*0108*/ 	.word	0x05000004


	//   ....[17]....
        /*010c*/ 	.word	0x05000004


	//   ....[18]....
        /*0110*/ 	.word	0x05000004


	//   ....[19]....
        /*0114*/ 	.word	0x05000004


	//   ....[20]....
        /*0118*/ 	.word	0x05000004


	//   ....[21]....
        /*011c*/ 	.word	0x05000004


	//----- nvinfo : EIATTR_COOP_GROUP_INSTR_OFFSETS
	.align		4
.L_3581:
        /*0120*/ 	.byte	0x04, 0x28
        /*0122*/ 	.short	(.L_3583 - .L_3582)


	//   ....[0]....
.L_3582:
        /*0124*/ 	.word	0x00001b90


	//   ....[1]....
        /*0128*/ 	.word	0x00001bb0


	//   ....[2]....
        /*012c*/ 	.word	0x00001bd0


	//   ....[3]....
        /*0130*/ 	.word	0x00001bf0


	//   ....[4]....
        /*0134*/ 	.word	0x00001c10


	//   ....[5]....
        /*0138*/ 	.word	0x00001df0


	//   ....[6]....
        /*013c*/ 	.word	0x00001fa0


	//   ....[7]....
        /*0140*/ 	.word	0x00002090


	//   ....[8]....
        /*0144*/ 	.word	0x00002120


	//   ....[9]....
        /*0148*/ 	.word	0x00002150


	//   ....[10]....
        /*014c*/ 	.word	0x00002290


	//   ....[11]....
        /*0150*/ 	.word	0x00002400


	//   ....[12]....
        /*0154*/ 	.word	0x00002480


	//   ....[13]....
        /*0158*/ 	.word	0x000024e0


	//   ....[14]....
        /*015c*/ 	.word	0x00002540


	//   ....[15]....
        /*0160*/ 	.word	0x000025a0


	//   ....[16]....
        /*0164*/ 	.word	0x00002720


	//   ....[17]....
        /*0168*/ 	.word	0x000027b0


	//   ....[18]....
        /*016c*/ 	.word	0x00002950


	//   ....[19]....
        /*0170*/ 	.word	0x00002a60


	//   ....[20]....
        /*0174*/ 	.word	0x00002ae0


	//   ....[21]....
        /*0178*/ 	.word	0x00002b80


	//----- nvinfo : EIATTR_EXIT_INSTR_OFFSETS
	.align		4
.L_3583:
        /*017c*/ 	.byte	0x04, 0x1c
        /*017e*/ 	.short	(.L_3585 - .L_3584)


	//   ....[0]....
.L_3584:
        /*0180*/ 	.word	0x00000280


	//   ....[1]....
        /*0184*/ 	.word	0x000014c0


	//   ....[2]....
        /*0188*/ 	.word	0x000023a0


	//----- nvinfo : EIATTR_CRS_STACK_SIZE
	.align		4
.L_3585:
        /*018c*/ 	.byte	0x04, 0x1e
        /*018e*/ 	.short	(.L_3587 - .L_3586)
.L_3586:
        /*0190*/ 	.word	0x00000000


	//----- nvinfo : EIATTR_CBANK_PARAM_SIZE
	.align		4
.L_3587:
        /*0194*/ 	.byte	0x03, 0x19
        /*0196*/ 	.short	0x0040


	//----- nvinfo : EIATTR_PARAM_CBANK
	.align		4
        /*0198*/ 	.byte	0x04, 0x0a
        /*019a*/ 	.short	(.L_3589 - .L_3588)
	.align		4
.L_3588:
        /*019c*/ 	.word	index@(.nv.constant0._ZN12tensorrt_llm7kernels32fusedQKNormRopeKernelNTokenHeadsIN3c104HalfENS2_8BFloat16ELi128ELb0ELi8EEEvPviiifPKvS7_S7_PKlii)
        /*01a0*/ 	.short	0x0210
        /*01a2*/ 	.short	0x0040


	//----- nvinfo : EIATTR_SW_WAR
	.align		4
.L_3589:
        /*01a4*/ 	.byte	0x04, 0x36
        /*01a6*/ 	.short	(.L_3591 - .L_3590)
.L_3590:
        /*01a8*/ 	.word	0x00000008
.L_3591:


//--------------------- .nv.info._ZN12tensorrt_llm7kernels32fusedQKNormRopeKernelNTokenHeadsIN3c104HalfENS2_8BFloat16ELi128ELb1ELi8EEEvPviiifPKvS7_S7_PKlii --------------------------
	.section	.nv.info._ZN12tensorrt_llm7kernels32fusedQKNormRopeKernelNTokenHeadsIN3c104HalfENS2_8BFloat16ELi128ELb1ELi8EEEvPviiifPKvS7_S7_PKlii,"",@"SHT_CUDA_INFO"
	.sectionflags	@""
	.align	4


	//----- nvinfo : EIATTR_CUDA_API_VERSION
	.align		4
        /*0000*/ 	.byte	0x04, 0x37
        /*0002*/ 	.short	(.L_3593 - .L_3592)
.L_3592:
        /*0004*/ 	.word	0x00000082


	//----- nvinfo : EIATTR_KPARAM_INFO
	.align		4
.L_3593:
        /*0008*/ 	.byte	0x04, 0x17
        /*000a*/ 	.short	(.L_3595 - .L_3594)
.L_3594:
        /*000c*/ 	.word	0x00000000
        /*0010*/ 	.short	0x000a
        /*0012*/ 	.short	0x003c
        /*0014*/ 	.byte	0x00, 0xf0, 0x11, 0x00


	//----- nvinfo : EIATTR_KPARAM_INFO
	.align		4
.L_3595:
        /*0018*/ 	.byte	0x04, 0x17
        /*001a*/ 	.short	(.L_3597 - .L_3596)
.L_3596:
        /*001c*/ 	.word	0x00000000
        /*0020*/ 	.short	0x0009
        /*0022*/ 	.short	0x0038
        /*0024*/ 	.byte	0x00, 0xf0, 0x11, 0x00


	//----- nvinfo : EIATTR_KPARAM_INFO
	.align		4
.L_3597:
        /*0028*/ 	.byte	0x04, 0x17
        /*002a*/ 	.short	(.L_3599 - .L_3598)
.L_3598:
        /*002c*/ 	.word	0x00000000
        /*0030*/ 	.short	0x0008
        /*0032*/ 	.short	0x0030
        /*0034*/ 	.byte	0x00, 0xf0, 0x21, 0x00


	//----- nvinfo : EIATTR_KPARAM_INFO
	.align		4
.L_3599:
        /*0038*/ 	.byte	0x04, 0x17
        /*003a*/ 	.short	(.L_3601 - .L_3600)
.L_3600:
        /*003c*/ 	.word	0x00000000
        /*0040*/ 	.short	0x0007
        /*0042*/ 	.short	0x0028
        /*0044*/ 	.byte	0x00, 0xf0, 0x21, 0x00


	//----- nvinfo : EIATTR_KPARAM_INFO
	.align		4
.L_3601:
        /*0048*/ 	.byte	0x04, 0x17
        /*004a*/ 	.short	(.L_3603 - .L_3602)
.L_3602:
        /*004c*/ 	.word	0x00000000
        /*0050*/ 	.short	0x0006
        /*0052*/ 	.short	0x0020
        /*0054*/ 	.byte	0x00, 0xf0, 0x21, 0x00


	//----- nvinfo : EIATTR_KPARAM_INFO
	.align		4
.L_3603:
        /*0058*/ 	.byte	0x04, 0x17
        /*005a*/ 	.short	(.L_3605 - .L_3604)
.L_3604:
        /*005c*/ 	.word	0x00000000
        /*0060*/ 	.short	0x0005
        /*0062*/ 	.short	0x0018
        /*0064*/ 	.byte	0x00, 0xf0, 0x21, 0x00


	//----- nvinfo : EIATTR_KPARAM_INFO
	.align		4
.L_3605:
        /*0068*/ 	.byte	0x04, 0x17
        /*006a*/ 	.short	(.L_3607 - .L_3606)
.L_3606:
        /*006c*/ 	.word	0x00000000
        /*0070*/ 	.short	0x0004
        /*0072*/ 	.short	0x0014
        /*0074*/ 	.byte	0x00, 0xf0, 0x11, 0x00


	//----- nvinfo : EIATTR_KPARAM_INFO
	.align		4
.L_3607:
        /*0078*/ 	.byte	0x04, 0x17
        /*007a*/ 	.short	(.L_3609 - .L_3608)
.L_3608:
        /*007c*/ 	.word	0x00000000
        /*0080*/ 	.short	0x0003
        /*0082*/ 	.short	0x0010
        /*0084*/ 	.byte	0x00, 0xf0, 0x11, 0x00


	//----- nvinfo : EIATTR_KPARAM_INFO
	.align		4
.L_3609:
        /*0088*/ 	.byte	0x04, 0x17
        /*008a*/ 	.short	(.L_3611 - .L_3610)
.L_3610:
        /*008c*/ 	.word	0x00000000
        /*0090*/ 	.short	0x0002
        /*0092*/ 	.short	0x000c
        /*0094*/ 	.byte	0x00, 0xf0, 0x11, 0x00


	//----- nvinfo : EIATTR_KPARAM_INFO
	.align		4
.L_3611:
        /*0098*/ 	.byte	0x04, 0x17
        /*009a*/ 	.short	(.L_3613 - .L_3612)
.L_3612:
        /*009c*/ 	.word	0x00000000
        /*00a0*/ 	.short	0x0001
        /*00a2*/ 	.short	0x0008
        /*00a4*/ 	.byte	0x00, 0xf0, 0x11, 0x00


	//----- nvinfo : EIATTR_KPARAM_INFO
	.align		4
.L_3613:
        /*00a8*/ 	.byte	0x04, 0x17
        /*00aa*/ 	.short	(.L_3615 - .L_3614)
.L_3614:
        /*00ac*/ 	.word	0x00000000
        /*00b0*/ 	.short	0x0000
        /*00b2*/ 	.short	0x0000
        /*00b4*/ 	.byte	0x00, 0xf0, 0x21, 0x00


	//----- nvinfo : EIATTR_SPARSE_MMA_MASK
	.align		4
.L_3615:
        /*00b8*/ 	.byte	0x03, 0x50
        /*00ba*/ 	.short	0x0000


	//----- nvinfo : EIATTR_MAXREG_COUNT
	.align		4
        /*00bc*/ 	.byte	0x03, 0x1b
        /*00be*/ 	.short	0x00ff


	//----- nvinfo : EIATTR_MERCURY_ISA_VERSION
	.align		4
        /*00c0*/ 	.byte	0x03, 0x5f
        /*00c2*/ 	.short	0x0101


	//----- nvinfo : EIATTR_COOP_GROUP_MASK_REGIDS
	.align		4
        /*00c4*/ 	.byte	0x04, 0x29
        /*00c6*/ 	.short	(.L_3617 - .L_3616)


	//   ....[0]....
.L_3616:
        /*00c8*/ 	.word	0xffffffff


	//   ....[1]....
        /*00cc*/ 	.word	0xffffffff


	//   ....[2]....
        /*00d0*/ 	.word	0xffffffff


	//   ....[3]....
        /*00d4*/ 	.word	0xffffffff


	//   ....[4]....
        /*00d8*/ 	.word	0xffffffff


	//   ....[5]....
        /*00dc*/ 	.word	0x0500000f


	//   ....[6]....
        /*00e0*/ 	.word	0x0500000f


	//   ....[7]....
        /*00e4*/ 	.word	0x0500000f


	//   ....[8]....
        /*00e8*/ 	.word	0x0500000f


	//   ....[9]....
        /*00ec*/ 	.word	0x0500000f


	//----- nvinfo : EIATTR_COOP_GROUP_INSTR_OFFSETS
	.align		4
.L_3617:
        /*00f0*/ 	.byte	0x04, 0x28
        /*00f2*/ 	.short	(.L_3619 - .L_3618)


	//   ....[0]....
.L_3618:
        /*00f4*/ 	.word	0x00001890


	//   ....[1]....
        /*00f8*/ 	.word	0x000018b0


	//   ....[2]....
        /*00fc*/ 	.word	0x000018d0


	//   ....[3]....
        /*0100*/ 	.word	0x000018f0


	//   ....[4]....
        /*0104*/ 	.word	0x00001910


	//   ....[5]....
        /*0108*/ 	.word	0x00001d00


	//   ....[6]....
        /*010c*/ 	.word	0x00001d90


	//   ....[7]....
        /*0110*/ 	.word	0x00001e00


	//   ....[8]....
        /*0114*/ 	.word	0x00001e80


	//   ....[9]....
        /*0118*/ 	.word	0x00001f00


	//----- nvinfo : EIATTR_EXIT_INSTR_OFFSETS
	.align		4
.L_3619:
        /*011c*/ 	.byte	0x04, 0x1c
        /*011e*/ 	.short	(.L_3621 - .L_3620)


	//   ....[0]....
.L_3620:
        /*0120*/ 	.word	0x00000290


	//   ....[1]....
        /*0124*/ 	.word	0x00001510


	//   ....[2]....
        /*0128*/ 	.word	0x00001c90


	//----- nvinfo : EIATTR_CRS_STACK_SIZE
	.align		4
.L_3621:
        /*012c*/ 	.byte	0x04, 0x1e
        /*012e*/ 	.short	(.L_3623 - .L_3622)
.L_3622:
        /*0130*/ 	.word	0x00000000


	//----- nvinfo : EIATTR_CBANK_PARAM_SIZE
	.align		4
.L_3623:
        /*0134*/ 	.byte	0x03, 0x19
        /*0136*/ 	.short	0x0040


	//----- nvinfo : EIATTR_PARAM_CBANK
	.align		4
        /*0138*/ 	.byte	0x04, 0x0a
        /*013a*/ 	.short	(.L_3625 - .L_3624)
	.align		4
.L_3624:
        /*013c*/ 	.word	index@(.nv.constant0._ZN12tensorrt_llm7kernels32fusedQKNormRopeKernelNTokenHeadsIN3c104HalfENS2_8BFloat16ELi128ELb1ELi8EEEvPviiifPKvS7_S7_PKlii)
        /*0140*/ 	.short	0x0210
        /*0142*/ 	.short	0x0040


	//----- nvinfo : EIATTR_SW_WAR
	.align		4
.L_3625:
        /*0144*/ 	.byte	0x04, 0x36
        /*0146*/ 	.short	(.L_3627 - .L_3626)
.L_3626:
        /*0148*/ 	.word	0x00000008
.L_3627:


//--------------------- .nv.info._ZN12tensorrt_llm7kernels32fusedQKNormRopeKernelNTokenHeadsIN3c104HalfENS2_8BFloat16ELi64ELb0ELi8EEEvPviiifPKvS7_S7_PKlii --------------------------
	.section	.nv.info._ZN12tensorrt_llm7kernels32fusedQKNormRopeKernelNTokenHeadsIN3c104HalfENS2_8BFloat16ELi64ELb0ELi8EEEvPviiifPKvS7_S7_PKlii,"",@"SHT_CUDA_INFO"
	.sectionflags	@""
	.align	4


	//----- nvinfo : EIATTR_CUDA_API_VERSION
	.align		4
        /*0000*/ 	.byte	0x04, 0x37
        /*0002*/ 	.short	(.L_3629 - .L_3628)
.L_3628:
        /*0004*/ 	.word	0x00000082


	//----- nvinfo : EIATTR_KPARAM_INFO
	.align		4
.L_3629:
        /*0008*/ 	.byte	0x04, 0x17
        /*000a*/ 	.short	(.L_3631 - .L_3630)
.L_3630:
        /*000c*/ 	.word	0x00000000
        /*0010*/ 	.short	0x000a
        /*0012*/ 	.short	0x003c
        /*0014*/ 	.byte	0x00, 0xf0, 0x11, 0x00


	//----- nvinfo : EIATTR_KPARAM_INFO
	.align		4
.L_3631:
        /*0018*/ 	.byte	0x04, 0x17
        /*001a*/ 	.short	(.L_3633 - .L_3632)
.L_3632:
        /*001c*/ 	.word	0x00000000
        /*0020*/ 	.short	0x0009
        /*0022*/ 	.short	0x0038
        /*0024*/ 	.byte	0x00, 0xf0, 0x11, 0x00


	//----- nvinfo : EIATTR_KPARAM_INFO
	.align		4
.L_3633:
        /*0028*/ 	.byte	0x04, 0x17
        /*002a*/ 	.short	(.L_3635 - .L_3634)
.L_3634:
        /*002c*/ 	.word	0x00000000
        /*0030*/ 	.short	0x0008
        /*0032*/ 	.short	0x0030
        /*0034*/ 	.byte	0x00, 0xf0, 0x21, 0x00


	//----- nvinfo : EIATTR_KPARAM_INFO
	.align		4
.L_3635:
        /*0038*/ 	.byte	0x04, 0x17
        /*003a*/ 	.short	(.L_3637 - .L_3636)
.L_3636:
        /*003c*/ 	.word	0x00000000
        /*0040*/ 	.short	0x0007
        /*0042*/ 	.short	0x0028
        /*0044*/ 	.byte	0x00, 0xf0, 0x21, 0x00


	//----- nvinfo : EIATTR_KPARAM_INFO
	.align		4
.L_3637:
        /*0048*/ 	.byte	0x04, 0x17
        /*004a*/ 	.short	(.L_3639 - .L_3638)
.L_3638:
        /*004c*/ 	.word	0x00000000
        /*0050*/ 	.short	0x0006
        /*0052*/ 	.short	0x0020
        /*0054*/ 	.byte	0x00, 0xf0, 0x21, 0x00


	//----- nvinfo : EIATTR_KPARAM_INFO
	.align		4
.L_3639:
        /*0058*/ 	.byte	0x04, 0x17
        /*005a*/ 	.short	(.L_3641 - .L_3640)
.L_3640:
        /*005c*/ 	.word	0x00000000
        /*0060*/ 	.short	0x0005
        /*0062*/ 	.short	0x0018
        /*0064*/ 	.byte	0x00, 0xf0, 0x21, 0x00


	//----- nvinfo : EIATTR_KPARAM_INFO
	.align		4
.L_3641:
        /*0068*/ 	.byte	0x04, 0x17
        /*006a*/ 	.short	(.L_3643 - .L_3642)
.L_3642:
        /*006c*/ 	.word	0x00000000
        /*0070*/ 	.short	0x0004
        /*0072*/ 	.short	0x0014
        /*0074*/ 	.byte	0x00, 0xf0, 0x11, 0x00


	//----- nvinfo : EIATTR_KPARAM_INFO
	.align		4
.L_3643:
        /*0078*/ 	.byte	0x04, 0x17
        /*007a*/ 	.short	(.L_3645 - .L_3644)
.L_3644:
        /*007c*/ 	.word	0x00000000
        /*0080*/ 	.short	0x0003
        /*0082*/ 	.short	0x0010
        /*0084*/ 	.byte	0x00, 0xf0, 0x11, 0x00


	//----- nvinfo : EIATTR_KPARAM_INFO
	.align		4
.L_3645:
        /*0088*/ 	.byte	0x04, 0x17
        /*008a*/ 	.short	(.L_3647 - .L_3646)
.L_3646:
        /*008c*/ 	.word	0x00000000
        /*0090*/ 	.short	0x0002
        /*0092*/ 	.short	0x000c
        /*0094*/ 	.byte	0x00, 0xf0, 0x11, 0x00


	//----- nvinfo : EIATTR_KPARAM_INFO
	.align		4
.L_3647:
        /*0098*/ 	.byte	0x04, 0x17
        /*009a*/ 	.short	(.L_3649 - .L_3648)
.L_3648:
        /*009c*/ 	.word	0x00000000
        /*00a0*/ 	.short	0x0001
        /*00a2*/ 	.short	0x0008
        /*00a4*/ 	.byte	0x00, 0xf0, 0x11, 0x00


	//----- nvinfo : EIATTR_KPARAM_INFO
	.align		4
.L_3649:
        /*00a8*/ 	.byte	0x04, 0x17
        /*00aa*/ 	.short	(.L_3651 - .L_3650)
.L_3650:
        /*00ac*/ 	.word	0x00000000
        /*00b0*/ 	.short	0x0000
        /*00b2*/ 	.short	0x0000
        /*00b4*/ 	.byte	0x00, 0xf0, 0x21, 0x00


	//----- nvinfo : EIATTR_SPARSE_MMA_MASK
	.align		4
.L_3651:
        /*00b8*/ 	.byte	0x03, 0x50
        /*00ba*/ 	.short	0x0000


	//----- nvinfo : EIATTR_MAXREG_COUNT
	.align		4
        /*00bc*/ 	.byte	0x03, 0x1b
        /*00be*/ 	.short	0x00ff


	//----- nvinfo : EIATTR_MERCURY_ISA_VERSION
	.align		4
        /*00c0*/ 	.byte	0x03, 0x5f
        /*00c2*/ 	.short	0x0101


	//----- nvinfo : EIATTR_COOP_GROUP_MASK_REGIDS
	.align		4
        /*00c4*/ 	.byte	0x04, 0x29
        /*00c6*/ 	.short	(.L_3653 - .L_3652)


	//   ....[0]....
.L_3652:
        /*00c8*/ 	.word	0xffffffff


	//   ....[1]....
        /*00cc*/ 	.word	0xffffffff


	//   ....[2]....
        /*00d0*/ 	.word	0xffffffff


	//   ....[3]....
        /*00d4*/ 	.word	0xffffffff


	//   ....[4]....
        /*00d8*/ 	.word	0xffffffff


	//   ....[5]....
        /*00dc*/ 	.word	0xffffffff


	//   ....[6]....
        /*00e0*/ 	.word	0xffffffff


	//   ....[7]....
        /*00e4*/ 	.word	0xffffffff


	//   ....[8]....
        /*00e8*/ 	.word	0xffffffff


	//   ....[9]....
        /*00ec*/ 	.word	0x0500001a


	//   ....[10]....
        /*00f0*/ 	.word	0x0500001a


	//   ....[11]....
        /*00f4*/ 	.word	0x0500001a


	//   ....[12]....
        /*00f8*/ 	.word	0x0500001a


	//   ....[13]....
        /*00fc*/ 	.word	0x0500001a


	//   ....[14]....
        /*0100*/ 	.word	0x0500001a


	//   ....[15]....
        /*0104*/ 	.word	0x0500001a


	//   ....[16]....
        /*0108*/ 	.word	0x0500001a


	//   ....[17]....
        /*010c*/ 	.word	0x0500001a


	//----- nvinfo : EIATTR_COOP_GROUP_INSTR_OFFSETS
	.align		4
.L_3653:
        /*0110*/ 	.byte	0x04, 0x28
        /*0112*/ 	.short	(.L_3655 - .L_3654)


	//   ....[0]....
.L_3654:
        /*0114*/ 	.word	0x000018e0


	//   ....[1]....
        /*0118*/ 	.word	0x00001900


	//   ....[2]....
        /*011c*/ 	.word	0x00001920


	//   ....[3]....
        /*0120*/ 	.word	0x00001940


	//   ....[4]....
        /*0124*/ 	.word	0x00001960


	//   ....[5]....
        /*0128*/ 	.word	0x00001c00


	//   ....[6]....
        /*012c*/ 	.word	0x00001c80


	//   ....[7]....
        /*0130*/ 	.word	0x00001ce0


	//   ....[8]....
        /*0134*/ 	.word	0x00001e10


	//   ....[9]....
        /*0138*/ 	.word	0x00001f70


	//   ....[10]....
        /*013c*/ 	.word	0x00002000


	//   ....[11]....
        /*0140*/ 	.word	0x00002060


	//   ....[12]....
        /*0144*/ 	.word	0x000020c0


	//   ....[13]....
        /*0148*/ 	.word	0x00002120


	//   ....[14]....
        /*014c*/ 	.word	0x000022a0


	//   ....[15]....
        /*0150*/ 	.word	0x00002320


	//   ....[16]....
        /*0154*/ 	.word	0x000024a0


	//   ....[17]....
        /*0158*/ 	.word	0x00002500


	//----- nvinfo : EIATTR_EXIT_INSTR_OFFSETS
	.align		4
.L_3655:
        /*015c*/ 	.byte	0x04, 0x1c
        /*015e*/ 	.short	(.L_3657 - .L_3656)


	//   ....[0]....
.L_3656:
        /*0160*/ 	.word	0x00000290


	//   ....[1]....
        /*0164*/ 	.word	0x000014d0


	//   ....[2]....
        /*0168*/ 	.word	0x00001f10


	//----- nvinfo : EIATTR_CRS_STACK_SIZE
	.align		4
.L_3657:
        /*016c*/ 	.byte	0x04, 0x1e
        /*016e*/ 	.short	(.L_3659 - .L_3658)
.L_3658:
        /*0170*/ 	.word	0x00000000


	//----- nvinfo : EIATTR_CBANK_PARAM_SIZE
	.align		4
.L_3659:
        /*0174*/ 	.byte	0x03, 0x19
        /*0176*/ 	.short	0x0040


	//----- nvinfo : EIATTR_PARAM_CBANK
	.align		4
        /*0178*/ 	.byte	0x04, 0x0a
        /*017a*/ 	.short	(.L_3661 - .L_3660)
	.align		4
.L_3660:
        /*017c*/ 	.word	index@(.nv.constant0._ZN12tensorrt_llm7kernels32fusedQKNormRopeKernelNTokenHeadsIN3c104HalfENS2_8BFloat16ELi64ELb0ELi8EEEvPviiifPKvS7_S7_PKlii)
        /*0180*/ 	.short	0x0210
        /*0182*/ 	.short	0x0040


	//----- nvinfo : EIATTR_SW_WAR
	.align		4
.L_3661:
        /*0184*/ 	.byte	0x04, 0x36
        /*0186*/ 	.short	(.L_3663 - .L_3662)
.L_3662:
        /*0188*/ 	.word	0x00000008
.L_3663:


//--------------------- .nv.info._ZN12tensorrt_llm7kernels32fusedQKNormRopeKernelNTokenHeadsIN3c104HalfENS2_8BFloat16ELi64ELb1ELi8EEEvPviiifPKvS7_S7_PKlii --------------------------
	.section	.nv.info._ZN12tensorrt_llm7kernels32fusedQKNormRopeKernelNTokenHeadsIN3c104HalfENS2_8BFloat16ELi64ELb1ELi8EEEvPviiifPKvS7_S7_PKlii,"",@"SHT_CUDA_INFO"
	.sectionflags	@""
	.align	4


	//----- nvinfo : EIATTR_CUDA_API_VERSION
	.align		4
        /*0000*/ 	.byte	0x04, 0x37
        /*0002*/ 	.short	(.L_3665 - .L_3664)
.L_3664:
        /*0004*/ 	.word	0x00000082


	//----- nvinfo : EIATTR_KPARAM_INFO
	.align		4
.L_3665:
        /*0008*/ 	.byte	0x04, 0x17
        /*000a*/ 	.short	(.L_3667 - .L_3666)
.L_3666:
        /*000c*/ 	.word	0x00000000
        /*0010*/ 	.short	0x000a
        /*0012*/ 	.short	0x003c
        /*0014*/ 	.byte	0x00, 0xf0, 0x11, 0x00


	//----- nvinfo : EIATTR_KPARAM_INFO
	.align		4
.L_3667:
        /*0018*/ 	.byte	0x04, 0x17
        /*001a*/ 	.short	(.L_3669 - .L_3668)
.L_3668:
        /*001c*/ 	.word	0x00000000
        /*0020*/ 	.short	0x0009
        /*0022*/ 	.short	0x0038
        /*0024*/ 	.byte	0x00, 0xf0, 0x11, 0x00


	//----- nvinfo : EIATTR_KPARAM_INFO
	.align		4
.L_3669:
        /*0028*/ 	.byte	0x04, 0x17
        /*002a*/ 	.short	(.L_3671 - .L_3670)
.L_3670:
        /*002c*/ 	.word	0x00000000
        /*0030*/ 	.short	0x0008
        /*0032*/ 	.short	0x0030
        /*0034*/ 	.byte	0x00, 0xf0, 0x21, 0x00


	//----- nvinfo : EIATTR_KPARAM_INFO
	.align		4
.L_3671:
        /*0038*/ 	.byte	0x04, 0x17
        /*003a*/ 	.short	(.L_3673 - .L_3672)
.L_3672:
        /*003c*/ 	.word	0x00000000
        /*0040*/ 	.short	0x0007
        /*0042*/ 	.short	0x0028
        /*0044*/ 	.byte	0x00, 0xf0, 0x21, 0x00


	//----- nvinfo : EIATTR_KPARAM_INFO
	.align		4
.L_3673:
        /*0048*/ 	.byte	0x04, 0x17
        /*004a*/ 	.short	(.L_3675 - .L_3674)
.L_3674:
        /*004c*/ 	.word	0x00000000
        /*0050*/ 	.short	0x0006
        /*0052*/ 	.short	0x0020
        /*0054*/ 	.byte	0x00, 0xf0, 0x21, 0x00


	//----- nvinfo : EIATTR_KPARAM_INFO
	.align		4
.L_3675:
        /*0058*/ 	.byte	0x04, 0x17
        /*005a*/ 	.short	(.L_3677 - .L_3676)
.L_3676:
        /*005c*/ 	.word	0x00000000
        /*0060*/ 	.short	0x0005
        /*0062*/ 	.short	0x0018
        /*0064*/ 	.byte	0x00, 0xf0, 0x21, 0x00


	//----- nvinfo : EIATTR_KPARAM_INFO
	.align		4
.L_3677:
        /*0068*/ 	.byte	0x04, 0x17
        /*006a*/ 	.short	(.L_3679 - .L_3678)
.L_3678:
        /*006c*/ 	.word	0x00000000
        /*0070*/ 	.short	0x0004
        /*0072*/ 	.short	0x0014
        /*0074*/ 	.byte	0x00, 0xf0, 0x11, 0x00


	//----- nvinfo : EIATTR_KPARAM_INFO
	.align		4
.L_3679:
        /*0078*/ 	.byte	0x04, 0x17
        /*007a*/ 	.short	(.L_3681 - .L_3680)
.L_3680:
        /*007c*/ 	.word	0x00000000
        /*0080*/ 	.short	0x0003
        /*0082*/ 	.short	0x0010
        /*0084*/ 	.byte	0x00, 0xf0, 0x11, 0x00


	//----- nvinfo : EIATTR_KPARAM_INFO
	.align		4
.L_3681:
        /*0088*/ 	.byte	0x04, 0x17
        /*008a*/ 	.short	(.L_3683 - .L_3682)
.L_3682:
        /*008c*/ 	.word	0x00000000
        /*0090*/ 	.short	0x0002
        /*0092*/ 	.short	0x000c
        /*0094*/ 	.byte	0x00, 0xf0, 0x11, 0x00


	//----- nvinfo : EIATTR_KPARAM_INFO
	.align		4
.L_3683:
        /*0098*/ 	.byte	0x04, 0x17
        /*009a*/ 	.short	(.L_3685 - .L_3684)
.L_3684:
        /*009c*/ 	.word	0x00000000
        /*00a0*/ 	.short	0x0001
        /*00a2*/ 	.short	0x0008
        /*00a4*/ 	.byte	0x00, 0xf0, 0x11, 0x00


	//----- nvinfo : EIATTR_KPARAM_INFO
	.align		4
.L_3685:
        /*00a8*/ 	.byte	0x04, 0x17
        /*00aa*/ 	.short	(.L_3687 - .L_3686)
.L_3686:
        /*00ac*/ 	.word	0x00000000
        /*00b0*/ 	.short	0x0000
        /*00b2*/ 	.short	0x0000
        /*00b4*/ 	.byte	0x00, 0xf0, 0x21, 0x00


	//----- nvinfo : EIATTR_SPARSE_MMA_MASK
	.align		4
.L_3687:
        /*00b8*/ 	.byte	0x03, 0x50
        /*00ba*/ 	.short	0x0000


	//----- nvinfo : EIATTR_MAXREG_COUNT
	.align		4
        /*00bc*/ 	.byte	0x03, 0x1b
        /*00be*/ 	.short	0x00ff


	//----- nvinfo : EIATTR_MERCURY_ISA_VERSION
	.align		4
        /*00c0*/ 	.byte	0x03, 0x5f
        /*00c2*/ 	.short	0x0101


	//----- nvinfo : EIATTR_COOP_GROUP_MASK_REGIDS
	.align		4
        /*00c4*/ 	.byte	0x04, 0x29
        /*00c6*/ 	.short	(.L_3689 - .L_3688)


	//   ....[0]....
.L_3688:
        /*00c8*/ 	.word	0xffffffff


	//   ....[1]....
        /*00cc*/ 	.word	0xffffffff


	//   ....[2]....
        /*00d0*/ 	.word	0xffffffff


	//   ....[3]....
        /*00d4*/ 	.word	0xffffffff


	//   ....[4]....
        /*00d8*/ 	.word	0xffffffff


	//   ....[5]....
        /*00dc*/ 	.word	0xffffffff


	//   ....[6]....
        /*00e0*/ 	.word	0xffffffff


	//   ....[7]....
        /*00e4*/ 	.word	0xffffffff


	//   ....[8]....
        /*00e8*/ 	.word	0xffffffff


	//   ....[9]....
        /*00ec*/ 	.word	0xffffffff


	//   ....[10]....
        /*00f0*/ 	.word	0xffffffff


	//   ....[11]....
        /*00f4*/ 	.word	0xffffffff


	//   ....[12]....
        /*00f8*/ 	.word	0xffffffff


	//   ....[13]....
        /*00fc*/ 	.word	0xffffffff


	//   ....[14]....
        /*0100*/ 	.word	0xffffffff


	//   ....[15]....
        /*0104*/ 	.word	0x0500001b


	//   ....[16]....
        /*0108*/ 	.word	0x0500001b


	//   ....[17]....
        /*010c*/ 	.word	0x0500001b


	//   ....[18]....
        /*0110*/ 	.word	0x0500001b


	//   ....[19]....
        /*0114*/ 	.word	0x0500001b


	//   ....[20]....
        /*0118*/ 	.word	0x0500001b


	//   ....[21]....
        /*011c*/ 	.word	0x0500001b


	//   ....[22]....
        /*0120*/ 	.word	0x0500001b


	//   ....[23]....
        /*0124*/ 	.word	0x0500001b


	//   ....[24]....
        /*0128*/ 	.word	0x0500001b


	//   ....[25]....
        /*012c*/ 	.word	0x0500001b


	//   ....[26]....
        /*0130*/ 	.word	0x0500001b


	//   ....[27]....
        /*0134*/ 	.word	0x0500001b


	//   ....[28]....
        /*0138*/ 	.word	0x0500001b


	//   ....[29]....
        /*013c*/ 	.word	0x0500001b


	//----- nvinfo : EIATTR_COOP_GROUP_INSTR_OFFSETS
	.align		4
.L_3689:
        /*0140*/ 	.byte	0x04, 0x28
        /*0142*/ 	.short	(.L_3691 - .L_3690)


	//   ....[0]....
.L_3690:
        /*0144*/ 	.word	0x00001820


	//   ....[1]....
        /*0148*/ 	.word	0x00001840


	//   ....[2]....
        /*014c*/ 	.word	0x00001860


	//   ....[3]....
        /*0150*/ 	.word	0x00001880


	//   ....[4]....
        /*0154*/ 	.word	0x000018a0


	//   ....[5]....
        /*0158*/ 	.word	0x00001b60


	//   ....[6]....
        /*015c*/ 	.word	0x00001b80


	//   ....[7]....
        /*0160*/ 	.word	0x00001ba0


	//   ....[8]....
        /*0164*/ 	.word	0x00001bc0


	//   ....[9]....
        /*0168*/ 	.word	0x00001be0


	//   ....[10]....
        /*016c*/ 	.word	0x00001ea0


	//   ....[11]....
        /*0170*/ 	.word	0x00001ec0


	//   ....[12]....
        /*0174*/ 	.word	0x00001ee0


	//   ....[13]....
        /*0178*/ 	.word	0x00001f00


	//   ....[14]....
        /*017c*/ 	.word	0x00001f20


	//   ....[15]....
        /*0180*/ 	.word	0x00002180


	//   ....[16]....
        /*0184*/ 	.word	0x00002200


	//   ....[17]....
        /*0188*/ 	.word	0x00002260


	//   ....[18]....
        /*018c*/ 	.word	0x000022c0


	//   ....[19]....
        /*0190*/ 	.word	0x00002310


	//   ....[20]....
        /*0194*/ 	.word	0x00002390


	//   ....[21]....
        /*0198*/ 	.word	0x00002410


	//   ....[22]....
        /*019c*/ 	.word	0x00002460


	//   ....[23]....
        /*01a0*/ 	.word	0x000024b0


	//   ....[24]....
        /*01a4*/ 	.word	0x00002500


	//   ....[25]....
        /*01a8*/ 	.word	0x00002580


	//   ....[26]....
        /*01ac*/ 	.word	0x00002600


	//   ....[27]....
        /*01b0*/ 	.word	0x00002660


	//   ....[28]....
        /*01b4*/ 	.word	0x000026c0


	//   ....[29]....
        /*01b8*/ 	.word	0x00002720


	//----- nvinfo : EIATTR_EXIT_INSTR_OFFSETS
	.align		4
.L_3691:
        /*01bc*/ 	.byte	0x04, 0x1c
        /*01be*/ 	.short	(.L_3693 - .L_3692)


	//   ....[0]....
.L_3692:
        /*01c0*/ 	.word	0x00000280


	//   ....[1]....
        /*01c4*/ 	.word	0x000014d0


	//   ....[2]....
        /*01c8*/ 	.word	0x00001db0


	//   ....[3]....
        /*01cc*/ 	.word	0x00002110


	//----- nvinfo : EIATTR_CRS_STACK_SIZE
	.align		4
.L_3693:
        /*01d0*/ 	.byte	0x04, 0x1e
        /*01d2*/ 	.short	(.L_3695 - .L_3694)
.L_3694:
        /*01d4*/ 	.word	0x00000000


	//----- nvinfo : EIATTR_CBANK_PARAM_SIZE
	.align		4
.L_3695:
        /*01d8*/ 	.byte	0x03, 0x19
        /*01da*/ 	.short	0x0040


	//----- nvinfo : EIATTR_PARAM_CBANK
	.align		4
        /*01dc*/ 	.byte	0x04, 0x0a
        /*01de*/ 	.short	(.L_3697 - .L_3696)
	.align		4
.L_3696:
        /*01e0*/ 	.word	index@(.nv.constant0._ZN12tensorrt_llm7kernels32fusedQKNormRopeKernelNTokenHeadsIN3c104HalfENS2_8BFloat16ELi64ELb1ELi8EEEvPviiifPKvS7_S7_PKlii)
        /*01e4*/ 	.short	0x0210
        /*01e6*/ 	.short	0x0040


	//----- nvinfo : EIATTR_SW_WAR
	.align		4
.L_3697:
        /*01e8*/ 	.byte	0x04, 0x36
        /*01ea*/ 	.short	(.L_3699 - .L_3698)
.L_3698:
        /*01ec*/ 	.word	0x00000008
.L_3699:


//--------------------- .nv.info._ZN12tensorrt_llm7kernels32fusedQKNormRopeKernelNTokenHeadsIN3c104HalfENS2_8BFloat16ELi256ELb0ELi4EEEvPviiifPKvS7_S7_PKlii --------------------------
	.section	.nv.info._ZN12tensorrt_llm7kernels32fusedQKNormRopeKernelNTokenHeadsIN3c104HalfENS2_8BFloat16ELi256ELb0ELi4EEEvPviiifPKvS7_S7_PKlii,"",@"SHT_CUDA_INFO"
	.sectionflags	@""
	.align	4


	//----- nvinfo : EIATTR_CUDA_API_VERSION
	.align		4
        /*0000*/ 	.byte	0x04, 0x37
        /*0002*/ 	.short	(.L_3701 - .L_3700)
.L_3700:
        /*0004*/ 	.word	0x00000082


	//----- nvinfo : EIATTR_KPARAM_INFO
	.align		4
.L_3701:
        /*0008*/ 	.byte	0x04, 0x17
        /*000a*/ 	.short	(.L_3703 - .L_3702)
.L_3702:
        /*000c*/ 	.word	0x00000000
        /*0010*/ 	.short	0x000a
        /*0012*/ 	.short	0x003c
        /*0014*/ 	.byte	0x00, 0xf0, 0x11, 0x00


	//----- nvinfo : EIATTR_KPARAM_INFO
	.align		4
.L_3703:
        /*0018*/ 	.byte	0x04, 0x17
        /*001a*/ 	.short	(.L_3705 - .L_3704)
.L_3704:
        /*001c*/ 	.word	0x00000000
        /*0020*/ 	.short	0x0009
        /*0022*/ 	.short	0x0038
        /*0024*/ 	.byte	0x00, 0xf0, 0x11, 0x00


	//----- nvinfo : EIATTR_KPARAM_INFO
	.align		4
.L_3705:
        /*0028*/ 	.byte	0x04, 0x17
        /*002a*/ 	.short	(.L_3707 - .L_3706)
.L_3706:
        /*002c*/ 	.word	0x00000000
        /*0030*/ 	.short	0x0008
        /*0032*/ 	.short	0x0030
        /*0034*/ 	.byte	0x00, 0xf0, 0x21, 0x00


	//----- nvinfo : EIATTR_KPARAM_INFO
	.align		4
.L_3707:
        /*0038*/ 	.byte	0x04, 0x17
        /*003a*/ 	.short	(.L_3709 - .L_3708)
.L_3708:
        /*003c*/ 	.word	0x00000000
        /*0040*/ 	.short	0x0007
        /*0042*/ 	.short	0x0028
        /*0044*/ 	.byte	0x00, 0xf0, 0x21, 0x00


	//----- nvinfo : EIATTR_KPARAM_INFO
	.align		4
.L_3709:
        /*0048*/ 	.byte	0x04, 0x17
        /*004a*/ 	.short	(.L_3711 - .L_3710)
.L_3710:
        /*004c*/ 	.word	0x00000000
        /*0050*/ 	.short	0x0006
        /*0052*/ 	.short	0x0020
        /*0054*/ 	.byte	0x00, 0xf0, 0x21, 0x00


	//----- nvinfo : EIATTR_KPARAM_INFO
	.align		4
.L_3711:
        /*0058*/ 	.byte	0x04, 0x17
        /*005a*/ 	.short	(.L_3713 - .L_3712)
.L_3712:
        /*005c*/ 	.word	0x00000000
        /*0060*/ 	.short	0x0005
        /*0062*/ 	.short	0x0018
        /*0064*/ 	.byte	0x00, 0xf0, 0x21, 0x00


	//----- nvinfo : EIATTR_KPARAM_INFO
	.align		4
.L_3713:
        /*0068*/ 	.byte	0x04, 0x17
        /*006a*/ 	.short	(.L_3715 - .L_3714)
.L_3714:
        /*006c*/ 	.word	0x00000000
        /*0070*/ 	.short	0x0004
        /*0072*/ 	.short	0x0014
        /*0074*/ 	.byte	0x00, 0xf0, 0x11, 0x00


	//----- nvinfo : EIATTR_KPARAM_INFO
	.align		4
.L_3715:
        /*0078*/ 	.byte	0x04, 0x17
        /*007a*/ 	.short	(.L_3717 - .L_3716)
.L_3716:
        /*007c*/ 	.word	0x00000000
        /*0080*/ 	.short	0x0003
        /*0082*/ 	.short	0x0010
        /*0084*/ 	.byte	0x00, 0xf0, 0x11, 0x00


	//----- nvinfo : EIATTR_KPARAM_INFO
	.align		4
.L_3717:
        /*0088*/ 	.byte	0x04, 0x17
        /*008a*/ 	.short	(.L_3719 - .L_3718)
.L_3718:
        /*008c*/ 	.word	0x00000000
        /*0090*/ 	.short	0x0002
        /*0092*/ 	.short	0x000c
        /*0094*/ 	.byte	0x00, 0xf0, 0x11, 0x00


	//----- nvinfo : EIATTR_KPARAM_INFO
	.align		4
.L_3719:
        /*0098*/ 	.byte	0x04, 0x17
        /*009a*/ 	.short	(.L_3721 - .L_3720)
.L_3720:
        /*009c*/ 	.word	0x00000000
        /*00a0*/ 	.short	0x0001
        /*00a2*/ 	.short	0x0008
        /*00a4*/ 	.byte	0x00, 0xf0, 0x11, 0x00


	//----- nvinfo : EIATTR_KPARAM_INFO
	.align		4
.L_3721:
        /*00a8*/ 	.byte	0x04, 0x17
        /*00aa*/ 	.short	(.L_3723 - .L_3722)
.L_3722:
        /*00ac*/ 	.word	0x00000000
        /*00b0*/ 	.short	0x0000
        /*00b2*/ 	.short	0x0000
        /*00b4*/ 	.byte	0x00, 0xf0, 0x21, 0x00


	//----- nvinfo : EIATTR_SPARSE_MMA_MASK
	.align		4
.L_3723:
        /*00b8*/ 	.byte	0x03, 0x50
        /*00ba*/ 	.short	0x0000


	//----- nvinfo : EIATTR_MAXREG_COUNT
	.align		4
        /*00bc*/ 	.byte	0x03, 0x1b
        /*00be*/ 	.short	0x00ff


	//----- nvinfo : EIATTR_MERCURY_ISA_VERSION
	.align		4
        /*00c0*/ 	.byte	0x03, 0x5f
        /*00c2*/ 	.short	0x0101


	//----- nvinfo : EIATTR_COOP_GROUP_MASK_REGIDS
	.align		4
        /*00c4*/ 	.byte	0x04, 0x29
        /*00c6*/ 	.short	(.L_3725 - .L_3724)


	//   ....[0]....
.L_3724:
        /*00c8*/ 	.word	0xffffffff


	//   ....[1]....
        /*00cc*/ 	.word	0xffffffff


	//   ....[2]....
        /*00d0*/ 	.word	0xffffffff


	//   ....[3]....
        /*00d4*/ 	.word	0xffffffff


	//   ....[4]....
        /*00d8*/ 	.word	0xffffffff


	//   ....[5]....
        /*00dc*/ 	.word	0xffffffff


	//   ....[6]....
        /*00e0*/ 	.word	0xffffffff


	//   ....[7]....
        /*00e4*/ 	.word	0xffffffff


	//   ....[8]....
        /*00e8*/ 	.word	0xffffffff


	//   ....[9]....
        /*00ec*/ 	.word	0xffffffff


	//   ....[10]....
        /*00f0*/ 	.word	0xffffffff


	//   ....[11]....
        /*00f4*/ 	.word	0xffffffff


	//   ....[12]....
        /*00f8*/ 	.word	0xffffffff


	//   ....[13]....
        /*00fc*/ 	.word	0xffffffff


	//   ....[14]....
        /*0100*/ 	.word	0xffffffff


	//   ....[15]....
        /*0104*/ 	.word	0x05000028


	//   ....[16]....
        /*0108*/ 	.word	0x05000028


	//   ....[17]....
        /*010c*/ 	.word	0x05000028


	//   ....[18]....
        /*0110*/ 	.word	0x05000028


	//   ....[19]....
        /*0114*/ 	.word	0x05000028


	//   ....[20]....
        /*0118*/ 	.word	0x05000028


	//   ....[21]....
        /*011c*/ 	.word	0x05000028


	//   ....[22]....
        /*0120*/ 	.word	0x05000028


	//   ....[23]....
        /*0124*/ 	.word	0x05000028


	//   ....[24]....
        /*0128*/ 	.word	0x05000028


	//   ....[25]....
        /*012c*/ 	.word	0x05000028


	//   ....[26]....
        /*0130*/ 	.word	0x05000028


	//   ....[27]....
        /*0134*/ 	.word	0x05000028


	//   ....[28]....
        /*0138*/ 	.word	0x05000028


	//   ....[29]....
        /*013c*/ 	.word	0x05000028


	//----- nvinfo : EIATTR_COOP_GROUP_INSTR_OFFSETS
	.align		4
.L_3725:
        /*0140*/ 	.byte	0x04, 0x28
        /*0142*/ 	.short	(.L_3727 - .L_3726)


	//   ....[0]....
.L_3726:
        /*0144*/ 	.word	0x00002040


	//   ....[1]....
        /*0148*/ 	.word	0x00002060


	//   ....[2]....
        /*014c*/ 	.word	0x00002080


	//   ....[3]....
        /*0150*/ 	.word	0x000020a0


	//   ....[4]....
        /*0154*/ 	.word	0x000020c0


	//   ....[5]....
        /*0158*/ 	.word	0x000023f0


	//   ....[6]....
        /*015c*/ 	.word	0x00002530


	//   ....[7]....
        /*0160*/ 	.word	0x000025c0


	//   ....[8]....
        /*0164*/ 	.word	0x00002690


	//   ....[9]....
        /*0168*/ 	.word	0x000026d0


	//   ....[10]....
        /*016c*/ 	.word	0x00002790


	//   ....[11]....
        /*0170*/ 	.word	0x00002830


	//   ....[12]....
        /*0174*/ 	.word	0x00002910


	//   ....[13]....
        /*0178*/ 	.word	0x000029e0


	//   ....[14]....
        /*017c*/ 	.word	0x00002b10


	//   ....[15]....
        /*0180*/ 	.word	0x00002ca0


	//   ....[16]....
        /*0184*/ 	.word	0x00002d20


	//   ....[17]....
        /*0188*/ 	.word	0x00002d80


	//   ....[18]....
        /*018c*/ 	.word	0x00002de0


	//   ....[19]....
        /*0190*/ 	.word	0x00002e40


	//   ....[20]....
        /*0194*/ 	.word	0x00002fc0


	//   ....[21]....
        /*0198*/ 	.word	0x00003050


	//   ....[22]....
        /*019c*/ 	.word	0x00003200


	//   ....[23]....
        /*01a0*/ 	.word	0x000032d0


	//   ....[24]....
        /*01a4*/ 	.word	0x000033c0


	//   ....[25]....
        /*01a8*/ 	.word	0x000034b0


	//   ....[26]....
        /*01ac*/ 	.word	0x000035a0


	//   ....[27]....
        /*01b0*/ 	.word	0x00003690


	//   ....[28]....
        /*01b4*/ 	.word	0x00003700


	//   ....[29]....
        /*01b8*/ 	.word	0x000037f0


	//----- nvinfo : EIATTR_EXIT_INSTR_OFFSETS
	.align		4
.L_3727:
        /*01bc*/ 	.byte	0x04, 0x1c
        /*01be*/ 	.short	(.L_3729 - .L_3728)


	//   ....[0]....
.L_3728:
        /*01c0*/ 	.word	0x00000280


	//   ....[1]....
        /*01c4*/ 	.word	0x000014c0


	//   ....[2]....
        /*01c8*/ 	.word	0x00002c40


	//----- nvinfo : EIATTR_CRS_STACK_SIZE
	.align		4
.L_3729:
        /*01cc*/ 	.byte	0x04, 0x1e
        /*01ce*/ 	.short	(.L_3731 - .L_3730)
.L_3730:
        /*01d0*/ 	.word	0x00000000


	//----- nvinfo : EIATTR_CBANK_PARAM_SIZE
	.align		4
.L_3731:
        /*01d4*/ 	.byte	0x03, 0x19
        /*01d6*/ 	.short	0x0040


	//----- nvinfo : EIATTR_PARAM_CBANK
	.align		4
        /*01d8*/ 	.byte	0x04, 0x0a
        /*01da*/ 	.short	(.L_3733 - .L_3732)
	.align		4
.L_3732:
        /*01dc*/ 	.word	index@(.nv.constant0._ZN12tensorrt_llm7kernels32fusedQKNormRopeKernelNTokenHeadsIN3c104HalfENS2_8BFloat16ELi256ELb0ELi4EEEvPviiifPKvS7_S7_PKlii)
        /*01e0*/ 	.short	0x0210
        /*01e2*/ 	.short	0x0040


	//----- nvinfo : EIATTR_SW_WAR
	.align		4
.L_3733:
        /*01e4*/ 	.byte	0x04, 0x36
        /*01e6*/ 	.short	(.L_3735 - .L_3734)
.L_3734:
        /*01e8*/ 	.word	0x00000008
.L_3735:


//--------------------- .nv.info._ZN12tensorrt_llm7kernels32fusedQKNormRopeKernelNTokenHeadsIN3c104HalfENS2_8BFloat16ELi256ELb1ELi4EEEvPviiifPKvS7_S7_PKlii --------------------------
	.section	.nv.info._ZN12tensorrt_llm7kernels32fusedQKNormRopeKernelNTokenHeadsIN3c104HalfENS2_8BFloat16ELi256ELb1ELi4EEEvPviiifPKvS7_S7_PKlii,"",@"SHT_CUDA_INFO"
	.sectionflags	@""
	.align	4


	//----- nvinfo : EIATTR_CUDA_API_VERSION
	.align		4
        /*0000*/ 	.byte	0x04, 0x37
        /*0002*/ 	.short	(.L_3737 - .L_3736)
.L_3736:
        /*0004*/ 	.word	0x00000082


	//----- nvinfo : EIATTR_KPARAM_INFO
	.align		4
.L_3737:
        /*0008*/ 	.byte	0x04, 0x17
        /*000a*/ 	.short	(.L_3739 - .L_3738)
.L_3738:
        /*000c*/ 	.word	0x00000000
        /*0010*/ 	.short	0x000a
        /*0012*/ 	.short	0x003c
        /*0014*/ 	.byte	0x00, 0xf0, 0x11, 0x00


	//----- nvinfo : EIATTR_KPARAM_INFO
	.align		4
.L_3739:
        /*0018*/ 	.byte	0x04, 0x17
        /*001a*/ 	.short	(.L_3741 - .L_3740)
.L_3740:
        /*001c*/ 	.word	0x00000000
        /*0020*/ 	.short	0x0009
        /*0022*/ 	.short	0x0038
        /*0024*/ 	.byte	0x00, 0xf0, 0x11, 0x00


	//----- nvinfo : EIATTR_KPARAM_INFO
	.align		4
.L_3741:
        /*0028*/ 	.byte	0x04, 0x17
        /*002a*/ 	.short	(.L_3743 - .L_3742)
.L_3742:
        /*002c*/ 	.word	0x00000000
        /*0030*/ 	.short	0x0008
        /*0032*/ 	.short	0x0030
        /*0034*/ 	.byte	0x00, 0xf0, 0x21, 0x00


	//----- nvinfo : EIATTR_KPARAM_INFO
	.align		4
.L_3743:
        /*0038*/ 	.byte	0x04, 0x17
        /*003a*/ 	.short	(.L_3745 - .L_3744)
.L_3744:
        /*003c*/ 	.word	0x00000000
        /*0040*/ 	.short	0x0007
        /*0042*/ 	.short	0x0028
        /*0044*/ 	.byte	0x00, 0xf0, 0x21, 0x00


	//----- nvinfo : EIATTR_KPARAM_INFO
	.align		4
.L_3745:
        /*0048*/ 	.byte	0x04, 0x17
        /*004a*/ 	.short	(.L_3747 - .L_3746)
.L_3746:
        /*004c*/ 	.word	0x00000000
        /*0050*/ 	.short	0x0006
        /*0052*/ 	.short	0x0020
        /*0054*/ 	.byte	0x00, 0xf0, 0x21, 0x00


	//----- nvinfo : EIATTR_KPARAM_INFO
	.align		4
.L_3747:
        /*0058*/ 	.byte	0x04, 0x17
        /*005a*/ 	.short	(.L_3749 - .L_3748)
.L_3748:
        /*005c*/ 	.word	0x00000000
        /*0060*/ 	.short	0x0005
        /*0062*/ 	.short	0x0018
        /*0064*/ 	.byte	0x00, 0xf0, 0x21, 0x00


	//----- nvinfo : EIATTR_KPARAM_INFO
	.align		4
.L_3749:
        /*0068*/ 	.byte	0x04, 0x17
        /*006a*/ 	.short	(.L_3751 - .L_3750)
.L_3750:
        /*006c*/ 	.word	0x00000000
        /*0070*/ 	.short	0x0004
        /*0072*/ 	.short	0x0014
        /*0074*/ 	.byte	0x00, 0xf0, 0x11, 0x00


	//----- nvinfo : EIATTR_KPARAM_INFO
	.align		4
.L_3751:
        /*0078*/ 	.byte	0x04, 0x17
        /*007a*/ 	.short	(.L_3753 - .L_3752)
.L_3752:
        /*007c*/ 	.word	0x00000000
        /*0080*/ 	.short	0x0003
        /*0082*/ 	.short	0x0010
        /*0084*/ 	.byte	0x00, 0xf0, 0x11, 0x00


	//----- nvinfo : EIATTR_KPARAM_INFO
	.align		4
.L_3753:
        /*0088*/ 	.byte	0x04, 0x17
        /*008a*/ 	.short	(.L_3755 - .L_3754)
.L_3754:
        /*008c*/ 	.word	0x00000000
        /*0090*/ 	.short	0x0002
        /*0092*/ 	.short	0x000c
        /*0094*/ 	.byte	0x00, 0xf0, 0x11, 0x00


	//----- nvinfo : EIATTR_KPARAM_INFO
	.align		4
.L_3755:
        /*0098*/ 	.byte	0x04, 0x17
        /*009a*/ 	.short	(.L_3757 - .L_3756)
.L_3756:
        /*009c*/ 	.word	0x00000000
        /*00a0*/ 	.short	0x0001
        /*00a2*/ 	.short	0x0008
        /*00a4*/ 	.byte	0x00, 0xf0, 0x11, 0x00


	//----- nvinfo : EIATTR_KPARAM_INFO
	.align		4
.L_3757:
        /*00a8*/ 	.byte	0x04, 0x17
        /*00aa*/ 	.short	(.L_3759 - .L_3758)
.L_3758:
        /*00ac*/ 	.word	0x00000000
        /*00b0*/ 	.short	0x0000
        /*00b2*/ 	.short	0x0000
        /*00b4*/ 	.byte	0x00, 0xf0, 0x21, 0x00


	//----- nvinfo : EIATTR_SPARSE_MMA_MASK
	.align		4
.L_3759:
        /*00b8*/ 	.byte	0x03, 0x50
        /*00ba*/ 	.short	0x0000


	//----- nvinfo : EIATTR_MAXREG_COUNT
	.align		4
        /*00bc*/ 	.byte	0x03, 0x1b
        /*00be*/ 	.short	0x00ff


	//----- nvinfo : EIATTR_MERCURY_ISA_VERSION
	.align		4
        /*00c0*/ 	.byte	0x03, 0x5f
        /*00c2*/ 	.short	0x0101


	//----- nvinfo : EIATTR_COOP_GROUP_MASK_REGIDS
	.align		4
        /*00c4*/ 	.byte	0x04, 0x29
        /*00c6*/ 	.short	(.L_3761 - .L_3760)


	//   ....[0]....
.L_3760:
        /*00c8*/ 	.word	0xffffffff


	//   ....[1]....
        /*00cc*/ 	.word	0xffffffff


	//   ....[2]....
        /*00d0*/ 	.word	0xffffffff


	//   ....[3]....
        /*00d4*/ 	.word	0xffffffff


	//   ....[4]....
        /*00d8*/ 	.word	0xffffffff


	//   ....[5]....
        /*00dc*/ 	.word	0x05000028


	//   ....[6]....
        /*00e0*/ 	.word	0x05000028


	//   ....[7]....
        /*00e4*/ 	.word	0x05000028


	//   ....[8]....
        /*00e8*/ 	.word	0x05000028


	//   ....[9]....
        /*00ec*/ 	.word	0x05000028


	//----- nvinfo : EIATTR_COOP_GROUP_INSTR_OFFSETS
	.align		4
.L_3761:
        /*00f0*/ 	.byte	0x04, 0x28
        /*00f2*/ 	.short	(.L_3763 - .L_3762)


	//   ....[0]....
.L_3762:
        /*00f4*/ 	.word	0x000019d0


	//   ....[1]....
        /*00f8*/ 	.word	0x000019f0


	//   ....[2]....
        /*00fc*/ 	.word	0x00001a10


	//   ....[3]....
        /*0100*/ 	.word	0x00001a30


	//   ....[4]....
        /*0104*/ 	.word	0x00001a50


	//   ....[5]....
        /*0108*/ 	.word	0x00002030


	//   ....[6]....
        /*010c*/ 	.word	0x000020c0


	//   ....[7]....
        /*0110*/ 	.word	0x00002130


	//   ....[8]....
        /*0114*/ 	.word	0x000021a0


	//   ....[9]....
        /*0118*/ 	.word	0x00002210


	//----- nvinfo : EIATTR_EXIT_INSTR_OFFSETS
	.align		4
.L_3763:
        /*011c*/ 	.byte	0x04, 0x1c
        /*011e*/ 	.short	(.L_3765 - .L_3764)


	//   ....[0]....
.L_3764:
        /*0120*/ 	.word	0x00000280


	//   ....[1]....
        /*0124*/ 	.word	0x000014d0


	//   ....[2]....
        /*0128*/ 	.word	0x00001fc0


	//----- nvinfo : EIATTR_CRS_STACK_SIZE
	.align		4
.L_3765:
        /*012c*/ 	.byte	0x04, 0x1e
        /*012e*/ 	.short	(.L_3767 - .L_3766)
.L_3766:
        /*0130*/ 	.word	0x00000000


	//----- nvinfo : EIATTR_CBANK_PARAM_SIZE
	.align		4
.L_3767:
        /*0134*/ 	.byte	0x03, 0x19
        /*0136*/ 	.short	0x0040


	//----- nvinfo : EIATTR_PARAM_CBANK
	.align		4
        /*0138*/ 	.byte	0x04, 0x0a
        /*013a*/ 	.short	(.L_3769 - .L_3768)
	.align		4
.L_3768:
        /*013c*/ 	.word	index@(.nv.constant0._ZN12tensorrt_llm7kernels32fusedQKNormRopeKernelNTokenHeadsIN3c104HalfENS2_8BFloat16ELi256ELb1ELi4EEEvPviiifPKvS7_S7_PKlii)
        /*0140*/ 	.short	0x0210
        /*0142*/ 	.short	0x0040


	//----- nvinfo : EIATTR_SW_WAR
	.align		4
.L_3769:
        /*0144*/ 	.byte	0x04, 0x36
        /*0146*/ 	.short	(.L_3771 - .L_3770)
.L_3770:
        /*0148*/ 	.word	0x00000008
.L_3771:


//--------------------- .nv.info._ZN12tensorrt_llm7kernels32fusedQKNormRopeKernelNTokenHeadsIN3c104HalfENS2_8BFloat16ELi128ELb0ELi4EEEvPviiifPKvS7_S7_PKlii --------------------------
	.section	.nv.info._ZN12tensorrt_llm7kernels32fusedQKNormRopeKernelNTokenHeadsIN3c104HalfENS2_8BFloat16ELi128ELb0ELi4EEEvPviiifPKvS7_S7_PKlii,"",@"SHT_CUDA_INFO"
	.sectionflags	@""
	.align	4


	//----- nvinfo : EIATTR_CUDA_API_VERSION
	.align		4
        /*0000*/ 	.byte	0x04, 0x37
        /*0002*/ 	.short	(.L_3773 - .L_3772)
.L_3772:
        /*0004*/ 	.word	0x00000082


	//----- nvinfo : EIATTR_KPARAM_INFO
	.align		4
.L_3773:
        /*0008*/ 	.byte	0x04, 0x17
        /*000a*/ 	.short	(.L_3775 - .L_3774)
.L_3774:
        /*000c*/ 	.word	0x00000000
        /*0010*/ 	.short	0x000a
        /*0012*/ 	.short	0x003c
        /*0014*/ 	.byte	0x00, 0xf0, 0x11, 0x00


	//----- nvinfo : EIATTR_KPARAM_INFO
	.align		4
.L_3775:
        /*0018*/ 	.byte	0x04, 0x17
        /*001a*/ 	.short	(.L_3777 - .L_3776)
.L_3776:
        /*001c*/ 	.word	0x00000000
        /*0020*/ 	.short	0x0009
        /*0022*/ 	.short	0x0038
        /*0024*/ 	.byte	0x00, 0xf0, 0x11, 0x00


	//----- nvinfo : EIATTR_KPARAM_INFO
	.align		4
.L_3777:
        /*0028*/ 	.byte	0x04, 0x17
        /*002a*/ 	.short	(.L_3779 - .L_3778)
.L_3778:
        /*002c*/ 	.word	0x00000000
        /*0030*/ 	.short	0x0008
        /*0032*/ 	.short	0x0030
        /*0034*/ 	.byte	0x00, 0xf0, 0x21, 0x00


	//----- nvinfo : EIATTR_KPARAM_INFO
	.align		4
.L_3779:
        /*0038*/ 	.byte	0x04, 0x17
        /*003a*/ 	.short	(.L_3781 - .L_3780)
.L_3780:
        /*003c*/ 	.word	0x00000000
        /*0040*/ 	.short	0x0007
        /*0042*/ 	.short	0x0028
        /*0044*/ 	.byte	0x00, 0xf0, 0x21, 0x00


	//----- nvinfo : EIATTR_KPARAM_INFO
	.align		4
.L_3781:
        /*0048*/ 	.byte	0x04, 0x17
        /*004a*/ 	.short	(.L_3783 - .L_3782)
.L_3782:
        /*004c*/ 	.word	0x00000000
        /*0050*/ 	.short	0x0006
        /*0052*/ 	.short	0x0020
        /*0054*/ 	.byte	0x00, 0xf0, 0x21, 0x00


	//----- nvinfo : EIATTR_KPARAM_INFO
	.align		4
.L_3783:
        /*0058*/ 	.byte	0x04, 0x17
        /*005a*/ 	.short	(.L_3785 - .L_3784)
.L_3784:
        /*005c*/ 	.word	0x00000000
        /*0060*/ 	.short	0x0005
        /*0062*/ 	.short	0x0018
        /*0064*/ 	.byte	0x00, 0xf0, 0x21, 0x00


	//----- nvinfo : EIATTR_KPARAM_INFO
	.align		4
.L_3785:
        /*0068*/ 	.byte	0x04, 0x17
        /*006a*/ 	.short	(.L_3787 - .L_3786)
.L_3786:
        /*006c*/ 	.word	0x00000000
        /*0070*/ 	.short	0x0004
        /*0072*/ 	.short	0x0014
        /*0074*/ 	.byte	0x00, 0xf0, 0x11, 0x00


	//----- nvinfo : EIATTR_KPARAM_INFO
	.align		4
.L_3787:
        /*0078*/ 	.byte	0x04, 0x17
        /*007a*/ 	.short	(.L_3789 - .L_3788)
.L_3788:
        /*007c*/ 	.word	0x00000000
        /*0080*/ 	.short	0x0003
        /*0082*/ 	.short	0x0010
        /*0084*/ 	.byte	0x00, 0xf0, 0x11, 0x00


	//----- nvinfo : EIATTR_KPARAM_INFO
	.align		4
.L_3789:
        /*0088*/ 	.byte	0x04, 0x17
        /*008a*/ 	.short	(.L_3791 - .L_3790)
.L_3790:
        /*008c*/ 	.word	0x00000000
        /*0090*/ 	.short	0x0002
        /*0092*/ 	.short	0x000c
        /*0094*/ 	.byte	0x00, 0xf0, 0x11, 0x00


	//----- nvinfo : EIATTR_KPARAM_INFO
	.align		4
.L_3791:
        /*0098*/ 	.byte	0x04, 0x17
        /*009a*/ 	.short	(.L_3793 - .L_3792)
.L_3792:
        /*009c*/ 	.word	0x00000000
        /*00a0*/ 	.short	0x0001
        /*00a2*/ 	.short	0x0008
        /*00a4*/ 	.byte	0x00, 0xf0, 0x11, 0x00


	//----- nvinfo : EIATTR_KPARAM_INFO
	.align		4
.L_3793:
        /*00a8*/ 	.byte	0x04, 0x17
        /*00aa*/ 	.short	(.L_3795 - .L_3794)
.L_3794:
        /*00ac*/ 	.word	0x00000000
        /*00b0*/ 	.short	0x0000
        /*00b2*/ 	.short	0x0000
        /*00b4*/ 	.byte	0x00, 0xf0, 0x21, 0x00


	//----- nvinfo : EIATTR_SPARSE_MMA_MASK
	.align		4
.L_3795:
        /*00b8*/ 	.byte	0x03, 0x50
        /*00ba*/ 	.short	0x0000


	//----- nvinfo : EIATTR_MAXREG_COUNT
	.align		4
        /*00bc*/ 	.byte	0x03, 0x1b
        /*00be*/ 	.short	0x00ff


	//----- nvinfo : EIATTR_MERCURY_ISA_VERSION
	.align		4
        /*00c0*/ 	.byte	0x03, 0x5f
        /*00c2*/ 	.short	0x0101


	//----- nvinfo : EIATTR_COOP_GROUP_MASK_REGIDS
	.align		4
        /*00c4*/ 	.byte	0x04, 0x29
        /*00c6*/ 	.short	(.L_3797 - .L_3796)


	//   ....[0]....
.L_3796:
        /*00c8*/ 	.word	0xffffffff


	//   ....[1]....
        /*00cc*/ 	.word	0xffffffff


	//   ....[2]....
        /*00d0*/ 	.word	0xffffffff


	//   ....[3]....
        /*00d4*/ 	.word	0xffffffff


	//   ....[4]....
        /*00d8*/ 	.word	0xffffffff


	//   ....[5]....
        /*00dc*/ 	.word	0xffffffff


	//   ....[6]....
        /*00e0*/ 	.word	0xffffffff


	//   ....[7]....
        /*00e4*/ 	.word	0xffffffff


	//   ....[8]....
        /*00e8*/ 	.word	0xffffffff


	//   ....[9]....
        /*00ec*/ 	.word	0xffffffff


	//   ....[10]....
        /*00f0*/ 	.word	0xffffffff


	//   ....[11]....
        /*00f4*/ 	.word	0x05000004


	//   ....[12]....
        /*00f8*/ 	.word	0x05000004


	//   ....[13]....
        /*00fc*/ 	.word	0x05000004


	//   ....[14]....
        /*0100*/ 	.word	0x05000004


	//   ....[15]....
        /*0104*/ 	.word	0x05000004


	//   ....[16]....
        /*0108*/ 	.word	0x05000004


	//   ....[17]....
        /*010c*/ 	.word	0x05000004


	//   ....[18]....
        /*0110*/ 	.word	0x05000004


	//   ....[19]....
        /*0114*/ 	.word	0x05000004


	//   ....[20]....
        /*0118*/ 	.word	0x05000004


	//   ....[21]....
        /*011c*/ 	.word	0x05000004


	//----- nvinfo : EIATTR_COOP_GROUP_INSTR_OFFSETS
	.align		4
.L_3797:
        /*0120*/ 	.byte	0x04, 0x28
        /*0122*/ 	.short	(.L_3799 - .L_3798)


	//   ....[0]....
.L_3798:
        /*0124*/ 	.word	0x00001b90


	//   ....[1]....
        /*0128*/ 	.word	0x00001bb0


	//   ....[2]....
        /*012c*/ 	.word	0x00001bd0


	//   ....[3]....
        /*0130*/ 	.word	0x00001bf0


	//   ....[4]....
        /*0134*/ 	.word	0x00001c10


	//   ....[5]....
        /*0138*/ 	.word	0x00001df0


	//   ....[6]....
        /*013c*/ 	.word	0x00001fa0


	//   ....[7]....
        /*0140*/ 	.word	0x00002090


	//   ....[8]....
        /*0144*/ 	.word	0x00002120


	//   ....[9]....
        /*0148*/ 	.word	0x00002150


	//   ....[10]....
        /*014c*/ 	.word	0x00002290


	//   ....[11]....
        /*0150*/ 	.word	0x00002400


	//   ....[12]....
        /*0154*/ 	.word	0x00002480


	//   ....[13]....
        /*0158*/ 	.word	0x000024e0


	//   ....[14]....
        /*015c*/ 	.word	0x00002540


	//   ....[15]....
        /*0160*/ 	.word	0x000025a0


	//   ....[16]....
        /*0164*/ 	.word	0x00002720


	//   ....[17]....
        /*0168*/ 	.word	0x000027b0


	//   ....[18]....
        /*016c*/ 	.word	0x00002950


	//   ....[19]....
        /*0170*/ 	.word	0x00002a60


	//   ....[20]....
        /*0174*/ 	.word	0x00002ae0


	//   ....[21]....
        /*0178*/ 	.word	0x00002b80


	//----- nvinfo : EIATTR_EXIT_INSTR_OFFSETS
	.align		4
.L_3799:
        /*017c*/ 	.byte	0x04, 0x1c
        /*017e*/ 	.short	(.L_3801 - .L_3800)


	//   ....[0]....
.L_3800:
        /*0180*/ 	.word	0x00000280


	//   ....[1]....
        /*0184*/ 	.word	0x000014c0


	//   ....[2]....
        /*0188*/ 	.word	0x000023a0


	//----- nvinfo : EIATTR_CRS_STACK_SIZE
	.align		4
.L_3801:
        /*018c*/ 	.byte	0x04, 0x1e
        /*018e*/ 	.short	(.L_3803 - .L_3802)
.L_3802:
        /*0190*/ 	.word	0x00000000


	//----- nvinfo : EIATTR_CBANK_PARAM_SIZE
	.align		4
.L_3803:
        /*0194*/ 	.byte	0x03, 0x19
        /*0196*/ 	.short	0x0040


	//----- nvinfo : EIATTR_PARAM_CBANK
	.align		4
        /*0198*/ 	.byte	0x04, 0x0a
        /*019a*/ 	.short	(.L_3805 - .L_3804)
	.align		4
.L_3804:
        /*019c*/ 	.word	index@(.nv.constant0._ZN12tensorrt_llm7kernels32fusedQKNormRopeKernelNTokenHeadsIN3c104HalfENS2_8BFloat16ELi128ELb0ELi4EEEvPviiifPKvS7_S7_PKlii)
        /*01a0*/ 	.short	0x0210
        /*01a2*/ 	.short	0x0040


	//----- nvinfo : EIATTR_SW_WAR
	.align		4
.L_3805:
        /*01a4*/ 	.byte	0x04, 0x36
        /*01a6*/ 	.short	(.L_3807 - .L_3806)
.L_3806:
        /*01a8*/ 	.word	0x00000008
.L_3807:


//--------------------- .nv.info._ZN12tensorrt_llm7kernels32fusedQKNormRopeKernelNTokenHeadsIN3c104HalfENS2_8BFloat16ELi128ELb1ELi4EEEvPviiifPKvS7_S7_PKlii --------------------------
	.section	.nv.info._ZN12tensorrt_llm7kernels32fusedQKNormRopeKernelNTokenHeadsIN3c104HalfENS2_8BFloat16ELi128ELb1ELi4EEEvPviiifPKvS7_S7_PKlii,"",@"SHT_CUDA_INFO"
	.sectionflags	@""
	.align	4


	//----- nvinfo : EIATTR_CUDA_API_VERSION
	.align		4
        /*0000*/ 	.byte	0x04, 0x37
        /*0002*/ 	.short	(.L_3809 - .L_3808)
.L_3808:
        /*0004*/ 	.word	0x00000082


	//----- nvinfo : EIATTR_KPARAM_INFO
	.align		4
.L_3809:
        /*0008*/ 	.byte	0x04, 0x17
        /*000a*/ 	.short	(.L_3811 - .L_3810)
.L_3810:
        /*000c*/ 	.word	0x00000000
        /*0010*/ 	.short	0x000a
        /*0012*/ 	.short	0x003c
        /*0014*/ 	.byte	0x00, 0xf0, 0x11, 0x00


	//----- nvinfo : EIATTR_KPARAM_INFO
	.align		4
.L_3811:
        /*0018*/ 	.byte	0x04, 0x17
        /*001a*/ 	.short	(.L_3813 - .L_3812)
.L_3812:
        /*001c*/ 	.word	0x00000000
        /*0020*/ 	.short	0x0009
        /*0022*/ 	.short	0x0038
        /*0024*/ 	.byte	0x00, 0xf0, 0x11, 0x00


	//----- nvinfo : EIATTR_KPARAM_INFO
	.align		4
.L_3813:
        /*0028*/ 	.byte	0x04, 0x17
        /*002a*/ 	.short	(.L_3815 - .L_3814)
.L_3814:
        /*002c*/ 	.word	0x00000000
        /*0030*/ 	.short	0x0008
        /*0032*/ 	.short	0x0030
        /*0034*/ 	.byte	0x00, 0xf0, 0x21, 0x00


	//----- nvinfo : EIATTR_KPARAM_INFO
	.align		4
.L_3815:
        /*0038*/ 	.byte	0x04, 0x17
        /*003a*/ 	.short	(.L_3817 - .L_3816)
.L_3816:
        /*003c*/ 	.word	0x00000000
        /*0040*/ 	.short	0x0007
        /*0042*/ 	.short	0x0028
        /*0044*/ 	.byte	0x00, 0xf0, 0x21, 0x00


	//----- nvinfo : EIATTR_KPARAM_INFO
	.align		4
.L_3817:
        /*0048*/ 	.byte	0x04, 0x17
        /*004a*/ 	.short	(.L_3819 - .L_3818)
.L_3818:
        /*004c*/ 	.word	0x00000000
        /*0050*/ 	.short	0x0006
        /*0052*/ 	.short	0x0020
        /*0054*/ 	.byte	0x00, 0xf0, 0x21, 0x00


	//----- nvinfo : EIATTR_KPARAM_INFO
	.align		4
.L_3819:
        /*0058*/ 	.byte	0x04, 0x17
        /*005a*/ 	.short	(.L_3821 - .L_3820)
.L_3820:
        /*005c*/ 	.word	0x00000000
        /*0060*/ 	.short	0x0005
        /*0062*/ 	.short	0x0018
        /*0064*/ 	.byte	0x00, 0xf0, 0x21, 0x00


	//----- nvinfo : EIATTR_KPARAM_INFO
	.align		4
.L_3821:
        /*0068*/ 	.byte	0x04, 0x17
        /*006a*/ 	.short	(.L_3823 - .L_3822)
.L_3822:
        /*006c*/ 	.word	0x00000000
        /*0070*/ 	.short	0x0004
        /*0072*/ 	.short	0x0014
        /*0074*/ 	.byte	0x00, 0xf0, 0x11, 0x00


	//----- nvinfo : EIATTR_KPARAM_INFO
	.align		4
.L_3823:
        /*0078*/ 	.byte	0x04, 0x17
        /*007a*/ 	.short	(.L_3825 - .L_3824)
.L_3824:
        /*007c*/ 	.word	0x00000000
        /*0080*/ 	.short	0x0003
        /*0082*/ 	.short	0x0010
        /*0084*/ 	.byte	0x00, 0xf0, 0x11, 0x00


	//----- nvinfo : EIATTR_KPARAM_INFO
	.align		4
.L_3825:
        /*0088*/ 	.byte	0x04, 0x17
        /*008a*/ 	.short	(.L_3827 - .L_3826)
.L_3826:
        /*008c*/ 	.word	0x00000000
        /*0090*/ 	.short	0x0002
        /*0092*/ 	.short	0x000c
        /*0094*/ 	.byte	0x00, 0xf0, 0x11, 0x00


	//----- nvinfo : EIATTR_KPARAM_INFO
	.align		4
.L_3827:
        /*0098*/ 	.byte	0x04, 0x17
        /*009a*/ 	.short	(.L_3829 - .L_3828)
.L_3828:
        /*009c*/ 	.word	0x00000000
        /*00a0*/ 	.short	0x0001
        /*00a2*/ 	.short	0x0008
        /*00a4*/ 	.byte	0x00, 0xf0, 0x11, 0x00


	//----- nvinfo : EIATTR_KPARAM_INFO
	.align		4
.L_3829:
        /*00a8*/ 	.byte	0x04, 0x17
        /*00aa*/ 	.short	(.L_3831 - .L_3830)
.L_3830:
        /*00ac*/ 	.word	0x00000000
        /*00b0*/ 	.short	0x0000
        /*00b2*/ 	.short	0x0000
        /*00b4*/ 	.byte	0x00, 0xf0, 0x21, 0x00


	//----- nvinfo : EIATTR_SPARSE_MMA_MASK
	.align		4
.L_3831:
        /*00b8*/ 	.byte	0x03, 0x50
        /*00ba*/ 	.short	0x0000


	//----- nvinfo : EIATTR_MAXREG_COUNT
	.align		4
        /*00bc*/ 	.byte	0x03, 0x1b
        /*00be*/ 	.short	0x00ff


	//----- nvinfo : EIATTR_MERCURY_ISA_VERSION
	.align		4
        /*00c0*/ 	.byte	0x03, 0x5f
        /*00c2*/ 	.short	0x0101


	//----- nvinfo : EIATTR_COOP_GROUP_MASK_REGIDS
	.align		4
        /*00c4*/ 	.byte	0x04, 0x29
        /*00c6*/ 	.short	(.L_3833 - .L_3832)


	//   ....[0]....
.L_3832:
        /*00c8*/ 	.word	0xffffffff


	//   ....[1]....
        /*00cc*/ 	.word	0xffffffff


	//   ....[2]....
        /*00d0*/ 	.word	0xffffffff


	//   ....[3]....
        /*00d4*/ 	.word	0xffffffff


	//   ....[4]....
        /*00d8*/ 	.word	0xffffffff


	//   ....[5]....
        /*00dc*/ 	.word	0x0500000f


	//   ....[6]....
        /*00e0*/ 	.word	0x0500000f


	//   ....[7]....
        /*00e4*/ 	.word	0x0500000f


	//   ....[8]....
        /*00e8*/ 	.word	0x0500000f


	//   ....[9]....
        /*00ec*/ 	.word	0x0500000f


	//----- nvinfo : EIATTR_COOP_GROUP_INSTR_OFFSETS
	.align		4
.L_3833:
        /*00f0*/ 	.byte	0x04, 0x28
        /*00f2*/ 	.short	(.L_3835 - .L_3834)


	//   ....[0]....
.L_3834:
        /*00f4*/ 	.word	0x00001890


	//   ....[1]....
        /*00f8*/ 	.word	0x000018b0


	//   ....[2]....
        /*00fc*/ 	.word	0x000018d0


	//   ....[3]....
        /*0100*/ 	.word	0x000018f0


	//   ....[4]....
        /*0104*/ 	.word	0x00001910


	//   ....[5]....
        /*0108*/ 	.word	0x00001d00


	//   ....[6]....
        /*010c*/ 	.word	0x00001d90


	//   ....[7]....
        /*0110*/ 	.word	0x00001e00


	//   ....[8]....
        /*0114*/ 	.word	0x00001e80


	//   ....[9]....
        /*0118*/ 	.word	0x00001f00


	//----- nvinfo : EIATTR_EXIT_INSTR_OFFSETS
	.align		4
.L_3835:
        /*011c*/ 	.byte	0x04, 0x1c
        /*011e*/ 	.short	(.L_3837 - .L_3836)


	//   ....[0]....
.L_3836:
        /*0120*/ 	.word	0x00000290


	//   ....[1]....
        /*0124*/ 	.word	0x00001510


	//   ....[2]....
        /*0128*/ 	.word	0x00001c90


	//----- nvinfo : EIATTR_CRS_STACK_SIZE
	.align		4
.L_3837:
        /*012c*/ 	.byte	0x04, 0x1e
        /*012e*/ 	.short	(.L_3839 - .L_3838)
.L_3838:
        /*0130*/ 	.word	0x00000000


	//----- nvinfo : EIATTR_CBANK_PARAM_SIZE
	.align		4
.L_3839:
        /*0134*/ 	.byte	0x03, 0x19
        /*0136*/ 	.short	0x0040


	//----- nvinfo : EIATTR_PARAM_CBANK
	.align		4
        /*0138*/ 	.byte	0x04, 0x0a
        /*013a*/ 	.short	(.L_3841 - .L_3840)
	.align		4
.L_3840:
        /*013c*/ 	.word	index@(.nv.constant0._ZN12tensorrt_llm7kernels32fusedQKNormRopeKernelNTokenHeadsIN3c104HalfENS2_8BFloat16ELi128ELb1ELi4EEEvPviiifPKvS7_S7_PKlii)
        /*0140*/ 	.short	0x0210
        /*0142*/ 	.short	0x0040


	//----- nvinfo : EIATTR_SW_WAR
	.align		4
.L_3841:
        /*0144*/ 	.byte	0x04, 0x36
        /*0146*/ 	.short	(.L_3843 - .L_3842)
.L_3842:
        /*0148*/ 	.word	0x00000008
.L_3843:


//--------------------- .nv.info._ZN12tensorrt_llm7kernels32fusedQKNormRopeKernelNTokenHeadsIN3c104HalfENS2_8BFloat16ELi64ELb0ELi4EEEvPviiifPKvS7_S7_PKlii --------------------------
	.section	.nv.info._ZN12tensorrt_llm7kernels32fusedQKNormRopeKernelNTokenHeadsIN3c104HalfENS2_8BFloat16ELi64ELb0ELi4EEEvPviiifPKvS7_S7_PKlii,"",@"SHT_CUDA_INFO"
	.sectionflags	@""
	.align	4


	//----- nvinfo : EIATTR_CUDA_API_VERSION
	.align		4
        /*0000*/ 	.byte	0x04, 0x37
        /*0002*/ 	.short	(.L_3845 - .L_3844)
.L_3844:
        /*0004*/ 	.word	0x00000082


	//----- nvinfo : EIATTR_KPARAM_INFO
	.align		4
.L_3845:
        /*0008*/ 	.byte	0x04, 0x17
        /*000a*/ 	.short	(.L_3847 - .L_3846)
.L_3846:
        /*000c*/ 	.word	0x00000000
        /*0010*/ 	.short	0x000a
        /*0012*/ 	.short	0x003c
        /*0014*/ 	.byte	0x00, 0xf0, 0x11, 0x00


	//----- nvinfo : EIATTR_KPARAM_INFO
	.align		4
.L_3847:
        /*0018*/ 	.byte	0x04, 0x17
        /*001a*/ 	.short	(.L_3849 - .L_3848)
.L_3848:
        /*001c*/ 	.word	0x00000000
        /*0020*/ 	.short	0x0009
        /*0022*/ 	.short	0x0038
        /*0024*/ 	.byte	0x00, 0xf0, 0x11, 0x00


	//----- nvinfo : EIATTR_KPARAM_INFO
	.align		4
.L_3849:
        /*0028*/ 	.byte	0x04, 0x17
        /*002a*/ 	.short	(.L_3851 - .L_3850)
.L_3850:
        /*002c*/ 	.word	0x00000000
        /*0030*/ 	.short	0x0008
        /*0032*/ 	.short	0x0030
        /*0034*/ 	.byte	0x00, 0xf0, 0x21, 0x00


	//----- nvinfo : EIATTR_KPARAM_INFO
	.align		4
.L_3851:
        /*0038*/ 	.byte	0x04, 0x17
        /*003a*/ 	.short	(.L_3853 - .L_3852)
.L_3852:
        /*003c*/ 	.word	0x00000000
        /*0040*/ 	.short	0x0007
        /*0042*/ 	.short	0x0028
        /*0044*/ 	.byte	0x00, 0xf0, 0x21, 0x00


	//----- nvinfo : EIATTR_KPARAM_INFO
	.align		4
.L_3853:
        /*0048*/ 	.byte	0x04, 0x17
        /*004a*/ 	.short	(.L_3855 - .L_3854)
.L_3854:
        /*004c*/ 	.word	0x00000000
        /*0050*/ 	.short	0x0006
        /*0052*/ 	.short	0x0020
        /*0054*/ 	.byte	0x00, 0xf0, 0x21, 0x00


	//----- nvinfo : EIATTR_KPARAM_INFO
	.align		4
.L_3855:
        /*0058*/ 	.byte	0x04, 0x17
        /*005a*/ 	.short	(.L_3857 - .L_3856)
.L_3856:
        /*005c*/ 	.word	0x00000000
        /*0060*/ 	.short	0x0005
        /*0062*/ 	.short	0x0018
        /*0064*/ 	.byte	0x00, 0xf0, 0x21, 0x00


	//----- nvinfo : EIATTR_KPARAM_INFO
	.align		4
.L_3857:
        /*0068*/ 	.byte	0x04, 0x17
        /*006a*/ 	.short	(.L_3859 - .L_3858)
.L_3858:
        /*006c*/ 	.word	0x00000000
        /*0070*/ 	.short	0x0004
        /*0072*/ 	.short	0x0014
        /*0074*/ 	.byte	0x00, 0xf0, 0x11, 0x00


	//----- nvinfo : EIATTR_KPARAM_INFO
	.align		4
.L_3859:
        /*0078*/ 	.byte	0x04, 0x17
        /*007a*/ 	.short	(.L_3861 - .L_3860)
.L_3860:
        /*007c*/ 	.word	0x00000000
        /*0080*/ 	.short	0x0003
        /*0082*/ 	.short	0x0010
        /*0084*/ 	.byte	0x00, 0xf0, 0x11, 0x00


	//----- nvinfo : EIATTR_KPARAM_INFO
	.align		4
.L_3861:
        /*0088*/ 	.byte	0x04, 0x17
        /*008a*/ 	.short	(.L_3863 - .L_3862)
.L_3862:
        /*008c*/ 	.word	0x00000000
        /*0090*/ 	.short	0x0002
        /*0092*/ 	.short	0x000c
        /*0094*/ 	.byte	0x00, 0xf0, 0x11, 0x00


	//----- nvinfo : EIATTR_KPARAM_INFO
	.align		4
.L_3863:
        /*0098*/ 	.byte	0x04, 0x17
        /*009a*/ 	.short	(.L_3865 - .L_3864)
.L_3864:
        /*009c*/ 	.word	0x00000000
        /*00a0*/ 	.short	0x0001
        /*00a2*/ 	.short	0x0008
        /*00a4*/ 	.byte	0x00, 0xf0, 0x11, 0x00


	//----- nvinfo : EIATTR_KPARAM_INFO
	.align		4
.L_3865:
        /*00a8*/ 	.byte	0x04, 0x17
        /*00aa*/ 	.short	(.L_3867 - .L_3866)
.L_3866:
        /*00ac*/ 	.word	0x00000000
        /*00b0*/ 	.short	0x0000
        /*00b2*/ 	.short	0x0000
        /*00b4*/ 	.byte	0x00, 0xf0, 0x21, 0x00


	//----- nvinfo : EIATTR_SPARSE_MMA_MASK
	.align		4
.L_3867:
        /*00b8*/ 	.byte	0x03, 0x50
        /*00ba*/ 	.short	0x0000


	//----- nvinfo : EIATTR_MAXREG_COUNT
	.align		4
        /*00bc*/ 	.byte	0x03, 0x1b
        /*00be*/ 	.short	0x00ff


	//----- nvinfo : EIATTR_MERCURY_ISA_VERSION
	.align		4
        /*00c0*/ 	.byte	0x03, 0x5f
        /*00c2*/ 	.short	0x0101


	//----- nvinfo : EIATTR_COOP_GROUP_MASK_REGIDS
	.align		4
        /*00c4*/ 	.byte	0x04, 0x29
        /*00c6*/ 	.short	(.L_3869 - .L_3868)


	//   ....[0]....
.L_3868:
        /*00c8*/ 	.word	0xffffffff


	//   ....[1]....
        /*00cc*/ 	.word	0xffffffff


	//   ....[2]....
        /*00d0*/ 	.word	0xffffffff


	//   ....[3]....
        /*00d4*/ 	.word	0xffffffff


	//   ....[4]....
        /*00d8*/ 	.word	0xffffffff


	//   ....[5]....
        /*00dc*/ 	.word	0xffffffff


	//   ....[6]....
        /*00e0*/ 	.word	0xffffffff


	//   ....[7]....
        /*00e4*/ 	.word	0xffffffff


	//   ....[8]....
        /*00e8*/ 	.word	0xffffffff


	//   ....[9]....
        /*00ec*/ 	.word	0x0500001a


	//   ....[10]....
        /*00f0*/ 	.word	0x0500001a


	//   ....[11]....
        /*00f4*/ 	.word	0x0500001a


	//   ....[12]....
        /*00f8*/ 	.word	0x0500001a


	//   ....[13]....
        /*00fc*/ 	.word	0x0500001a


	//   ....[14]....
        /*0100*/ 	.word	0x0500001a


	//   ....[15]....
        /*0104*/ 	.word	0x0500001a


	//   ....[16]....
        /*0108*/ 	.word	0x0500001a


	//   ....[17]....
        /*010c*/ 	.word	0x0500001a


	//----- nvinfo : EIATTR_COOP_GROUP_INSTR_OFFSETS
	.align		4
.L_3869:
        /*0110*/ 	.byte	0x04, 0x28
        /*0112*/ 	.short	(.L_3871 - .L_3870)


	//   ....[0]....
.L_3870:
        /*0114*/ 	.word	0x000018e0


	//   ....[1]....
        /*0118*/ 	.word	0x00001900


	//   ....[2]....
        /*011c*/ 	.word	0x00001920


	//   ....[3]....
        /*0120*/ 	.word	0x00001940


	//   ....[4]....
        /*0124*/ 	.word	0x00001960


	//   ....[5]....
        /*0128*/ 	.word	0x00001c00


	//   ....[6]....
        /*012c*/ 	.word	0x00001c80


	//   ....[7]....
        /*0130*/ 	.word	0x00001ce0


	//   ....[8]....
        /*0134*/ 	.word	0x00001e10


	//   ....[9]....
        /*0138*/ 	.word	0x00001f70


	//   ....[10]....
        /*013c*/ 	.word	0x00002000


	//   ....[11]....
        /*0140*/ 	.word	0x00002060


	//   ....[12]....
        /*0144*/ 	.word	0x000020c0


	//   ....[13]....
        /*0148*/ 	.word	0x00002120


	//   ....[14]....
        /*014c*/ 	.word	0x000022a0


	//   ....[15]....
        /*0150*/ 	.word	0x00002320


	//   ....[16]....
        /*0154*/ 	.word	0x000024a0


	//   ....[17]....
        /*0158*/ 	.word	0x00002500


	//----- nvinfo : EIATTR_EXIT_INSTR_OFFSETS
	.align		4
.L_3871:
        /*015c*/ 	.byte	0x04, 0x1c
        /*015e*/ 	.short	(.L_3873 - .L_3872)


	//   ....[0]....
.L_3872:
        /*0160*/ 	.word	0x00000290


	//   ....[1]....
        /*0164*/ 	.word	0x000014d0


	//   ....[2]....
        /*0168*/ 	.word	0x00001f10


	//----- nvinfo : EIATTR_CRS_STACK_SIZE
	.align		4
.L_3873:
        /*016c*/ 	.byte	0x04, 0x1e
        /*016e*/ 	.short	(.L_3875 - .L_3874)
.L_3874:
        /*0170*/ 	.word	0x00000000


	//----- nvinfo : EIATTR_CBANK_PARAM_SIZE
	.align		4
.L_3875:
        /*0174*/ 	.byte	0x03, 0x19
        /*0176*/ 	.short	0x0040


	//----- nvinfo : EIATTR_PARAM_CBANK
	.align		4
        /*0178*/ 	.byte	0x04, 0x0a
        /*017a*/ 	.short	(.L_3877 - .L_3876)
	.align		4
.L_3876:
        /*017c*/ 	.word	index@(.nv.constant0._ZN12tensorrt_llm7kernels32fusedQKNormRopeKernelNTokenHeadsIN3c104HalfENS2_8BFloat16ELi64ELb0ELi4EEEvPviiifPKvS7_S7_PKlii)
        /*0180*/ 	.short	0x0210
        /*0182*/ 	.short	0x0040


	//----- nvinfo : EIATTR_SW_WAR
	.align		4
.L_3877:
        /*0184*/ 	.byte	0x04, 0x36
        /*0186*/ 	.short	(.L_3879 - .L_3878)
.L_3878:
        /*0188*/ 	.word	0x00000008
.L_3879:


//--------------------- .nv.info._ZN12tensorrt_llm7kernels32fusedQKNormRopeKernelNTokenHeadsIN3c104HalfENS2_8BFloat16ELi64ELb1ELi4EEEvPviiifPKvS7_S7_PKlii --------------------------
	.section	.nv.info._ZN12tensorrt_llm7kernels32fusedQKNormRopeKernelNTokenHeadsIN3c104HalfENS2_8BFloat16ELi64ELb1ELi4EEEvPviiifPKvS7_S7_PKlii,"",@"SHT_CUDA_INFO"
	.sectionflags	@""
	.align	4


	//----- nvinfo : EIATTR_CUDA_API_VERSION
	.align		4
        /*0000*/ 	.byte	0x04, 0x37
        /*0002*/ 	.short	(.L_3881 - .L_3880)
.L_3880:
        /*0004*/ 	.word	0x00000082


	//----- nvinfo : EIATTR_KPARAM_INFO
	.align		4
.L_3881:
        /*0008*/ 	.byte	0x04, 0x17
        /*000a*/ 	.short	(.L_3883 - .L_3882)
.L_3882:
        /*000c*/ 	.word	0x00000000
        /*0010*/ 	.short	0x000a
        /*0012*/ 	.short	0x003c
        /*0014*/ 	.byte	0x00, 0xf0, 0x11, 0x00


	//----- nvinfo : EIATTR_KPARAM_INFO
	.align		4
.L_3883:
        /*0018*/ 	.byte	0x04, 0x17
        /*001a*/ 	.short	(.L_3885 - .L_3884)
.L_3884:
        /*001c*/ 	.word	0x00000000
        /*0020*/ 	.short	0x0009
        /*0022*/ 	.short	0x0038
        /*0024*/ 	.byte	0x00, 0xf0, 0x11, 0x00


	//----- nvinfo : EIATTR_KPARAM_INFO
	.align		4
.L_3885:
        /*0028*/ 	.byte	0x04, 0x17
        /*002a*/ 	.short	(.L_3887 - .L_3886)
.L_3886:
        /*002c*/ 	.word	0x00000000
        /*0030*/ 	.short	0x0008
        /*0032*/ 	.short	0x0030
        /*0034*/ 	.byte	0x00, 0xf0, 0x21, 0x00


	//----- nvinfo : EIATTR_KPARAM_INFO
	.align		4
.L_3887:
        /*0038*/ 	.byte	0x04, 0x17
        /*003a*/ 	.short	(.L_3889 - .L_3888)
.L_3888:
        /*003c*/ 	.word	0x00000000
        /*0040*/ 	.short	0x0007
        /*0042*/ 	.short	0x0028
        /*0044*/ 	.byte	0x00, 0xf0, 0x21, 0x00


	//----- nvinfo : EIATTR_KPARAM_INFO
	.align		4
.L_3889:
        /*0048*/ 	.byte	0x04, 0x17
        /*004a*/ 	.short	(.L_3891 - .L_3890)
.L_3890:
        /*004c*/ 	.word	0x00000000
        /*0050*/ 	.short	0x0006
        /*0052*/ 	.short	0x0020
        /*0054*/ 	.byte	0x00, 0xf0, 0x21, 0x00


	//----- nvinfo : EIATTR_KPARAM_INFO
	.align		4
.L_3891:
        /*0058*/ 	.byte	0x04, 0x17
        /*005a*/ 	.short	(.L_3893 - .L_3892)
.L_3892:
        /*005c*/ 	.word	0x00000000
        /*0060*/ 	.short	0x0005
        /*0062*/ 	.short	0x0018
        /*0064*/ 	.byte	0x00, 0xf0, 0x21, 0x00


	//----- nvinfo : EIATTR_KPARAM_INFO
	.align		4
.L_3893:
        /*0068*/ 	.byte	0x04, 0x17
        /*006a*/ 	.short	(.L_3895 - .L_3894)
.L_3894:
        /*006c*/ 	.word	0x00000000
        /*0070*/ 	.short	0x0004
        /*0072*/ 	.short	0x0014
        /*0074*/ 	.byte	0x00, 0xf0, 0x11, 0x00


	//----- nvinfo : EIATTR_KPARAM_INFO
	.align		4
.L_3895:
        /*0078*/ 	.byte	0x04, 0x17
        /*007a*/ 	.short	(.L_3897 - .L_3896)
.L_3896:
        /*007c*/ 	.word	0x00000000
        /*0080*/ 	.short	0x0003
        /*0082*/ 	.short	0x0010
        /*0084*/ 	.byte	0x00, 0xf0, 0x11, 0x00


	//----- nvinfo : EIATTR_KPARAM_INFO
	.align		4
.L_3897:
        /*0088*/ 	.byte	0x04, 0x17
        /*008a*/ 	.short	(.L_3899 - .L_3898)
.L_3898:
        /*008c*/ 	.word	0x00000000
        /*0090*/ 	.short	0x0002
        /*0092*/ 	.short	0x000c
        /*0094*/ 	.byte	0x00, 0xf0, 0x11, 0x00


	//----- nvinfo : EIATTR_KPARAM_INFO
	.align		4
.L_3899:
        /*0098*/ 	.byte	0x04, 0x17
        /*009a*/ 	.short	(.L_3901 - .L_3900)
.L_3900:
        /*009c*/ 	.word	0x00000000
        /*00a0*/ 	.short	0x0001
        /*00a2*/ 	.short	0x0008
        /*00a4*/ 	.byte	0x00, 0xf0, 0x11, 0x00


	//----- nvinfo : EIATTR_KPARAM_INFO
	.align		4
.L_3901:
        /*00a8*/ 	.byte	0x04, 0x17
        /*00aa*/ 	.short	(.L_3903 - .L_3902)
.L_3902:
        /*00ac*/ 	.word	0x00000000
        /*00b0*/ 	.short	0x0000
        /*00b2*/ 	.short	0x0000
        /*00b4*/ 	.byte	0x00, 0xf0, 0x21, 0x00


	//----- nvinfo : EIATTR_SPARSE_MMA_MASK
	.align		4
.L_3903:
        /*00b8*/ 	.byte	0x03, 0x50
        /*00ba*/ 	.short	0x0000


	//----- nvinfo : EIATTR_MAXREG_COUNT
	.align		4
        /*00bc*/ 	.byte	0x03, 0x1b
        /*00be*/ 	.short	0x00ff


	//----- nvinfo : EIATTR_MERCURY_ISA_VERSION
	.align		4
        /*00c0*/ 	.byte	0x03, 0x5f
        /*00c2*/ 	.short	0x0101


	//----- nvinfo : EIATTR_COOP_GROUP_MASK_REGIDS
	.align		4
        /*00c4*/ 	.byte	0x04, 0x29
        /*00c6*/ 	.short	(.L_3905 - .L_3904)


	//   ....[0]....
.L_3904:
        /*00c8*/ 	.word	0xffffffff


	//   ....[1]....
        /*00cc*/ 	.word	0xffffffff


	//   ....[2]....
        /*00d0*/ 	.word	0xffffffff


	//   ....[3]....
        /*00d4*/ 	.word	0xffffffff


	//   ....[4]....
        /*00d8*/ 	.word	0xffffffff


	//   ....[5]....
        /*00dc*/ 	.word	0xffffffff


	//   ....[6]....
        /*00e0*/ 	.word	0xffffffff


	//   ....[7]....
        /*00e4*/ 	.word	0xffffffff


	//   ....[8]....
        /*00e8*/ 	.word	0xffffffff


	//   ....[9]....
        /*00ec*/ 	.word	0xffffffff


	//   ....[10]....
        /*00f0*/ 	.word	0xffffffff


	//   ....[11]....
        /*00f4*/ 	.word	0xffffffff


	//   ....[12]....
        /*00f8*/ 	.word	0xffffffff


	//   ....[13]....
        /*00fc*/ 	.word	0xffffffff


	//   ....[14]....
        /*0100*/ 	.word	0xffffffff


	//   ....[15]....
        /*0104*/ 	.word	0x0500001b


	//   ....[16]....
        /*0108*/ 	.word	0x0500001b


	//   ....[17]....
        /*010c*/ 	.word	0x0500001b


	//   ....[18]....
        /*0110*/ 	.word	0x0500001b


	//   ....[19]....
        /*0114*/ 	.word	0x0500001b


	//   ....[20]....
        /*0118*/ 	.word	0x0500001b


	//   ....[21]....
        /*011c*/ 	.word	0x0500001b


	//   ....[22]....
        /*0120*/ 	.word	0x0500001b


	//   ....[23]....
        /*0124*/ 	.word	0x0500001b


	//   ....[24]....
        /*0128*/ 	.word	0x0500001b


	//   ....[25]....
        /*012c*/ 	.word	0x0500001b


	//   ....[26]....
        /*0130*/ 	.word	0x0500001b


	//   ....[27]....
        /*0134*/ 	.word	0x0500001b


	//   ....[28]....
        /*0138*/ 	.word	0x0500001b


	//   ....[29]....
        /*013c*/ 	.word	0x0500001b


	//----- nvinfo : EIATTR_COOP_GROUP_INSTR_OFFSETS
	.align		4
.L_3905:
        /*0140*/ 	.byte	0x04, 0x28
        /*0142*/ 	.short	(.L_3907 - .L_3906)


	//   ....[0]....
.L_3906:
        /*0144*/ 	.word	0x00001820


	//   ....[1]....
        /*0148*/ 	.word	0x00001840


	//   ....[2]....
        /*014c*/ 	.word	0x00001860


	//   ....[3]....
        /*0150*/ 	.word	0x00001880


	//   ....[4]....
        /*0154*/ 	.word	0x000018a0


	//   ....[5]....
        /*0158*/ 	.word	0x00001b60


	//   ....[6]....
        /*015c*/ 	.word	0x00001b80


	//   ....[7]....
        /*0160*/ 	.word	0x00001ba0


	//   ....[8]....
        /*0164*/ 	.word	0x00001bc0


	//   ....[9]....
        /*0168*/ 	.word	0x00001be0


	//   ....[10]....
        /*016c*/ 	.word	0x00001ea0


	//   ....[11]....
        /*0170*/ 	.word	0x00001ec0


	//   ....[12]....
        /*0174*/ 	.word	0x00001ee0


	//   ....[13]....
        /*0178*/ 	.word	0x00001f00


	//   ....[14]....
        /*017c*/ 	.word	0x00001f20


	//   ....[15]....
        /*0180*/ 	.word	0x00002180


	//   ....[16]....
        /*0184*/ 	.word	0x00002200


	//   ....[17]....
        /*0188*/ 	.word	0x00002260


	//   ....[18]....
        /*018c*/ 	.word	0x000022c0


	//   ....[19]....
        /*0190*/ 	.word	0x00002310


	//   ....[20]....
        /*0194*/ 	.word	0x00002390


	//   ....[21]....
        /*0198*/ 	.word	0x00002410


	//   ....[22]....
        /*019c*/ 	.word	0x00002460


	//   ....[23]....
        /*01a0*/ 	.word	0x000024b0


	//   ....[24]....
        /*01a4*/ 	.word	0x00002500


	//   ....[25]....
        /*01a8*/ 	.word	0x00002580


	//   ....[26]....
        /*01ac*/ 	.word	0x00002600


	//   ....[27]....
        /*01b0*/ 	.word	0x00002660


	//   ....[28]....
        /*01b4*/ 	.word	0x000026c0


	//   ....[29]....
        /*01b8*/ 	.word	0x00002720


	//----- nvinfo : EIATTR_EXIT_INSTR_OFFSETS
	.align		4
.L_3907:
        /*01bc*/ 	.byte	0x04, 0x1c
        /*01be*/ 	.short	(.L_3909 - .L_3908)


	//   ....[0]....
.L_3908:
        /*01c0*/ 	.word	0x00000280


	//   ....[1]....
        /*01c4*/ 	.word	0x000014d0


	//   ....[2]....
        /*01c8*/ 	.word	0x00001db0


	//   ....[3]....
        /*01cc*/ 	.word	0x00002110


	//----- nvinfo : EIATTR_CRS_STACK_SIZE
	.align		4
.L_3909:
        /*01d0*/ 	.byte	0x04, 0x1e
        /*01d2*/ 	.short	(.L_3911 - .L_3910)
.L_3910:
        /*01d4*/ 	.word	0x00000000


	//----- nvinfo : EIATTR_CBANK_PARAM_SIZE
	.align		4
.L_3911:
        /*01d8*/ 	.byte	0x03, 0x19
        /*01da*/ 	.short	0x0040


	//----- nvinfo : EIATTR_PARAM_CBANK
	.align		4
        /*01dc*/ 	.byte	0x04, 0x0a
        /*01de*/ 	.short	(.L_3913 - .L_3912)
	.align		4
.L_3912:
        /*01e0*/ 	.word	index@(.nv.constant0._ZN12tensorrt_llm7kernels32fusedQKNormRopeKernelNTokenHeadsIN3c104HalfENS2_8BFloat16ELi64ELb1ELi4EEEvPviiifPKvS7_S7_PKlii)
        /*01e4*/ 	.short	0x0210
        /*01e6*/ 	.short	0x0040


	//----- nvinfo : EIATTR_SW_WAR
	.align		4
.L_3913:
        /*01e8*/ 	.byte	0x04, 0x36
        /*01ea*/ 	.short	(.L_3915 - .L_3914)
.L_3914:
        /*01ec*/ 	.word	0x00000008
.L_3915:


//--------------------- .nv.info._ZN12tensorrt_llm7kernels32fusedQKNormRopeKernelNTokenHeadsIN3c104HalfENS2_8BFloat16ELi256ELb0ELi2EEEvPviiifPKvS7_S7_PKlii --------------------------
	.section	.nv.info._ZN12tensorrt_llm7kernels32fusedQKNormRopeKernelNTokenHeadsIN3c104HalfENS2_8BFloat16ELi256ELb0ELi2EEEvPviiifPKvS7_S7_PKlii,"",@"SHT_CUDA_INFO"
	.sectionflags	@""
	.align	4


	//----- nvinfo : EIATTR_CUDA_API_VERSION
	.align		4
        /*0000*/ 	.byte	0x04, 0x37
        /*0002*/ 	.short	(.L_3917 - .L_3916)
.L_3916:
        /*0004*/ 	.word	0x00000082


	//----- nvinfo : EIATTR_KPARAM_INFO
	.align		4
.L_3917:
        /*0008*/ 	.byte	0x04, 0x17
        /*000a*/ 	.short	(.L_3919 - .L_3918)
.L_3918:
        /*000c*/ 	.word	0x00000000
        /*0010*/ 	.short	0x000a
        /*0012*/ 	.short	0x003c
        /*0014*/ 	.byte	0x00, 0xf0, 0x11, 0x00


	//----- nvinfo : EIATTR_KPARAM_INFO
	.align		4
.L_3919:
        /*0018*/ 	.byte	0x04, 0x17
        /*001a*/ 	.short	(.L_3921 - .L_3920)
.L_3920:
        /*001c*/ 	.word	0x00000000
        /*0020*/ 	.short	0x0009
        /*0022*/ 	.short	0x0038
        /*0024*/ 	.byte	0x00, 0xf0, 0x11, 0x00


	//----- nvinfo : EIATTR_KPARAM_INFO
	.align		4
.L_3921:
        /*0028*/ 	.byte	0x04, 0x17
        /*002a*/ 	.short	(.L_3923 - .L_3922)
.L_3922:
        /*002c*/ 	.word	0x00000000
        /*0030*/ 	.short	0x0008
        /*0032*/ 	.short	0x0030
        /*0034*/ 	.byte	0x00, 0xf0, 0x21, 0x00


	//----- nvinfo : EIATTR_KPARAM_INFO
	.align		4
.L_3923:
        /*0038*/ 	.byte	0x04, 0x17
        /*003a*/ 	.short	(.L_3925 - .L_3924)
.L_3924:
        /*003c*/ 	.word	0x00000000
        /*0040*/ 	.short	0x0007
        /*0042*/ 	.short	0x0028
        /*0044*/ 	.byte	0x00, 0xf0, 0x21, 0x00


	//----- nvinfo : EIATTR_KPARAM_INFO
	.align		4
.L_3925:
        /*0048*/ 	.byte	0x04, 0x17
        /*004a*/ 	.short	(.L_3927 - .L_3926)
.L_3926:
        /*004c*/ 	.word	0x00000000
        /*0050*/ 	.short	0x0006
        /*0052*/ 	.short	0x0020
        /*0054*/ 	.byte	0x00, 0xf0, 0x21, 0x00


	//----- nvinfo : EIATTR_KPARAM_INFO
	.align		4
.L_3927:
        /*0058*/ 	.byte	0x04, 0x17
        /*005a*/ 	.short	(.L_3929 - .L_3928)
.L_3928:
        /*005c*/ 	.word	0x00000000
        /*0060*/ 	.short	0x0005
        /*0062*/ 	.short	0x0018
        /*0064*/ 	.byte	0x00, 0xf0, 0x21, 0x00


	//----- nvinfo : EIATTR_KPARAM_INFO
	.align		4
.L_3929:
        /*0068*/ 	.byte	0x04, 0x17
        /*006a*/ 	.short	(.L_3931 - .L_3930)
.L_3930:
        /*006c*/ 	.word	0x00000000
        /*0070*/ 	.short	0x0004
        /*0072*/ 	.short	0x0014
        /*0074*/ 	.byte	0x00, 0xf0, 0x11, 0x00


	//----- nvinfo : EIATTR_KPARAM_INFO
	.align		4
.L_3931:
        /*0078*/ 	.byte	0x04, 0x17
        /*007a*/ 	.short	(.L_3933 - .L_3932)
.L_3932:
        /*007c*/ 	.word	0x00000000
        /*0080*/ 	.short	0x0003
        /*0082*/ 	.short	0x0010
        /*0084*/ 	.byte	0x00, 0xf0, 0x11, 0x00


	//----- nvinfo : EIATTR_KPARAM_INFO
	.align		4
.L_3933:
        /*0088*/ 	.byte	0x04, 0x17
        /*008a*/ 	.short	(.L_3935 - .L_3934)
.L_3934:
        /*008c*/ 	.word	0x00000000
        /*0090*/ 	.short	0x0002
        /*0092*/ 	.short	0x000c
        /*0094*/ 	.byte	0x00, 0xf0, 0x11, 0x00


	//----- nvinfo : EIATTR_KPARAM_INFO
	.align		4
.L_3935:
        /*0098*/ 	.byte	0x04, 0x17
        /*009a*/ 	.short	(.L_3937 - .L_3936)
.L_3936:
        /*009c*/ 	.word	0x00000000
        /*00a0*/ 	.short	0x0001
        /*00a2*/ 	.short	0x0008
        /*00a4*/ 	.byte	0x00, 0xf0, 0x11, 0x00


	//----- nvinfo : EIATTR_KPARAM_INFO
	.align		4
.L_3937:
        /*00a8*/ 	.byte	0x04, 0x17
        /*00aa*/ 	.short	(.L_3939 - .L_3938)
.L_3938:
        /*00ac*/ 	.word	0x00000000
        /*00b0*/ 	.short	0x0000
        /*00b2*/ 	.short	0x0000
        /*00b4*/ 	.byte	0x00, 0xf0, 0x21, 0x00


	//----- nvinfo : EIATTR_SPARSE_MMA_MASK
	.align		4
.L_3939:
        /*00b8*/ 	.byte	0x03, 0x50
        /*00ba*/ 	.short	0x0000


	//----- nvinfo : EIATTR_MAXREG_COUNT
	.align		4
        /*00bc*/ 	.byte	0x03, 0x1b
        /*00be*/ 	.short	0x00ff


	//----- nvinfo : EIATTR_MERCURY_ISA_VERSION
	.align		4
        /*00c0*/ 	.byte	0x03, 0x5f
        /*00c2*/ 	.short	0x0101


	//----- nvinfo : EIATTR_COOP_GROUP_MASK_REGIDS
	.align		4
        /*00c4*/ 	.byte	0x04, 0x29
        /*00c6*/ 	.short	(.L_3941 - .L_3940)


	//   ....[0]....
.L_3940:
        /*00c8*/ 	.word	0xffffffff


	//   ....[1]....
        /*00cc*/ 	.word	0xffffffff


	//   ....[2]....
        /*00d0*/ 	.word	0xffffffff


	//   ....[3]....
        /*00d4*/ 	.word	0xffffffff


	//   ....[4]....
        /*00d8*/ 	.word	0xffffffff


	//   ....[5]....
        /*00dc*/ 	.word	0xffffffff


	//   ....[6]....
        /*00e0*/ 	.word	0xffffffff


	//   ....[7]....
        /*00e4*/ 	.word	0xffffffff


	//   ....[8]....
        /*00e8*/ 	.word	0xffffffff


	//   ....[9]....
        /*00ec*/ 	.word	0xffffffff


	//   ....[10]....
        /*00f0*/ 	.word	0xffffffff


	//   ....[11]....
        /*00f4*/ 	.word	0xffffffff


	//   ....[12]....
        /*00f8*/ 	.word	0xffffffff


	//   ....[13]....
        /*00fc*/ 	.word	0xffffffff


	//   ....[14]....
        /*0100*/ 	.word	0xffffffff


	//   ....[15]....
        /*0104*/ 	.word	0x05000028


	//   ....[16]....
        /*0108*/ 	.word	0x05000028


	//   ....[17]....
        /*010c*/ 	.word	0x05000028


	//   ....[18]....
        /*0110*/ 	.word	0x05000028


	//   ....[19]....
        /*0114*/ 	.word	0x05000028


	//   ....[20]....
        /*0118*/ 	.word	0x05000028


	//   ....[21]....
        /*011c*/ 	.word	0x05000028


	//   ....[22]....
        /*0120*/ 	.word	0x05000028


	//   ....[23]....
        /*0124*/ 	.word	0x05000028


	//   ....[24]....
        /*0128*/ 	.word	0x05000028


	//   ....[25]....
        /*012c*/ 	.word	0x05000028


	//   ....[26]....
        /*0130*/ 	.word	0x05000028


	//   ....[27]....
        /*0134*/ 	.word	0x05000028


	//   ....[28]....
        /*0138*/ 	.word	0x05000028


	//   ....[29]....
        /*013c*/ 	.word	0x05000028


	//----- nvinfo : EIATTR_COOP_GROUP_INSTR_OFFSETS
	.align		4
.L_3941:
        /*0140*/ 	.byte	0x04, 0x28
        /*0142*/ 	.short	(.L_3943 - .L_3942)


	//   ....[0]....
.L_3942:
        /*0144*/ 	.word	0x00002040


	//   ....[1]....
        /*0148*/ 	.word	0x00002060


	//   ....[2]....
        /*014c*/ 	.word	0x00002080


	//   ....[3]....
        /*0150*/ 	.word	0x000020a0


	//   ....[4]....
        /*0154*/ 	.word	0x000020c0


	//   ....[5]....
        /*0158*/ 	.word	0x000023f0


	//   ....[6]....
        /*015c*/ 	.word	0x00002530


	//   ....[7]....
        /*0160*/ 	.word	0x000025c0


	//   ....[8]....
        /*0164*/ 	.word	0x00002690


	//   ....[9]....
        /*0168*/ 	.word	0x000026d0


	//   ....[10]....
        /*016c*/ 	.word	0x00002790


	//   ....[11]....
        /*0170*/ 	.word	0x00002830


	//   ....[12]....
        /*0174*/ 	.word	0x00002910


	//   ....[13]....
        /*0178*/ 	.word	0x000029e0


	//   ....[14]....
        /*017c*/ 	.word	0x00002b10


	//   ....[15]....
        /*0180*/ 	.word	0x00002ca0


	//   ....[16]....
        /*0184*/ 	.word	0x00002d20


	//   ....[17]....
        /*0188*/ 	.word	0x00002d80


	//   ....[18]....
        /*018c*/ 	.word	0x00002de0


	//   ....[19]....
        /*0190*/ 	.word	0x00002e40


	//   ....[20]....
        /*0194*/ 	.word	0x00002fc0


	//   ....[21]....
        /*0198*/ 	.word	0x00003050


	//   ....[22]....
        /*019c*/ 	.word	0x00003200


	//   ....[23]....
        /*01a0*/ 	.word	0x000032d0


	//   ....[24]....
        /*01a4*/ 	.word	0x000033c0


	//   ....[25]....
        /*01a8*/ 	.word	0x000034b0


	//   ....[26]....
        /*01ac*/ 	.word	0x000035a0


	//   ....[27]....
        /*01b0*/ 	.word	0x00003690


	//   ....[28]....
        /*01b4*/ 	.word	0x00003700


	//   ....[29]....
        /*01b8*/ 	.word	0x000037f0


	//----- nvinfo : EIATTR_EXIT_INSTR_OFFSETS
	.align		4
.L_3943:
        /*01bc*/ 	.byte	0x04, 0x1c
        /*01be*/ 	.short	(.L_3945 - .L_3944)


	//   ....[0]....
.L_3944:
        /*01c0*/ 	.word	0x00000280


	//   ....[1]....
        /*01c4*/ 	.word	0x000014c0


	//   ....[2]....
        /*01c8*/ 	.word	0x00002c40


	//----- nvinfo : EIATTR_CRS_STACK_SIZE
	.align		4
.L_3945:
        /*01cc*/ 	.byte	0x04, 0x1e
        /*01ce*/ 	.short	(.L_3947 - .L_3946)
.L_3946:
        /*01d0*/ 	.word	0x00000000


	//----- nvinfo : EIATTR_CBANK_PARAM_SIZE
	.align		4
.L_3947:
        /*01d4*/ 	.byte	0x03, 0x19
        /*01d6*/ 	.short	0x0040


	//----- nvinfo : EIATTR_PARAM_CBANK
	.align		4
        /*01d8*/ 	.byte	0x04, 0x0a
        /*01da*/ 	.short	(.L_3949 - .L_3948)
	.align		4
.L_3948:
        /*01dc*/ 	.word	index@(.nv.constant0._ZN12tensorrt_llm7kernels32fusedQKNormRopeKernelNTokenHeadsIN3c104HalfENS2_8BFloat16ELi256ELb0ELi2EEEvPviiifPKvS7_S7_PKlii)
        /*01e0*/ 	.short	0x0210
        /*01e2*/ 	.short	0x0040


	//----- nvinfo : EIATTR_SW_WAR
	.align		4
.L_3949:
        /*01e4*/ 	.byte	0x04, 0x36
        /*01e6*/ 	.short	(.L_3951 - .L_3950)
.L_3950:
        /*01e8*/ 	.word	0x00000008
.L_3951:


//--------------------- .nv.info._ZN12tensorrt_llm7kernels32fusedQKNormRopeKernelNTokenHeadsIN3c104HalfENS2_8BFloat16ELi256ELb1ELi2EEEvPviiifPKvS7_S7_PKlii --------------------------
	.section	.nv.info._ZN12tensorrt_llm7kernels32fusedQKNormRopeKernelNTokenHeadsIN3c104HalfENS2_8BFloat16ELi256ELb1ELi2EEEvPviiifPKvS7_S7_PKlii,"",@"SHT_CUDA_INFO"
	.sectionflags	@""
	.align	4


	//----- nvinfo : EIATTR_CUDA_API_VERSION
	.align		4
        /*0000*/ 	.byte	0x04, 0x37
        /*0002*/ 	.short	(.L_3953 - .L_3952)
.L_3952:
        /*0004*/ 	.word	0x00000082


	//----- nvinfo : EIATTR_KPARAM_INFO
	.align		4
.L_3953:
        /*0008*/ 	.byte	0x04, 0x17
        /*000a*/ 	.short	(.L_3955 - .L_3954)
.L_3954:
        /*000c*/ 	.word	0x00000000
        /*0010*/ 	.short	0x000a
        /*0012*/ 	.short	0x003c
        /*0014*/ 	.byte	0x00, 0xf0, 0x11, 0x00


	//----- nvinfo : EIATTR_KPARAM_INFO
	.align		4
.L_3955:
        /*0018*/ 	.byte	0x04, 0x17
        /*001a*/ 	.short	(.L_3957 - .L_3956)
.L_3956:
        /*001c*/ 	.word	0x00000000
        /*0020*/ 	.short	0x0009
        /*0022*/ 	.short	0x0038
        /*0024*/ 	.byte	0x00, 0xf0, 0x11, 0x00


	//----- nvinfo : EIATTR_KPARAM_INFO
	.align		4
.L_3957:
        /*0028*/ 	.byte	0x04, 0x17
        /*002a*/ 	.short	(.L_3959 - .L_3958)
.L_3958:
        /*002c*/ 	.word	0x00000000
        /*0030*/ 	.short	0x0008
        /*0032*/ 	.short	0x0030
        /*0034*/ 	.byte	0x00, 0xf0, 0x21, 0x00


	//----- nvinfo : EIATTR_KPARAM_INFO
	.align		4
.L_3959:
        /*0038*/ 	.byte	0x04, 0x17
        /*003a*/ 	.short	(.L_3961 - .L_3960)
.L_3960:
        /*003c*/ 	.word	0x00000000
        /*0040*/ 	.short	0x0007
        /*0042*/ 	.short	0x0028
        /*0044*/ 	.byte	0x00, 0xf0, 0x21, 0x00


	//----- nvinfo : EIATTR_KPARAM_INFO
	.align		4
.L_3961:
        /*0048*/ 	.byte	0x04, 0x17
        /*004a*/ 	.short	(.L_3963 - .L_3962)
.L_3962:
        /*004c*/ 	.word	0x00000000
        /*0050*/ 	.short	0x0006
        /*0052*/ 	.short	0x0020
        /*0054*/ 	.byte	0x00, 0xf0, 0x21, 0x00


	//----- nvinfo : EIATTR_KPARAM_INFO
	.align		4
.L_3963:
        /*0058*/ 	.byte	0x04, 0x17
        /*005a*/ 	.short	(.L_3965 - .L_3964)
.L_3964:
        /*005c*/ 	.word	0x00000000
        /*0060*/ 	.short	0x0005
        /*0062*/ 	.short	0x0018
        /*0064*/ 	.byte	0x00, 0xf0, 0x21, 0x00


	//----- nvinfo : EIATTR_KPARAM_INFO
	.align		4
.L_3965:
        /*0068*/ 	.byte	0x04, 0x17
        /*006a*/ 	.short	(.L_3967 - .L_3966)
.L_3966:
        /*006c*/ 	.word	0x00000000
        /*0070*/ 	.short	0x0004
        /*0072*/ 	.short	0x0014
        /*0074*/ 	.byte	0x00, 0xf0, 0x11, 0x00


	//----- nvinfo : EIATTR_KPARAM_INFO
	.align		4
.L_3967:
        /*0078*/ 	.byte	0x04, 0x17
        /*007a*/ 	.short	(.L_3969 - .L_3968)
.L_3968:
        /*007c*/ 	.word	0x00000000
        /*0080*/ 	.short	0x0003
        /*0082*/ 	.short	0x0010
        /*0084*/ 	.byte	0x00, 0xf0, 0x11, 0x00


	//----- nvinfo : EIATTR_KPARAM_INFO
	.align		4
.L_3969:
        /*0088*/ 	.byte	0x04, 0x17
        /*008a*/ 	.short	(.L_3971 - .L_3970)
.L_3970:
        /*008c*/ 	.word	0x00000000
        /*0090*/ 	.short	0x0002
        /*0092*/ 	.short	0x000c
        /*0094*/ 	.byte	0x00, 0xf0, 0x11, 0x00


	//----- nvinfo : EIATTR_KPARAM_INFO
	.align		4
.L_3971:
        /*0098*/ 	.byte	0x04, 0x17
        /*009a*/ 	.short	(.L_3973 - .L_3972)
.L_3972:
        /*009c*/ 	.word	0x00000000
        /*00a0*/ 	.short	0x0001
        /*00a2*/ 	.short	0x0008
        /*00a4*/ 	.byte	0x00, 0xf0, 0x11, 0x00


	//----- nvinfo : EIATTR_KPARAM_INFO
	.align		4
.L_3973:
        /*00a8*/ 	.byte	0x04, 0x17
        /*00aa*/ 	.short	(.L_3975 - .L_3974)
.L_3974:
        /*00ac*/ 	.word	0x00000000
        /*00b0*/ 	.short	0x0000
        /*00b2*/ 	.short	0x0000
        /*00b4*/ 	.byte	0x00, 0xf0, 0x21, 0x00


	//----- nvinfo : EIATTR_SPARSE_MMA_MASK
	.align		4
.L_3975:
        /*00b8*/ 	.byte	0x03, 0x50
        /*00ba*/ 	.short	0x0000


	//----- nvinfo : EIATTR_MAXREG_COUNT
	.align		4
        /*00bc*/ 	.byte	0x03, 0x1b
        /*00be*/ 	.short	0x00ff


	//----- nvinfo : EIATTR_MERCURY_ISA_VERSION
	.align		4
        /*00c0*/ 	.byte	0x03, 0x5f
        /*00c2*/ 	.short	0x0101


	//----- nvinfo : EIATTR_COOP_GROUP_MASK_REGIDS
	.align		4
        /*00c4*/ 	.byte	0x04, 0x29
        /*00c6*/ 	.short	(.L_3977 - .L_3976)


	//   ....[0]....
.L_3976:
        /*00c8*/ 	.word	0xffffffff


	//   ....[1]....
        /*00cc*/ 	.word	0xffffffff


	//   ....[2]....
        /*00d0*/ 	.word	0xffffffff


	//   ....[3]....
        /*00d4*/ 	.word	0xffffffff


	//   ....[4]....
        /*00d8*/ 	.word	0xffffffff


	//   ....[5]....
        /*00dc*/ 	.word	0x05000028


	//   ....[6]....
        /*00e0*/ 	.word	0x05000028


	//   ....[7]....
        /*00e4*/ 	.word	0x05000028


	//   ....[8]....
        /*00e8*/ 	.word	0x05000028


	//   ....[9]....
        /*00ec*/ 	.word	0x05000028


	//----- nvinfo : EIATTR_COOP_GROUP_INSTR_OFFSETS
	.align		4
.L_3977:
        /*00f0*/ 	.byte	0x04, 0x28
        /*00f2*/ 	.short	(.L_3979 - .L_3978)


	//   ....[0]....
.L_3978:
        /*00f4*/ 	.word	0x000019d0


	//   ....[1]....
        /*00f8*/ 	.word	0x000019f0


	//   ....[2]....
        /*00fc*/ 	.word	0x00001a10


	//   ....[3]....
        /*0100*/ 	.word	0x00001a30


	//   ....[4]....
        /*0104*/ 	.word	0x00001a50


	//   ....[5]....
        /*0108*/ 	.word	0x00002030


	//   ....[6]....
        /*010c*/ 	.word	0x000020c0


	//   ....[7]....
        /*0110*/ 	.word	0x00002130


	//   ....[8]....
        /*0114*/ 	.word	0x000021a0


	//   ....[9]....
        /*0118*/ 	.word	0x00002210


	//----- nvinfo : EIATTR_EXIT_INSTR_OFFSETS
	.align		4
.L_3979:
        /*011c*/ 	.byte	0x04, 0x1c
        /*011e*/ 	.short	(.L_3981 - .L_3980)


	//   ....[0]....
.L_3980:
        /*0120*/ 	.word	0x00000280


	//   ....[1]....
        /*0124*/ 	.word	0x000014d0


	//   ....[2]....
        /*0128*/ 	.word	0x00001fc0


	//----- nvinfo : EIATTR_CRS_STACK_SIZE
	.align		4
.L_3981:
        /*012c*/ 	.byte	0x04, 0x1e
        /*012e*/ 	.short	(.L_3983 - .L_3982)
.L_3982:
        /*0130*/ 	.word	0x00000000


	//----- nvinfo : EIATTR_CBANK_PARAM_SIZE
	.align		4
.L_3983:
        /*0134*/ 	.byte	0x03, 0x19
        /*0136*/ 	.short	0x0040


	//----- nvinfo : EIATTR_PARAM_CBANK
	.align		4
        /*0138*/ 	.byte	0x04, 0x0a
        /*013a*/ 	.short	(.L_3985 - .L_3984)
	.align		4
.L_3984:
        /*013c*/ 	.word	index@(.nv.constant0._ZN12tensorrt_llm7kernels32fusedQKNormRopeKernelNTokenHeadsIN3c104HalfENS2_8BFloat16ELi256ELb1ELi2EEEvPviiifPKvS7_S7_PKlii)
        /*0140*/ 	.short	0x0210
        /*0142*/ 	.short	0x0040


	//----- nvinfo : EIATTR_SW_WAR
	.align		4
.L_3985:
        /*0144*/ 	.byte	0x04, 0x36
        /*0146*/ 	.short	(.L_3987 - .L_3986)
.L_3986:
        /*0148*/ 	.word	0x00000008
.L_3987:


//--------------------- .nv.info._ZN12tensorrt_llm7kernels32fusedQKNormRopeKernelNTokenHeadsIN3c104HalfENS2_8BFloat16ELi128ELb0ELi2EEEvPviiifPKvS7_S7_PKlii --------------------------
	.section	.nv.info._ZN12tensorrt_llm7kernels32fusedQKNormRopeKernelNTokenHeadsIN3c104HalfENS2_8BFloat16ELi128ELb0ELi2EEEvPviiifPKvS7_S7_PKlii,"",@"SHT_CUDA_INFO"
	.sectionflags	@""
	.align	4


	//----- nvinfo : EIATTR_CUDA_API_VERSION
	.align		4
        /*0000*/ 	.byte	0x04, 0x37
        /*0002*/ 	.short	(.L_3989 - .L_3988)
.L_3988:
        /*0004*/ 	.word	0x00000082


	//----- nvinfo : EIATTR_KPARAM_INFO
	.align		4
.L_3989:
        /*0008*/ 	.byte	0x04, 0x17
        /*000a*/ 	.short	(.L_3991 - .L_3990)
.L_3990:
        /*000c*/ 	.word	0x00000000
        /*0010*/ 	.short	0x000a
        /*0012*/ 	.short	0x003c
        /*0014*/ 	.byte	0x00, 0xf0, 0x11, 0x00


	//----- nvinfo : EIATTR_KPARAM_INFO
	.align		4
.L_3991:
        /*0018*/ 	.byte	0x04, 0x17
        /*001a*/ 	.short	(.L_3993 - .L_3992)
.L_3992:
        /*001c*/ 	.word	0x00000000
        /*0020*/ 	.short	0x0009
        /*0022*/ 	.short	0x0038
        /*0024*/ 	.byte	0x00, 0xf0, 0x11, 0x00


	//----- nvinfo : EIATTR_KPARAM_INFO
	.align		4
.L_3993:
        /*0028*/ 	.byte	0x04, 0x17
        /*002a*/ 	.short	(.L_3995 - .L_3994)
.L_3994:
        /*002c*/ 	.word	0x00000000
        /*0030*/ 	.short	0x0008
        /*0032*/ 	.short	0x0030
        /*0034*/ 	.byte	0x00, 0xf0, 0x21, 0x00


	//----- nvinfo : EIATTR_KPARAM_INFO
	.align		4
.L_3995:
        /*0038*/ 	.byte	0x04, 0x17
        /*003a*/ 	.short	(.L_3997 - .L_3996)
.L_3996:
        /*003c*/ 	.word	0x00000000
        /*0040*/ 	.short	0x0007
        /*0042*/ 	.short	0x0028
        /*0044*/ 	.byte	0x00, 0xf0, 0x21, 0x00


	//----- nvinfo : EIATTR_KPARAM_INFO
	.align		4
.L_3997:
        /*0048*/ 	.byte	0x04, 0x17
        /*004a*/ 	.short	(.L_3999 - .L_3998)
.L_3998:
        /*004c*/ 	.word	0x00000000
        /*0050*/ 	.short	0x0006
        /*0052*/ 	.short	0x0020
        /*0054*/ 	.byte	0x00, 0xf0, 0x21, 0x00


	//----- nvinfo : EIATTR_KPARAM_INFO
	.align		4
.L_3999:
        /*0058*/ 	.byte	0x04, 0x17
        /*005a*/ 	.short	(.L_4001 - .L_4000)
.L_4000:
        /*005c*/ 	.word	0x00000000
        /*0060*/ 	.short	0x0005
        /*0062*/ 	.short	0x0018
        /*0064*/ 	.byte	0x00, 0xf0, 0x21, 0x00


	//----- nvinfo : EIATTR_KPARAM_INFO
	.align		4
.L_4001:
        /*0068*/ 	.byte	0x04, 0x17
        /*006a*/ 	.short	(.L_4003 - .L_4002)
.L_4002:
        /*006c*/ 	.word	0x00000000
        /*0070*/ 	.short	0x0004
        /*0072*/ 	.short	0x0014
        /*0074*/ 	.byte	0x00, 0xf0, 0x11, 0x00


	//----- nvinfo : EIATTR_KPARAM_INFO
	.align		4
.L_4003:
        /*0078*/ 	.byte	0x04, 0x17
        /*007a*/ 	.short	(.L_4005 - .L_4004)
.L_4004:
        /*007c*/ 	.word	0x00000000
        /*0080*/ 	.short	0x0003
        /*0082*/ 	.short	0x0010
        /*0084*/ 	.byte	0x00, 0xf0, 0x11, 0x00


	//----- nvinfo : EIATTR_KPARAM_INFO
	.align		4
.L_4005:
        /*0088*/ 	.byte	0x04, 0x17
        /*008a*/ 	.short	(.L_4007 - .L_4006)
.L_4006:
        /*008c*/ 	.word	0x00000000
        /*0090*/ 	.short	0x0002
        /*0092*/ 	.short	0x000c
        /*0094*/ 	.byte	0x00, 0xf0, 0x11, 0x00


	//----- nvinfo : EIATTR_KPARAM_INFO
	.align		4
.L_4007:
        /*0098*/ 	.byte	0x04, 0x17
        /*009a*/ 	.short	(.L_4009 - .L_4008)
.L_4008:
        /*009c*/ 	.word	0x00000000
        /*00a0*/ 	.short	0x0001
        /*00a2*/ 	.short	0x0008
        /*00a4*/ 	.byte	0x00, 0xf0, 0x11, 0x00


	//----- nvinfo : EIATTR_KPARAM_INFO
	.align		4
.L_4009:
        /*00a8*/ 	.byte	0x04, 0x17
        /*00aa*/ 	.short	(.L_4011 - .L_4010)
.L_4010:
        /*00ac*/ 	.word	0x00000000
        /*00b0*/ 	.short	0x0000
        /*00b2*/ 	.short	0x0000
        /*00b4*/ 	.byte	0x00, 0xf0, 0x21, 0x00


	//----- nvinfo : EIATTR_SPARSE_MMA_MASK
	.align		4
.L_4011:
        /*00b8*/ 	.byte	0x03, 0x50
        /*00ba*/ 	.short	0x0000


	//----- nvinfo : EIATTR_MAXREG_COUNT
	.align		4
        /*00bc*/ 	.byte	0x03, 0x1b
        /*00be*/ 	.short	0x00ff


	//----- nvinfo : EIATTR_MERCURY_ISA_VERSION
	.align		4
        /*00c0*/ 	.byte	0x03, 0x5f
        /*00c2*/ 	.short	0x0101


	//----- nvinfo : EIATTR_COOP_GROUP_MASK_REGIDS
	.align		4
        /*00c4*/ 	.byte	0x04, 0x29
        /*00c6*/ 	.short	(.L_4013 - .L_4012)


	//   ....[0]....
.L_4012:
        /*00c8*/ 	.word	0xffffffff


	//   ....[1]....
        /*00cc*/ 	.word	0xffffffff


	//   ....[2]....
        /*00d0*/ 	.word	0xffffffff


	//   ....[3]....
        /*00d4*/ 	.word	0xffffffff


	//   ....[4]....
        /*00d8*/ 	.word	0xffffffff


	//   ....[5]....
        /*00dc*/ 	.word	0xffffffff


	//   ....[6]....
        /*00e0*/ 	.word	0xffffffff


	//   ....[7]....
        /*00e4*/ 	.word	0xffffffff


	//   ....[8]....
        /*00e8*/ 	.word	0xffffffff


	//   ....[9]....
        /*00ec*/ 	.word	0xffffffff


	//   ....[10]....
        /*00f0*/ 	.word	0xffffffff


	//   ....[11]....
        /*00f4*/ 	.word	0x05000004


	//   ....[12]....
        /*00f8*/ 	.word	0x05000004


	//   ....[13]....
        /*00fc*/ 	.word	0x05000004


	//   ....[14]....
        /*0100*/ 	.word	0x05000004


	//   ....[15]....
        /*0104*/ 	.word	0x05000004


	//   ....[16]....
        /*0108*/ 	.word	0x05000004


	//   ....[17]....
        /*010c*/ 	.word	0x05000004


	//   ....[18]....
        /*0110*/ 	.word	0x05000004


	//   ....[19]....
        /*0114*/ 	.word	0x05000004


	//   ....[20]....
        /*0118*/ 	.word	0x05000004


	//   ....[21]....
        /*011c*/ 	.word	0x05000004


	//----- nvinfo : EIATTR_COOP_GROUP_INSTR_OFFSETS
	.align		4
.L_4013:
        /*0120*/ 	.byte	0x04, 0x28
        /*0122*/ 	.short	(.L_4015 - .L_4014)


	//   ....[0]....
.L_4014:
        /*0124*/ 	.word	0x00001b80


	//   ....[1]....
        /*0128*/ 	.word	0x00001ba0


	//   ....[2]....
        /*012c*/ 	.word	0x00001bc0


	//   ....[3]....
        /*0130*/ 	.word	0x00001be0


	//   ....[4]....
        /*0134*/ 	.word	0x00001c00


	//   ....[5]....
        /*0138*/ 	.word	0x00001de0


	//   ....[6]....
        /*013c*/ 	.word	0x00001f90


	//   ....[7]....
        /*0140*/ 	.word	0x00002080


	//   ....[8]....
        /*0144*/ 	.word	0x00002110


	//   ....[9]....
        /*0148*/ 	.word	0x00002140


	//   ....[10]....
        /*014c*/ 	.word	0x00002280


	//   ....[11]....
        /*0150*/ 	.word	0x000023f0


	//   ....[12]....
        /*0154*/ 	.word	0x00002470


	//   ....[13]....
        /*0158*/ 	.word	0x000024d0


	//   ....[14]....
        /*015c*/ 	.word	0x00002530


	//   ....[15]....
        /*0160*/ 	.word	0x00002590


	//   ....[16]....
        /*0164*/ 	.word	0x00002710


	//   ....[17]....
        /*0168*/ 	.word	0x000027a0


	//   ....[18]....
        /*016c*/ 	.word	0x00002940


	//   ....[19]....
        /*0170*/ 	.word	0x00002a50


	//   ....[20]....
        /*0174*/ 	.word	0x00002ad0


	//   ....[21]....
        /*0178*/ 	.word	0x00002b70


	//----- nvinfo : EIATTR_EXIT_INSTR_OFFSETS
	.align		4
.L_4015:
        /*017c*/ 	.byte	0x04, 0x1c
        /*017e*/ 	.short	(.L_4017 - .L_4016)


	//   ....[0]....
.L_4016:
        /*0180*/ 	.word	0x00000270


	//   ....[1]....
        /*0184*/ 	.word	0x000014b0


	//   ....[2]....
        /*0188*/ 	.word	0x00002390


	//----- nvinfo : EIATTR_CRS_STACK_SIZE
	.align		4
.L_4017:
        /*018c*/ 	.byte	0x04, 0x1e
        /*018e*/ 	.short	(.L_4019 - .L_4018)
.L_4018:
        /*0190*/ 	.word	0x00000000


	//----- nvinfo : EIATTR_CBANK_PARAM_SIZE
	.align		4
.L_4019:
        /*0194*/ 	.byte	0x03, 0x19
        /*0196*/ 	.short	0x0040


	//----- nvinfo : EIATTR_PARAM_CBANK
	.align		4
        /*0198*/ 	.byte	0x04, 0x0a
        /*019a*/ 	.short	(.L_4021 - .L_4020)
	.align		4
.L_4020:
        /*019c*/ 	.word	index@(.nv.constant0._ZN12tensorrt_llm7kernels32fusedQKNormRopeKernelNTokenHeadsIN3c104HalfENS2_8BFloat16ELi128ELb0ELi2EEEvPviiifPKvS7_S7_PKlii)
        /*01a0*/ 	.short	0x0210
        /*01a2*/ 	.short	0x0040


	//----- nvinfo : EIATTR_SW_WAR
	.align		4
.L_4021:
        /*01a4*/ 	.byte	0x04, 0x36
        /*01a6*/ 	.short	(.L_4023 - .L_4022)
.L_4022:
        /*01a8*/ 	.word	0x00000008
.L_4023:


//--------------------- .nv.info._ZN12tensorrt_llm7kernels32fusedQKNormRopeKernelNTokenHeadsIN3c104HalfENS2_8BFloat16ELi128ELb1ELi2EEEvPviiifPKvS7_S7_PKlii --------------------------
	.section	.nv.info._ZN12tensorrt_llm7kernels32fusedQKNormRopeKernelNTokenHeadsIN3c104HalfENS2_8BFloat16ELi128ELb1ELi2EEEvPviiifPKvS7_S7_PKlii,"",@"SHT_CUDA_INFO"
	.sectionflags	@""
	.align	4


	//----- nvinfo : EIATTR_CUDA_API_VERSION
	.align		4
        /*0000*/ 	.byte	0x04, 0x37
        /*0002*/ 	.short	(.L_4025 - .L_4024)
.L_4024:
        /*0004*/ 	.word	0x00000082


	//----- nvinfo : EIATTR_KPARAM_INFO
	.align		4
.L_4025:
        /*0008*/ 	.byte	0x04, 0x17
        /*000a*/ 	.short	(.L_4027 - .L_4026)
.L_4026:
        /*000c*/ 	.word	0x00000000
        /*0010*/ 	.short	0x000a
        /*0012*/ 	.short	0x003c
        /*0014*/ 	.byte	0x00, 0xf0, 0x11, 0x00


	//----- nvinfo : EIATTR_KPARAM_INFO
	.align		4
.L_4027:
        /*0018*/ 	.byte	0x04, 0x17
        /*001a*/ 	.short	(.L_4029 - .L_4028)
.L_4028:
        /*001c*/ 	.word	0x00000000
        /*0020*/ 	.short	0x0009
        /*0022*/ 	.short	0x0038
        /*0024*/ 	.byte	0x00, 0xf0, 0x11, 0x00


	//----- nvinfo : EIATTR_KPARAM_INFO
	.align		4
.L_4029:
        /*0028*/ 	.byte	0x04, 0x17
        /*002a*/ 	.short	(.L_4031 - .L_4030)
.L_4030:
        /*002c*/ 	.word	0x00000000
        /*0030*/ 	.short	0x0008
        /*0032*/ 	.short	0x0030
        /*0034*/ 	.byte	0x00, 0xf0, 0x21, 0x00


	//----- nvinfo : EIATTR_KPARAM_INFO
	.align		4
.L_4031:
        /*0038*/ 	.byte	0x04, 0x17
        /*003a*/ 	.short	(.L_4033 - .L_4032)
.L_4032:
        /*003c*/ 	.word	0x00000000
        /*0040*/ 	.short	0x0007
        /*0042*/ 	.short	0x0028
        /*0044*/ 	.byte	0x00, 0xf0, 0x21, 0x00


	//----- nvinfo : EIATTR_KPARAM_INFO
	.align		4
.L_4033:
        /*0048*/ 	.byte	0x04, 0x17
        /*004a*/ 	.short	(.L_4035 - .L_4034)
.L_4034:
        /*004c*/ 	.word	0x00000000
        /*0050*/ 	.short	0x0006
        /*0052*/ 	.short	0x0020
        /*0054*/ 	.byte	0x00, 0xf0, 0x21, 0x00


	//----- nvinfo : EIATTR_KPARAM_INFO
	.align		4
.L_4035:
        /*0058*/ 	.byte	0x04, 0x17
        /*005a*/ 	.short	(.L_4037 - .L_4036)
.L_4036:
        /*005c*/ 	.word	0x00000000
        /*0060*/ 	.short	0x0005
        /*0062*/ 	.short	0x0018
        /*0064*/ 	.byte	0x00, 0xf0, 0x21, 0x00


	//----- nvinfo : EIATTR_KPARAM_INFO
	.align		4
.L_4037:
        /*0068*/ 	.byte	0x04, 0x17
        /*006a*/ 	.short	(.L_4039 - .L_4038)
.L_4038:
        /*006c*/ 	.word	0x00000000
        /*0070*/ 	.short	0x0004
        /*0072*/ 	.short	0x0014
        /*0074*/ 	.byte	0x00, 0xf0, 0x11, 0x00


	//----- nvinfo : EIATTR_KPARAM_INFO
	.align		4
.L_4039:
        /*0078*/ 	.byte	0x04, 0x17
        /*007a*/ 	.short	(.L_4041 - .L_4040)
.L_4040:
        /*007c*/ 	.word	0x00000000
        /*0080*/ 	.short	0x0003
        /*0082*/ 	.short	0x0010
        /*0084*/ 	.byte	0x00, 0xf0, 0x11, 0x00


	//----- nvinfo : EIATTR_KPARAM_INFO
	.align		4
.L_4041:
        /*0088*/ 	.byte	0x04, 0x17
        /*008a*/ 	.short	(.L_4043 - .L_4042)
.L_4042:
        /*008c*/ 	.word	0x00000000
        /*0090*/ 	.short	0x0002
        /*0092*/ 	.short	0x000c
        /*0094*/ 	.byte	0x00, 0xf0, 0x11, 0x00


	//----- nvinfo : EIATTR_KPARAM_INFO
	.align		4
.L_4043:
        /*0098*/ 	.byte	0x04, 0x17
        /*009a*/ 	.short	(.L_4045 - .L_4044)
.L_4044:
        /*009c*/ 	.word	0x00000000
        /*00a0*/ 	.short	0x0001
        /*00a2*/ 	.short	0x0008
        /*00a4*/ 	.byte	0x00, 0xf0, 0x11, 0x00


	//----- nvinfo : EIATTR_KPARAM_INFO
	.align		4
.L_4045:
        /*00a8*/ 	.byte	0x04, 0x17
        /*00aa*/ 	.short	(.L_4047 - .L_4046)
.L_4046:
        /*00ac*/ 	.word	0x00000000
        /*00b0*/ 	.short	0x0000
        /*00b2*/ 	.short	0x0000
        /*00b4*/ 	.byte	0x00, 0xf0, 0x21, 0x00


	//----- nvinfo : EIATTR_SPARSE_MMA_MASK
	.align		4
.L_4047:
        /*00b8*/ 	.byte	0x03, 0x50
        /*00ba*/ 	.short	0x0000


	//----- nvinfo : EIATTR_MAXREG_COUNT
	.align		4
        /*00bc*/ 	.byte	0x03, 0x1b
        /*00be*/ 	.short	0x00ff


	//----- nvinfo : EIATTR_MERCURY_ISA_VERSION
	.align		4
        /*00c0*/ 	.byte	0x03, 0x5f
        /*00c2*/ 	.short	0x0101


	//----- nvinfo : EIATTR_COOP_GROUP_MASK_REGIDS
	.align		4
        /*00c4*/ 	.byte	0x04, 0x29
        /*00c6*/ 	.short	(.L_4049 - .L_4048)


	//   ....[0]....
.L_4048:
        /*00c8*/ 	.word	0xffffffff


	//   ....[1]....
        /*00cc*/ 	.word	0xffffffff


	//   ....[2]....
        /*00d0*/ 	.word	0xffffffff


	//   ....[3]....
        /*00d4*/ 	.word	0xffffffff


	//   ....[4]....
        /*00d8*/ 	.word	0xffffffff


	//   ....[5]....
        /*00dc*/ 	.word	0x0500000f


	//   ....[6]....
        /*00e0*/ 	.word	0x0500000f


	//   ....[7]....
        /*00e4*/ 	.word	0x0500000f


	//   ....[8]....
        /*00e8*/ 	.word	0x0500000f


	//   ....[9]....
        /*00ec*/ 	.word	0x0500000f


	//----- nvinfo : EIATTR_COOP_GROUP_INSTR_OFFSETS
	.align		4
.L_4049:
        /*00f0*/ 	.byte	0x04, 0x28
        /*00f2*/ 	.short	(.L_4051 - .L_4050)


	//   ....[0]....
.L_4050:
        /*00f4*/ 	.word	0x00001880


	//   ....[1]....
        /*00f8*/ 	.word	0x000018a0


	//   ....[2]....
        /*00fc*/ 	.word	0x000018c0


	//   ....[3]....
        /*0100*/ 	.word	0x000018e0


	//   ....[4]....
        /*0104*/ 	.word	0x00001900


	//   ....[5]....
        /*0108*/ 	.word	0x00001cf0


	//   ....[6]....
        /*010c*/ 	.word	0x00001d80


	//   ....[7]....
        /*0110*/ 	.word	0x00001df0


	//   ....[8]....
        /*0114*/ 	.word	0x00001e70


	//   ....[9]....
        /*0118*/ 	.word	0x00001ef0


	//----- nvinfo : EIATTR_EXIT_INSTR_OFFSETS
	.align		4
.L_4051:
        /*011c*/ 	.byte	0x04, 0x1c
        /*011e*/ 	.short	(.L_4053 - .L_4052)


	//   ....[0]....
.L_4052:
        /*0120*/ 	.word	0x00000280


	//   ....[1]....
        /*0124*/ 	.word	0x00001500


	//   ....[2]....
        /*0128*/ 	.word	0x00001c80


	//----- nvinfo : EIATTR_CRS_STACK_SIZE
	.align		4
.L_4053:
        /*012c*/ 	.byte	0x04, 0x1e
        /*012e*/ 	.short	(.L_4055 - .L_4054)
.L_4054:
        /*0130*/ 	.word	0x00000000


	//----- nvinfo : EIATTR_CBANK_PARAM_SIZE
	.align		4
.L_4055:
        /*0134*/ 	.byte	0x03, 0x19
        /*0136*/ 	.short	0x0040


	//----- nvinfo : EIATTR_PARAM_CBANK
	.align		4
        /*0138*/ 	.byte	0x04, 0x0a
        /*013a*/ 	.short	(.L_4057 - .L_4056)
	.align		4
.L_4056:
        /*013c*/ 	.word	index@(.nv.constant0._ZN12tensorrt_llm7kernels32fusedQKNormRopeKernelNTokenHeadsIN3c104HalfENS2_8BFloat16ELi128ELb1ELi2EEEvPviiifPKvS7_S7_PKlii)
        /*0140*/ 	.short	0x0210
        /*0142*/ 	.short	0x0040


	//----- nvinfo : EIATTR_SW_WAR
	.align		4
.L_4057:
        /*0144*/ 	.byte	0x04, 0x36
        /*0146*/ 	.short	(.L_4059 - .L_4058)
.L_4058:
        /*0148*/ 	.word	0x00000008
.L_4059:


//--------------------- .nv.info._ZN12tensorrt_llm7kernels32fusedQKNormRopeKernelNTokenHeadsIN3c104HalfENS2_8BFloat16ELi64ELb0ELi2EEEvPviiifPKvS7_S7_PKlii --------------------------
	.section	.nv.info._ZN12tensorrt_llm7kernels32fusedQKNormRopeKernelNTokenHeadsIN3c104HalfENS2_8BFloat16ELi64ELb0ELi2EEEvPviiifPKvS7_S7_PKlii,"",@"SHT_CUDA_INFO"
	.sectionflags	@""
	.align	4


	//----- nvinfo : EIATTR_CUDA_API_VERSION
	.align		4
        /*0000*/ 	.byte	0x04, 0x37
        /*0002*/ 	.short	(.L_4061 - .L_4060)
.L_4060:
        /*0004*/ 	.word	0x00000082


	//----- nvinfo : EIATTR_KPARAM_INFO
	.align		4
.L_4061:
        /*0008*/ 	.byte	0x04, 0x17
        /*000a*/ 	.short	(.L_4063 - .L_4062)
.L_4062:
        /*000c*/ 	.word	0x00000000
        /*0010*/ 	.short	0x000a
        /*0012*/ 	.short	0x003c
        /*0014*/ 	.byte	0x00, 0xf0, 0x11, 0x00


	//----- nvinfo : EIATTR_KPARAM_INFO
	.align		4
.L_4063:
        /*0018*/ 	.byte	0x04, 0x17
        /*001a*/ 	.short	(.L_4065 - .L_4064)
.L_4064:
        /*001c*/ 	.word	0x00000000
        /*0020*/ 	.short	0x0009
        /*0022*/ 	.short	0x0038
        /*0024*/ 	.byte	0x00, 0xf0, 0x11, 0x00


	//----- nvinfo : EIATTR_KPARAM_INFO
	.align		4
.L_4065:
        /*0028*/ 	.byte	0x04, 0x17
        /*002a*/ 	.short	(.L_4067 - .L_4066)
.L_4066:
        /*002c*/ 	.word	0x00000000
        /*0030*/ 	.short	0x0008
        /*0032*/ 	.short	0x0030
        /*0034*/ 	.byte	0x00, 0xf0, 0x21, 0x00


	//----- nvinfo : EIATTR_KPARAM_INFO
	.align		4
.L_4067:
        /*0038*/ 	.byte	0x04, 0x17
        /*003a*/ 	.short	(.L_4069 - .L_4068)
.L_4068:
        /*003c*/ 	.word	0x00000000
        /*0040*/ 	.short	0x0007
        /*0042*/ 	.short	0x0028
        /*0044*/ 	.byte	0x00, 0xf0, 0x21, 0x00


	//----- nvinfo : EIATTR_KPARAM_INFO
	.align		4
.L_4069:
        /*0048*/ 	.byte	0x04, 0x17
        /*004a*/ 	.short	(.L_4071 - .L_4070)
.L_4070:
        /*004c*/ 	.word	0x00000000
        /*0050*/ 	.short	0x0006
        /*0052*/ 	.short	0x0020
        /*0054*/ 	.byte	0x00, 0xf0, 0x21, 0x00


	//----- nvinfo : EIATTR_KPARAM_INFO
	.align		4
.L_4071:
        /*0058*/ 	.byte	0x04, 0x17
        /*005a*/ 	.short	(.L_4073 - .L_4072)
.L_4072:
        /*005c*/ 	.word	0x00000000
        /*0060*/ 	.short	0x0005
        /*0062*/ 	.short	0x0018
        /*0064*/ 	.byte	0x00, 0xf0, 0x21, 0x00


	//----- nvinfo : EIATTR_KPARAM_INFO
	.align		4
.L_4073:
        /*0068*/ 	.byte	0x04, 0x17
        /*006a*/ 	.short	(.L_4075 - .L_4074)
.L_4074:
        /*006c*/ 	.word	0x00000000
        /*0070*/ 	.short	0x0004
        /*0072*/ 	.short	0x0014
        /*0074*/ 	.byte	0x00, 0xf0, 0x11, 0x00


	//----- nvinfo : EIATTR_KPARAM_INFO
	.align		4
.L_4075:
        /*0078*/ 	.byte	0x04, 0x17
        /*007a*/ 	.short	(.L_4077 - .L_4076)
.L_4076:
        /*007c*/ 	.word	0x00000000
        /*0080*/ 	.short	0x0003
        /*0082*/ 	.short	0x0010
        /*0084*/ 	.byte	0x00, 0xf0, 0x11, 0x00


	//----- nvinfo : EIATTR_KPARAM_INFO
	.align		4
.L_4077:
        /*0088*/ 	.byte	0x04, 0x17
        /*008a*/ 	.short	(.L_4079 - .L_4078)
.L_4078:
        /*008c*/ 	.word	0x00000000
        /*0090*/ 	.short	0x0002
        /*0092*/ 	.short	0x000c
        /*0094*/ 	.byte	0x00, 0xf0, 0x11, 0x00


	//----- nvinfo : EIATTR_KPARAM_INFO
	.align		4
.L_4079:
        /*0098*/ 	.byte	0x04, 0x17
        /*009a*/ 	.short	(.L_4081 - .L_4080)
.L_4080:
        /*009c*/ 	.word	0x00000000
        /*00a0*/ 	.short	0x0001
        /*00a2*/ 	.short	0x0008
        /*00a4*/ 	.byte	0x00, 0xf0, 0x11, 0x00


	//----- nvinfo : EIATTR_KPARAM_INFO
	.align		4
.L_4081:
        /*00a8*/ 	.byte	0x04, 0x17
        /*00aa*/ 	.short	(.L_4083 - .L_4082)
.L_4082:
        /*00ac*/ 	.word	0x00000000
        /*00b0*/ 	.short	0x0000
        /*00b2*/ 	.short	0x0000
        /*00b4*/ 	.byte	0x00, 0xf0, 0x21, 0x00


	//----- nvinfo : EIATTR_SPARSE_MMA_MASK
	.align		4
.L_4083:
        /*00b8*/ 	.byte	0x03, 0x50
        /*00ba*/ 	.short	0x0000


	//----- nvinfo : EIATTR_MAXREG_COUNT
	.align		4
        /*00bc*/ 	.byte	0x03, 0x1b
        /*00be*/ 	.short	0x00ff


	//----- nvinfo : EIATTR_MERCURY_ISA_VERSION
	.align		4
        /*00c0*/ 	.byte	0x03, 0x5f
        /*00c2*/ 	.short	0x0101


	//----- nvinfo : EIATTR_COOP_GROUP_MASK_REGIDS
	.align		4
        /*00c4*/ 	.byte	0x04, 0x29
        /*00c6*/ 	.short	(.L_4085 - .L_4084)


	//   ....[0]....
.L_4084:
        /*00c8*/ 	.word	0xffffffff


	//   ....[1]....
        /*00cc*/ 	.word	0xffffffff


	//   ....[2]....
        /*00d0*/ 	.word	0xffffffff


	//   ....[3]....
        /*00d4*/ 	.word	0xffffffff


	//   ....[4]....
        /*00d8*/ 	.word	0xffffffff


	//   ....[5]....
        /*00dc*/ 	.word	0xffffffff


	//   ....[6]....
        /*00e0*/ 	.word	0xffffffff


	//   ....[7]....
        /*00e4*/ 	.word	0xffffffff


	//   ....[8]....
        /*00e8*/ 	.word	0xffffffff


	//   ....[9]....
        /*00ec*/ 	.word	0x0500001a


	//   ....[10]....
        /*00f0*/ 	.word	0x0500001a


	//   ....[11]....
        /*00f4*/ 	.word	0x0500001a


	//   ....[12]....
        /*00f8*/ 	.word	0x0500001a


	//   ....[13]....
        /*00fc*/ 	.word	0x0500001a


	//   ....[14]....
        /*0100*/ 	.word	0x0500001a


	//   ....[15]....
        /*0104*/ 	.word	0x0500001a


	//   ....[16]....
        /*0108*/ 	.word	0x0500001a


	//   ....[17]....
        /*010c*/ 	.word	0x0500001a


	//----- nvinfo : EIATTR_COOP_GROUP_INSTR_OFFSETS
	.align		4
.L_4085:
        /*0110*/ 	.byte	0x04, 0x28
        /*0112*/ 	.short	(.L_4087 - .L_4086)


	//   ....[0]....
.L_4086:
        /*0114*/ 	.word	0x000018d0


	//   ....[1]....
        /*0118*/ 	.word	0x000018f0


	//   ....[2]....
        /*011c*/ 	.word	0x00001910


	//   ....[3]....
        /*0120*/ 	.word	0x00001930


	//   ....[4]....
        /*0124*/ 	.word	0x00001950


	//   ....[5]....
        /*0128*/ 	.word	0x00001bf0


	//   ....[6]....
        /*012c*/ 	.word	0x00001c70


	//   ....[7]....
        /*0130*/ 	.word	0x00001cd0


	//   ....[8]....
        /*0134*/ 	.word	0x00001e00


	//   ....[9]....
        /*0138*/ 	.word	0x00001f60


	//   ....[10]....
        /*013c*/ 	.word	0x00001ff0


	//   ....[11]....
        /*0140*/ 	.word	0x00002050


	//   ....[12]....
        /*0144*/ 	.word	0x000020b0


	//   ....[13]....
        /*0148*/ 	.word	0x00002110


	//   ....[14]....
        /*014c*/ 	.word	0x00002290


	//   ....[15]....
        /*0150*/ 	.word	0x00002310


	//   ....[16]....
        /*0154*/ 	.word	0x00002490


	//   ....[17]....
        /*0158*/ 	.word	0x000024f0


	//----- nvinfo : EIATTR_EXIT_INSTR_OFFSETS
	.align		4
.L_4087:
        /*015c*/ 	.byte	0x04, 0x1c
        /*015e*/ 	.short	(.L_4089 - .L_4088)


	//   ....[0]....
.L_4088:
        /*0160*/ 	.word	0x00000280


	//   ....[1]....
        /*0164*/ 	.word	0x000014c0


	//   ....[2]....
        /*0168*/ 	.word	0x00001f00


	//----- nvinfo : EIATTR_CRS_STACK_SIZE
	.align		4
.L_4089:
        /*016c*/ 	.byte	0x04, 0x1e
        /*016e*/ 	.short	(.L_4091 - .L_4090)
.L_4090:
        /*0170*/ 	.word	0x00000000


	//----- nvinfo : EIATTR_CBANK_PARAM_SIZE
	.align		4
.L_4091:
        /*0174*/ 	.byte	0x03, 0x19
        /*0176*/ 	.short	0x0040


	//----- nvinfo : EIATTR_PARAM_CBANK
	.align		4
        /*0178*/ 	.byte	0x04, 0x0a
        /*017a*/ 	.short	(.L_4093 - .L_4092)
	.align		4
.L_4092:
        /*017c*/ 	.word	index@(.nv.constant0._ZN12tensorrt_llm7kernels32fusedQKNormRopeKernelNTokenHeadsIN3c104HalfENS2_8BFloat16ELi64ELb0ELi2EEEvPviiifPKvS7_S7_PKlii)
        /*0180*/ 	.short	0x0210
        /*0182*/ 	.short	0x0040


	//----- nvinfo : EIATTR_SW_WAR
	.align		4
.L_4093:
        /*0184*/ 	.byte	0x04, 0x36
        /*0186*/ 	.short	(.L_4095 - .L_4094)
.L_4094:
        /*0188*/ 	.word	0x00000008
.L_4095:


//--------------------- .nv.info._ZN12tensorrt_llm7kernels32fusedQKNormRopeKernelNTokenHeadsIN3c104HalfENS2_8BFloat16ELi64ELb1ELi2EEEvPviiifPKvS7_S7_PKlii --------------------------
	.section	.nv.info._ZN12tensorrt_llm7kernels32fusedQKNormRopeKernelNTokenHeadsIN3c104HalfENS2_8BFloat16ELi64ELb1ELi2EEEvPviiifPKvS7_S7_PKlii,"",@"SHT_CUDA_INFO"
	.sectionflags	@""
	.align	4


	//----- nvinfo : EIATTR_CUDA_API_VERSION
	.align		4
        /*0000*/ 	.byte	0x04, 0x37
        /*0002*/ 	.short	(.L_4097 - .L_4096)
.L_4096:
        /*0004*/ 	.word	0x00000082


	//----- nvinfo : EIATTR_KPARAM_INFO
	.align		4
.L_4097:
        /*0008*/ 	.byte	0x04, 0x17
        /*000a*/ 	.short	(.L_4099 - .L_4098)
.L_4098:
        /*000c*/ 	.word	0x00000000
        /*0010*/ 	.short	0x000a
        /*0012*/ 	.short	0x003c
        /*0014*/ 	.byte	0x00, 0xf0, 0x11, 0x00


	//----- nvinfo : EIATTR_KPARAM_INFO
	.align		4
.L_4099:
        /*0018*/ 	.byte	0x04, 0x17
        /*001a*/ 	.short	(.L_4101 - .L_4100)
.L_4100:
        /*001c*/ 	.word	0x00000000
        /*0020*/ 	.short	0x0009
        /*0022*/ 	.short	0x0038
        /*0024*/ 	.byte	0x00, 0xf0, 0x11, 0x00


	//----- nvinfo : EIATTR_KPARAM_INFO
	.align		4
.L_4101:
        /*0028*/ 	.byte	0x04, 0x17
        /*002a*/ 	.short	(.L_4103 - .L_4102)
.L_4102:
        /*002c*/ 	.word	0x00000000
        /*0030*/ 	.short	0x0008
        /*0032*/ 	.short	0x0030
        /*0034*/ 	.byte	0x00, 0xf0, 0x21, 0x00


	//----- nvinfo : EIATTR_KPARAM_INFO
	.align		4
.L_4103:
        /*0038*/ 	.byte	0x04, 0x17
        /*003a*/ 	.short	(.L_4105 - .L_4104)
.L_4104:
        /*003c*/ 	.word	0x00000000
        /*0040*/ 	.short	0x0007
        /*0042*/ 	.short	0x0028
        /*0044*/ 	.byte	0x00, 0xf0, 0x21, 0x00


	//----- nvinfo : EIATTR_KPARAM_INFO
	.align		4
.L_4105:
        /*0048*/ 	.byte	0x04, 0x17
        /*004a*/ 	.short	(.L_4107 - .L_4106)
.L_4106:
        /*004c*/ 	.word	0x00000000
        /*0050*/ 	.short	0x0006
        /*0052*/ 	.short	0x0020
        /*0054*/ 	.byte	0x00, 0xf0, 0x21, 0x00


	//----- nvinfo : EIATTR_KPARAM_INFO
	.align		4
.L_4107:
        /*0058*/ 	.byte	0x04, 0x17
        /*005a*/ 	.short	(.L_4109 - .L_4108)
.L_4108:
        /*005c*/ 	.word	0x00000000
        /*0060*/ 	.short	0x0005
        /*0062*/ 	.short	0x0018
        /*0064*/ 	.byte	0x00, 0xf0, 0x21, 0x00


	//----- nvinfo : EIATTR_KPARAM_INFO
	.align		4
.L_4109:
        /*0068*/ 	.byte	0x04, 0x17
        /*006a*/ 	.short	(.L_4111 - .L_4110)
.L_4110:
        /*006c*/ 	.word	0x00000000
        /*0070*/ 	.short	0x0004
        /*0072*/ 	.short	0x0014
        /*0074*/ 	.byte	0x00, 0xf0, 0x11, 0x00


	//----- nvinfo : EIATTR_KPARAM_INFO
	.align		4
.L_4111:
        /*0078*/ 	.byte	0x04, 0x17
        /*007a*/ 	.short	(.L_4113 - .L_4112)
.L_4112:
        /*007c*/ 	.word	0x00000000
        /*0080*/ 	.short	0x0003
        /*0082*/ 	.short	0x0010
        /*0084*/ 	.byte	0x00, 0xf0, 0x11, 0x00


	//----- nvinfo : EIATTR_KPARAM_INFO
	.align		4
.L_4113:
        /*0088*/ 	.byte	0x04, 0x17
        /*008a*/ 	.short	(.L_4115 - .L_4114)
.L_4114:
        /*008c*/ 	.word	0x00000000
        /*0090*/ 	.short	0x0002
        /*0092*/ 	.short	0x000c
        /*0094*/ 	.byte	0x00, 0xf0, 0x11, 0x00


	//----- nvinfo : EIATTR_KPARAM_INFO
	.align		4
.L_4115:
        /*0098*/ 	.byte	0x04, 0x17
        /*009a*/ 	.short	(.L_4117 - .L_4116)
.L_4116:
        /*009c*/ 	.word	0x00000000
        /*00a0*/ 	.short	0x0001
        /*00a2*/ 	.short	0x0008
        /*00a4*/ 	.byte	0x00, 0xf0, 0x11, 0x00


	//----- nvinfo : EIATTR_KPARAM_INFO
	.align		4
.L_4117:
        /*00a8*/ 	.byte	0x04, 0x17
        /*00aa*/ 	.short	(.L_4119 - .L_4118)
.L_4118:
        /*00ac*/ 	.word	0x00000000
        /*00b0*/ 	.short	0x0000
        /*00b2*/ 	.short	0x0000
        /*00b4*/ 	.byte	0x00, 0xf0, 0x21, 0x00


	//----- nvinfo : EIATTR_SPARSE_MMA_MASK
	.align		4
.L_4119:
        /*00b8*/ 	.byte	0x03, 0x50
        /*00ba*/ 	.short	0x0000


	//----- nvinfo : EIATTR_MAXREG_COUNT
	.align		4
        /*00bc*/ 	.byte	0x03, 0x1b
        /*00be*/ 	.short	0x00ff


	//----- nvinfo : EIATTR_MERCURY_ISA_VERSION
	.align		4
        /*00c0*/ 	.byte	0x03, 0x5f
        /*00c2*/ 	.short	0x0101


	//----- nvinfo : EIATTR_COOP_GROUP_MASK_REGIDS
	.align		4
        /*00c4*/ 	.byte	0x04, 0x29
        /*00c6*/ 	.short	(.L_4121 - .L_4120)


	//   ....[0]....
.L_4120:
        /*00c8*/ 	.word	0xffffffff


	//   ....[1]....
        /*00cc*/ 	.word	0xffffffff


	//   ....[2]....
        /*00d0*/ 	.word	0xffffffff


	//   ....[3]....
        /*00d4*/ 	.word	0xffffffff


	//   ....[4]....
        /*00d8*/ 	.word	0xffffffff


	//   ....[5]....
        /*00dc*/ 	.word	0xffffffff


	//   ....[6]....
        /*00e0*/ 	.word	0xffffffff


	//   ....[7]....
        /*00e4*/ 	.word	0xffffffff


	//   ....[8]....
        /*00e8*/ 	.word	0xffffffff


	//   ....[9]....
        /*00ec*/ 	.word	0xffffffff


	//   ....[10]....
        /*00f0*/ 	.word	0xffffffff


	//   ....[11]....
        /*00f4*/ 	.word	0xffffffff


	//   ....[12]....
        /*00f8*/ 	.word	0xffffffff


	//   ....[13]....
        /*00fc*/ 	.word	0xffffffff


	//   ....[14]....
        /*0100*/ 	.word	0xffffffff


	//   ....[15]....
        /*0104*/ 	.word	0x0500001b


	//   ....[16]....
        /*0108*/ 	.word	0x0500001b


	//   ....[17]....
        /*010c*/ 	.word	0x0500001b


	//   ....[18]....
        /*0110*/ 	.word	0x0500001b


	//   ....[19]....
        /*0114*/ 	.word	0x0500001b


	//   ....[20]....
        /*0118*/ 	.word	0x0500001b


	//   ....[21]....
        /*011c*/ 	.word	0x0500001b


	//   ....[22]....
        /*0120*/ 	.word	0x0500001b


	//   ....[23]....
        /*0124*/ 	.word	0x0500001b


	//   ....[24]....
        /*0128*/ 	.word	0x0500001b


	//   ....[25]....
        /*012c*/ 	.word	0x0500001b


	//   ....[26]....
        /*0130*/ 	.word	0x0500001b


	//   ....[27]....
        /*0134*/ 	.word	0x0500001b


	//   ....[28]....
        /*0138*/ 	.word	0x0500001b


	//   ....[29]....
        /*013c*/ 	.word	0x0500001b


	//----- nvinfo : EIATTR_COOP_GROUP_INSTR_OFFSETS
	.align		4
.L_4121:
        /*0140*/ 	.byte	0x04, 0x28
        /*0142*/ 	.short	(.L_4123 - .L_4122)


	//   ....[0]....
.L_4122:
        /*0144*/ 	.word	0x00001810


	//   ....[1]....
        /*0148*/ 	.word	0x00001830


	//   ....[2]....
        /*014c*/ 	.word	0x00001850


	//   ....[3]....
        /*0150*/ 	.word	0x00001870


	//   ....[4]....
        /*0154*/ 	.word	0x00001890


	//   ....[5]....
        /*0158*/ 	.word	0x00001b50


	//   ....[6]....
        /*015c*/ 	.word	0x00001b70


	//   ....[7]....
        /*0160*/ 	.word	0x00001b90


	//   ....[8]....
        /*0164*/ 	.word	0x00001bb0


	//   ....[9]....
        /*0168*/ 	.word	0x00001bd0


	//   ....[10]....
        /*016c*/ 	.word	0x00001e90


	//   ....[11]....
        /*0170*/ 	.word	0x00001eb0


	//   ....[12]....
        /*0174*/ 	.word	0x00001ed0


	//   ....[13]....
        /*0178*/ 	.word	0x00001ef0


	//   ....[14]....
        /*017c*/ 	.word	0x00001f10


	//   ....[15]....
        /*0180*/ 	.word	0x00002170


	//   ....[16]....
        /*0184*/ 	.word	0x000021f0


	//   ....[17]....
        /*0188*/ 	.word	0x00002250


	//   ....[18]....
        /*018c*/ 	.word	0x000022b0


	//   ....[19]....
        /*0190*/ 	.word	0x00002300


	//   ....[20]....
        /*0194*/ 	.word	0x00002380


	//   ....[21]....
        /*0198*/ 	.word	0x00002400


	//   ....[22]....
        /*019c*/ 	.word	0x00002450


	//   ....[23]....
        /*01a0*/ 	.word	0x000024a0


	//   ....[24]....
        /*01a4*/ 	.word	0x000024f0


	//   ....[25]....
        /*01a8*/ 	.word	0x00002570


	//   ....[26]....
        /*01ac*/ 	.word	0x000025f0


	//   ....[27]....
        /*01b0*/ 	.word	0x00002650


	//   ....[28]....
        /*01b4*/ 	.word	0x000026b0


	//   ....[29]....
        /*01b8*/ 	.word	0x00002710


	//----- nvinfo : EIATTR_EXIT_INSTR_OFFSETS
	.align		4
.L_4123:
        /*01bc*/ 	.byte	0x04, 0x1c
        /*01be*/ 	.short	(.L_4125 - .L_4124)


	//   ....[0]....
.L_4124:
        /*01c0*/ 	.word	0x00000270


	//   ....[1]....
        /*01c4*/ 	.word	0x000014c0


	//   ....[2]....
        /*01c8*/ 	.word	0x00001da0


	//   ....[3]....
        /*01cc*/ 	.word	0x00002100


	//----- nvinfo : EIATTR_CRS_STACK_SIZE
	.align		4
.L_4125:
        /*01d0*/ 	.byte	0x04, 0x1e
        /*01d2*/ 	.short	(.L_4127 - .L_4126)
.L_4126:
        /*01d4*/ 	.word	0x00000000


	//----- nvinfo : EIATTR_CBANK_PARAM_SIZE
	.align		4
.L_4127:
        /*01d8*/ 	.byte	0x03, 0x19
        /*01da*/ 	.short	0x0040


	//----- nvinfo : EIATTR_PARAM_CBANK
	.align		4
        /*01dc*/ 	.byte	0x04, 0x0a
        /*01de*/ 	.short	(.L_4129 - .L_4128)
	.align		4
.L_4128:
        /*01e0*/ 	.word	index@(.nv.constant0._ZN12tensorrt_llm7kernels32fusedQKNormRopeKernelNTokenHeadsIN3c104HalfENS2_8BFloat16ELi64ELb1ELi2EEEvPviiifPKvS7_S7_PKlii)
        /*01e4*/ 	.short	0x0210
        /*01e6*/ 	.short	0x0040


	//----- nvinfo : EIATTR_SW_WAR
	.align		4
.L_4129:
        /*01e8*/ 	.byte	0x04, 0x36
        /*01ea*/ 	.short	(.L_4131 - .L_4130)
.L_4130:
        /*01ec*/ 	.word	0x00000008
.L_4131:


//--------------------- .nv.info._ZN12tensorrt_llm7kernels21fusedQKNormRopeKernelIN3c104HalfENS2_8BFloat16ELi256ELb0EEEvPviiifPKvS7_S7_PKlii --------------------------
	.section	.nv.info._ZN12tensorrt_llm7kernels21fusedQKNormRopeKernelIN3c104HalfENS2_8BFloat16ELi256ELb0EEEvPviiifPKvS7_S7_PKlii,"",@"SHT_CUDA_INFO"
	.sectionflags	@""
	.align	4


	//----- nvinfo : EIATTR_CUDA_API_VERSION
	.align		4
        /*0000*/ 	.byte	0x04, 0x37
        /*0002*/ 	.short	(.L_4133 - .L_4132)
.L_4132:
        /*0004*/ 	.word	0x00000082


	//----- nvinfo : EIATTR_KPARAM_INFO
	.align		4
.L_4133:
        /*0008*/ 	.byte	0x04, 0x17
        /*000a*/ 	.short	(.L_4135 - .L_4134)
.L_4134:
        /*000c*/ 	.word	0x00000000
        /*0010*/ 	.short	0x000a
        /*0012*/ 	.short	0x003c
        /*0014*/ 	.byte	0x00, 0xf0, 0x11, 0x00


	//----- nvinfo : EIATTR_KPARAM_INFO
	.align		4
.L_4135:
        /*0018*/ 	.byte	0x04, 0x17
        /*001a*/ 	.short	(.L_4137 - .L_4136)
.L_4136:
        /*001c*/ 	.word	0x00000000
        /*0020*/ 	.short	0x0009
        /*0022*/ 	.short	0x0038
        /*0024*/ 	.byte	0x00, 0xf0, 0x11, 0x00


	//----- nvinfo : EIATTR_KPARAM_INFO
	.align		4
.L_4137:
        /*0028*/ 	.byte	0x04, 0x17
        /*002a*/ 	.short	(.L_4139 - .L_4138)
.L_4138:
        /*002c*/ 	.word	0x00000000
        /*0030*/ 	.short	0x0008
        /*0032*/ 	.short	0x0030
        /*0034*/ 	.byte	0x00, 0xf0, 0x21, 0x00


	//----- nvinfo : EIATTR_KPARAM_INFO
	.align		4
.L_4139:
        /*0038*/ 	.byte	0x04, 0x17
        /*003a*/ 	.short	(.L_4141 - .L_4140)
.L_4140:
        /*003c*/ 	.word	0x00000000
        /*0040*/ 	.short	0x0007
        /*0042*/ 	.short	0x0028
        /*0044*/ 	.byte	0x00, 0xf0, 0x21, 0x00


	//----- nvinfo : EIATTR_KPARAM_INFO
	.align		4
.L_4141:
        /*0048*/ 	.byte	0x04, 0x17
        /*004a*/ 	.short	(.L_4143 - .L_4142)
.L_4142:
        /*004c*/ 	.word	0x00000000
        /*0050*/ 	.short	0x0006
        /*0052*/ 	.short	0x0020
        /*0054*/ 	.byte	0x00, 0xf0, 0x21, 0x00


	//----- nvinfo : EIATTR_KPARAM_INFO
	.align		4
.L_4143:
        /*0058*/ 	.byte	0x04, 0x17
        /*005a*/ 	.short	(.L_4145 - .L_4144)
.L_4144:
        /*005c*/ 	.word	0x00000000
        /*0060*/ 	.short	0x0005
        /*0062*/ 	.short	0x0018
        /*0064*/ 	.byte	0x00, 0xf0, 0x21, 0x00


	//----- nvinfo : EIATTR_KPARAM_INFO
	.align		4
.L_4145:
        /*0068*/ 	.byte	0x04, 0x17
        /*006a*/ 	.short	(.L_4147 - .L_4146)
.L_4146:
        /*006c*/ 	.word	0x00000000
        /*0070*/ 	.short	0x0004
        /*0072*/ 	.short	0x0014
        /*0074*/ 	.byte	0x00, 0xf0, 0x11, 0x00


	//----- nvinfo : EIATTR_KPARAM_INFO
	.align		4
.L_4147:
        /*0078*/ 	.byte	0x04, 0x17
        /*007a*/ 	.short	(.L_4149 - .L_4148)
.L_4148:
        /*007c*/ 	.word	0x00000000
        /*0080*/ 	.short	0x0003
        /*0082*/ 	.short	0x0010
        /*0084*/ 	.byte	0x00, 0xf0, 0x11, 0x00


	//----- nvinfo : EIATTR_KPARAM_INFO
	.align		4
.L_4149:
        /*0088*/ 	.byte	0x04, 0x17
        /*008a*/ 	.short	(.L_4151 - .L_4150)
.L_4150:
        /*008c*/ 	.word	0x00000000
        /*0090*/ 	.short	0x0002
        /*0092*/ 	.short	0x000c
        /*0094*/ 	.byte	0x00, 0xf0, 0x11, 0x00


	//----- nvinfo : EIATTR_KPARAM_INFO
	.align		4
.L_4151:
        /*0098*/ 	.byte	0x04, 0x17
        /*009a*/ 	.short	(.L_4153 - .L_4152)
.L_4152:
        /*009c*/ 	.word	0x00000000
        /*00a0*/ 	.short	0x0001
        /*00a2*/ 	.short	0x0008
        /*00a4*/ 	.byte	0x00, 0xf0, 0x11, 0x00


	//----- nvinfo : EIATTR_KPARAM_INFO
	.align		4
.L_4153:
        /*00a8*/ 	.byte	0x04, 0x17
        /*00aa*/ 	.short	(.L_4155 - .L_4154)
.L_4154:
        /*00ac*/ 	.word	0x00000000
        /*00b0*/ 	.short	0x0000
        /*00b2*/ 	.short	0x0000
        /*00b4*/ 	.byte	0x00, 0xf0, 0x21, 0x00


	//----- nvinfo : EIATTR_SPARSE_MMA_MASK
	.align		4
.L_4155:
        /*00b8*/ 	.byte	0x03, 0x50
        /*00ba*/ 	.short	0x0000


	//----- nvinfo : EIATTR_MAXREG_COUNT
	.align		4
        /*00bc*/ 	.byte	0x03, 0x1b
        /*00be*/ 	.short	0x00ff


	//----- nvinfo : EIATTR_MERCURY_ISA_VERSION
	.align		4
        /*00c0*/ 	.byte	0x03, 0x5f
        /*00c2*/ 	.short	0x0101


	//----- nvinfo : EIATTR_COOP_GROUP_MASK_REGIDS
	.align		4
        /*00c4*/ 	.byte	0x04, 0x29
        /*00c6*/ 	.short	(.L_4157 - .L_4156)


	//   ....[0]....
.L_4156:
        /*00c8*/ 	.word	0xffffffff


	//   ....[1]....
        /*00cc*/ 	.word	0xffffffff


	//   ....[2]....
        /*00d0*/ 	.word	0xffffffff


	//   ....[3]....
        /*00d4*/ 	.word	0xffffffff


	//   ....[4]....
        /*00d8*/ 	.word	0xffffffff


	//   ....[5]....
        /*00dc*/ 	.word	0xffffffff


	//   ....[6]....
        /*00e0*/ 	.word	0xffffffff


	//   ....[7]....
        /*00e4*/ 	.word	0xffffffff


	//   ....[8]....
        /*00e8*/ 	.word	0xffffffff


	//   ....[9]....
        /*00ec*/ 	.word	0xffffffff


	//   ....[10]....
        /*00f0*/ 	.word	0xffffffff


	//   ....[11]....
        /*00f4*/ 	.word	0xffffffff


	//   ....[12]....
        /*00f8*/ 	.word	0xffffffff


	//   ....[13]....
        /*00fc*/ 	.word	0xffffffff


	//   ....[14]....
        /*0100*/ 	.word	0xffffffff


	//   ....[15]....
        /*0104*/ 	.word	0x0500001d


	//   ....[16]....
        /*0108*/ 	.word	0x0500001d


	//   ....[17]....
        /*010c*/ 	.word	0x0500001d


	//   ....[18]....
        /*0110*/ 	.word	0x0500001d


	//   ....[19]....
        /*0114*/ 	.word	0x0500001d


	//   ....[20]....
        /*0118*/ 	.word	0x0500001d


	//   ....[21]....
        /*011c*/ 	.word	0x0500001d


	//   ....[22]....
        /*0120*/ 	.word	0x0500001d


	//   ....[23]....
        /*0124*/ 	.word	0x0500001d


	//   ....[24]....
        /*0128*/ 	.word	0x0500001d


	//----- nvinfo : EIATTR_COOP_GROUP_INSTR_OFFSETS
	.align		4
.L_4157:
        /*012c*/ 	.byte	0x04, 0x28
        /*012e*/ 	.short	(.L_4159 - .L_4158)


	//   ....[0]....
.L_4158:
        /*0130*/ 	.word	0x00000670


	//   ....[1]....
        /*0134*/ 	.word	0x000006b0


	//   ....[2]....
        /*0138*/ 	.word	0x000006d0


	//   ....[3]....
        /*013c*/ 	.word	0x000006f0


	//   ....[4]....
        /*0140*/ 	.word	0x00000720


	//   ....[5]....
        /*0144*/ 	.word	0x000009f0


	//   ....[6]....
        /*0148*/ 	.word	0x00000c70


	//   ....[7]....
        /*014c*/ 	.word	0x00000e70


	//   ....[8]....
        /*0150*/ 	.word	0x00000f70


	//   ....[9]....
        /*0154*/ 	.word	0x000010a0


	//   ....[10]....
        /*0158*/ 	.word	0x00001280


	//   ....[11]....
        /*015c*/ 	.word	0x00001480


	//   ....[12]....
        /*0160*/ 	.word	0x00001670


	//   ....[13]....
        /*0164*/ 	.word	0x00001850


	//   ....[14]....
        /*0168*/ 	.word	0x00001a90


	//   ....[15]....
        /*016c*/ 	.word	0x00001dd0


	//   ....[16]....
        /*0170*/ 	.word	0x00001e00


	//   ....[17]....
        /*0174*/ 	.word	0x00001e60


	//   ....[18]....
        /*0178*/ 	.word	0x000020a0


	//   ....[19]....
        /*017c*/ 	.word	0x00002460


	//   ....[20]....
        /*0180*/ 	.word	0x00002680


	//   ....[21]....
        /*0184*/ 	.word	0x000028a0


	//   ....[22]....
        /*0188*/ 	.word	0x00002ac0


	//   ....[23]....
        /*018c*/ 	.word	0x00002b70


	//   ....[24]....
        /*0190*/ 	.word	0x00002c10


	//----- nvinfo : EIATTR_EXIT_INSTR_OFFSETS
	.align		4
.L_4159:
        /*0194*/ 	.byte	0x04, 0x1c
        /*0196*/ 	.short	(.L_4161 - .L_4160)


	//   ....[0]....
.L_4160:
        /*0198*/ 	.word	0x00000250


	//   ....[1]....
        /*019c*/ 	.word	0x00001b00


	//----- nvinfo : EIATTR_CRS_STACK_SIZE
	.align		4
.L_4161:
        /*01a0*/ 	.byte	0x04, 0x1e
        /*01a2*/ 	.short	(.L_4163 - .L_4162)
.L_4162:
        /*01a4*/ 	.word	0x00000000


	//----- nvinfo : EIATTR_CBANK_PARAM_SIZE
	.align		4
.L_4163:
        /*01a8*/ 	.byte	0x03, 0x19
        /*01aa*/ 	.short	0x0040


	//----- nvinfo : EIATTR_PARAM_CBANK
	.align		4
        /*01ac*/ 	.byte	0x04, 0x0a
        /*01ae*/ 	.short	(.L_4165 - .L_4164)
	.align		4
.L_4164:
        /*01b0*/ 	.word	index@(.nv.constant0._ZN12tensorrt_llm7kernels21fusedQKNormRopeKernelIN3c104HalfENS2_8BFloat16ELi256ELb0EEEvPviiifPKvS7_S7_PKlii)
        /*01b4*/ 	.short	0x0210
        /*01b6*/ 	.short	0x0040


	//----- nvinfo : EIATTR_SW_WAR
	.align		4
.L_4165:
        /*01b8*/ 	.byte	0x04, 0x36
        /*01ba*/ 	.short	(.L_4167 - .L_4166)
.L_4166:
        /*01bc*/ 	.word	0x00000008
.L_4167:


//--------------------- .nv.info._ZN12tensorrt_llm7kernels21fusedQKNormRopeKernelIN3c104HalfENS2_8BFloat16ELi256ELb1EEEvPviiifPKvS7_S7_PKlii --------------------------
	.section	.nv.info._ZN12tensorrt_llm7kernels21fusedQKNormRopeKernelIN3c104HalfENS2_8BFloat16ELi256ELb1EEEvPviiifPKvS7_S7_PKlii,"",@"SHT_CUDA_INFO"
	.sectionflags	@""
	.align	4


	//----- nvinfo : EIATTR_CUDA_API_VERSION
	.align		4
        /*0000*/ 	.byte	0x04, 0x37
        /*0002*/ 	.short	(.L_4169 - .L_4168)
.L_4168:
        /*0004*/ 	.word	0x00000082


	//----- nvinfo : EIATTR_KPARAM_INFO
	.align		4
.L_4169:
        /*0008*/ 	.byte	0x04, 0x17
        /*000a*/ 	.short	(.L_4171 - .L_4170)
.L_4170:
        /*000c*/ 	.word	0x00000000
        /*0010*/ 	.short	0x000a
        /*0012*/ 	.short	0x003c
        /*0014*/ 	.byte	0x00, 0xf0, 0x11, 0x00


	//----- nvinfo : EIATTR_KPARAM_INFO
	.align		4
.L_4171:
        /*0018*/ 	.byte	0x04, 0x17
        /*001a*/ 	.short	(.L_4173 - .L_4172)
.L_4172:
        /*001c*/ 	.word	0x00000000
        /*0020*/ 	.short	0x0009
        /*0022*/ 	.short	0x0038
        /*0024*/ 	.byte	0x00, 0xf0, 0x11, 0x00


	//----- nvinfo : EIATTR_KPARAM_INFO
	.align		4
.L_4173:
        /*0028*/ 	.byte	0x04, 0x17
        /*002a*/ 	.short	(.L_4175 - .L_4174)
.L_4174:
        /*002c*/ 	.word	0x00000000
        /*0030*/ 	.short	0x0008
        /*0032*/ 	.short	0x0030
        /*0034*/ 	.byte	0x00, 0xf0, 0x21, 0x00


	//----- nvinfo : EIATTR_KPARAM_INFO
	.align		4
.L_4175:
        /*0038*/ 	.byte	0x04, 0x17
        /*003a*/ 	.short	(.L_4177 - .L_4176)
.L_4176:
        /*003c*/ 	.word	0x00000000
        /*0040*/ 	.short	0x0007
        /*0042*/ 	.short	0x0028
        /*0044*/ 	.byte	0x00, 0xf0, 0x21, 0x00


	//----- nvinfo : EIATTR_KPARAM_INFO
	.align		4
.L_4177:
        /*0048*/ 	.byte	0x04, 0x17
        /*004a*/ 	.short	(.L_4179 - .L_4178)
.L_4178:
        /*004c*/ 	.word	0x00000000
        /*0050*/ 	.short	0x0006
        /*0052*/ 	.short	0x0020
        /*0054*/ 	.byte	0x00, 0xf0, 0x21, 0x00


	//----- nvinfo : EIATTR_KPARAM_INFO
	.align		4
.L_4179:
        /*0058*/ 	.byte	0x04, 0x17
        /*005a*/ 	.short	(.L_4181 - .L_4180)
.L_4180:
        /*005c*/ 	.word	0x00000000
        /*0060*/ 	.short	0x0005
        /*0062*/ 	.short	0x0018
        /*0064*/ 	.byte	0x00, 0xf0, 0x21, 0x00


	//----- nvinfo : EIATTR_KPARAM_INFO
	.align		4
.L_4181:
        /*0068*/ 	.byte	0x04, 0x17
        /*006a*/ 	.short	(.L_4183 - .L_4182)
.L_4182:
        /*006c*/ 	.word	0x00000000
        /*0070*/ 	.short	0x0004
        /*0072*/ 	.short	0x0014
        /*0074*/ 	.byte	0x00, 0xf0, 0x11, 0x00


	//----- nvinfo : EIATTR_KPARAM_INFO
	.align		4
.L_4183:
        /*0078*/ 	.byte	0x04, 0x17
        /*007a*/ 	.short	(.L_4185 - .L_4184)
.L_4184:
        /*007c*/ 	.word	0x00000000
        /*0080*/ 	.short	0x0003
        /*0082*/ 	.short	0x0010
        /*0084*/ 	.byte	0x00, 0xf0, 0x11, 0x00


	//----- nvinfo : EIATTR_KPARAM_INFO
	.align		4
.L_4185:
        /*0088*/ 	.byte	0x04, 0x17
        /*008a*/ 	.short	(.L_4187 - .L_4186)
.L_4186:
        /*008c*/ 	.word	0x00000000
        /*0090*/ 	.short	0x0002
        /*0092*/ 	.short	0x000c
        /*0094*/ 	.byte	0x00, 0xf0, 0x11, 0x00


	//----- nvinfo : EIATTR_KPARAM_INFO
	.align		4
.L_4187:
        /*0098*/ 	.byte	0x04, 0x17
        /*009a*/ 	.short	(.L_4189 - .L_4188)
.L_4188:
        /*009c*/ 	.word	0x00000000
        /*00a0*/ 	.short	0x0001
        /*00a2*/ 	.short	0x0008
        /*00a4*/ 	.byte	0x00, 0xf0, 0x11, 0x00


	//----- nvinfo : EIATTR_KPARAM_INFO
	.align		4
.L_4189:
        /*00a8*/ 	.byte	0x04, 0x17
        /*00aa*/ 	.short	(.L_4191 - .L_4190)
.L_4190:
        /*00ac*/ 	.word	0x00000000
        /*00b0*/ 	.short	0x0000
        /*00b2*/ 	.short	0x0000
        /*00b4*/ 	.byte	0x00, 0xf0, 0x21, 0x00


	//----- nvinfo : EIATTR_SPARSE_MMA_MASK
	.align		4
.L_4191:
        /*00b8*/ 	.byte	0x03, 0x50
        /*00ba*/ 	.short	0x0000


	//----- nvinfo : EIATTR_MAXREG_COUNT
	.align		4
        /*00bc*/ 	.byte	0x03, 0x1b
        /*00be*/ 	.short	0x00ff


	//----- nvinfo : EIATTR_MERCURY_ISA_VERSION
	.align		4
        /*00c0*/ 	.byte	0x03, 0x5f
        /*00c2*/ 	.short	0x0101


	//----- nvinfo : EIATTR_COOP_GROUP_MASK_REGIDS
	.align		4
        /*00c4*/ 	.byte	0x04, 0x29
        /*00c6*/ 	.short	(.L_4193 - .L_4192)


	//   ....[0]....
.L_4192:
        /*00c8*/ 	.word	0xffffffff


	//   ....[1]....
        /*00cc*/ 	.word	0xffffffff


	//   ....[2]....
        /*00d0*/ 	.word	0xffffffff


	//   ....[3]....
        /*00d4*/ 	.word	0xffffffff


	//   ....[4]....
        /*00d8*/ 	.word	0xffffffff


	//----- nvinfo : EIATTR_COOP_GROUP_INSTR_OFFSETS
	.align		4
.L_4193:
        /*00dc*/ 	.byte	0x04, 0x28
        /*00de*/ 	.short	(.L_4195 - .L_4194)


	//   ....[0]....
.L_4194:
        /*00e0*/ 	.word	0x000006b0


	//   ....[1]....
        /*00e4*/ 	.word	0x000006f0


	//   ....[2]....
        /*00e8*/ 	.word	0x00000710


	//   ....[3]....
        /*00ec*/ 	.word	0x00000730


	//   ....[4]....
        /*00f0*/ 	.word	0x00000750


	//----- nvinfo : EIATTR_EXIT_INSTR_OFFSETS
	.align		4
.L_4195:
        /*00f4*/ 	.byte	0x04, 0x1c
        /*00f6*/ 	.short	(.L_4197 - .L_4196)


	//   ....[0]....
.L_4196:
        /*00f8*/ 	.word	0x00000250


	//   ....[1]....
        /*00fc*/ 	.word	0x00000ee0


	//----- nvinfo : EIATTR_CRS_STACK_SIZE
	.align		4
.L_4197:
        /*0100*/ 	.byte	0x04, 0x1e
        /*0102*/ 	.short	(.L_4199 - .L_4198)
.L_4198:
        /*0104*/ 	.word	0x00000000


	//----- nvinfo : EIATTR_CBANK_PARAM_SIZE
	.align		4
.L_4199:
        /*0108*/ 	.byte	0x03, 0x19
        /*010a*/ 	.short	0x0040


	//----- nvinfo : EIATTR_PARAM_CBANK
	.align		4
        /*010c*/ 	.byte	0x04, 0x0a
        /*010e*/ 	.short	(.L_4201 - .L_4200)
	.align		4
.L_4200:
        /*0110*/ 	.word	index@(.nv.constant0._ZN12tensorrt_llm7kernels21fusedQKNormRopeKernelIN3c104HalfENS2_8BFloat16ELi256ELb1EEEvPviiifPKvS7_S7_PKlii)
        /*0114*/ 	.short	0x0210
        /*0116*/ 	.short	0x0040


	//----- nvinfo : EIATTR_SW_WAR
	.align		4
.L_4201:
        /*0118*/ 	.byte	0x04, 0x36
        /*011a*/ 	.short	(.L_4203 - .L_4202)
.L_4202:
        /*011c*/ 	.word	0x00000008
.L_4203:


//--------------------- .nv.info._ZN12tensorrt_llm7kernels21fusedQKNormRopeKernelIN3c104HalfENS2_8BFloat16ELi128ELb0EEEvPviiifPKvS7_S7_PKlii --------------------------
	.section	.nv.info._ZN12tensorrt_llm7kernels21fusedQKNormRopeKernelIN3c104HalfENS2_8BFloat16ELi128ELb0EEEvPviiifPKvS7_S7_PKlii,"",@"SHT_CUDA_INFO"
	.sectionflags	@""
	.align	4


	//----- nvinfo : EIATTR_CUDA_API_VERSION
	.align		4
        /*0000*/ 	.byte	0x04, 0x37
        /*0002*/ 	.short	(.L_4205 - .L_4204)
.L_4204:
        /*0004*/ 	.word	0x00000082


	//----- nvinfo : EIATTR_KPARAM_INFO
	.align		4
.L_4205:
        /*0008*/ 	.byte	0x04, 0x17
        /*000a*/ 	.short	(.L_4207 - .L_4206)
.L_4206:
        /*000c*/ 	.word	0x00000000
        /*0010*/ 	.short	0x000a
        /*0012*/ 	.short	0x003c
        /*0014*/ 	.byte	0x00, 0xf0, 0x11, 0x00


	//----- nvinfo : EIATTR_KPARAM_INFO
	.align		4
.L_4207:
        /*0018*/ 	.byte	0x04, 0x17
        /*001a*/ 	.short	(.L_4209 - .L_4208)
.L_4208:
        /*001c*/ 	.word	0x00000000
        /*0020*/ 	.short	0x0009
        /*0022*/ 	.short	0x0038
        /*0024*/ 	.byte	0x00, 0xf0, 0x11, 0x00


	//----- nvinfo : EIATTR_KPARAM_INFO
	.align		4
.L_4209:
        /*0028*/ 	.byte	0x04, 0x17
        /*002a*/ 	.short	(.L_4211 - .L_4210)
.L_4210:
        /*002c*/ 	.word	0x00000000
        /*0030*/ 	.short	0x0008
        /*0032*/ 	.short	0x0030
        /*0034*/ 	.byte	0x00, 0xf0, 0x21, 0x00


	//----- nvinfo : EIATTR_KPARAM_INFO
	.align		4
.L_4211:
        /*0038*/ 	.byte	0x04, 0x17
        /*003a*/ 	.short	(.L_4213 - .L_4212)
.L_4212:
        /*003c*/ 	.word	0x00000000
        /*0040*/ 	.short	0x0007
        /*0042*/ 	.short	0x0028
        /*0044*/ 	.byte	0x00, 0xf0, 0x21, 0x00


	//----- nvinfo : EIATTR_KPARAM_INFO
	.align		4
.L_4213:
        /*0048*/ 	.byte	0x04, 0x17
        /*004a*/ 	.short	(.L_4215 - .L_4214)
.L_4214:
        /*004c*/ 	.word	0x00000000
        /*0050*/ 	.short	0x0006
        /*0052*/ 	.short	0x0020
        /*0054*/ 	.byte	0x00, 0xf0, 0x21, 0x00


	//----- nvinfo : EIATTR_KPARAM_INFO
	.align		4
.L_4215:
        /*0058*/ 	.byte	0x04, 0x17
        /*005a*/ 	.short	(.L_4217 - .L_4216)
.L_4216:
        /*005c*/ 	.word	0x00000000
        /*0060*/ 	.short	0x0005
        /*0062*/ 	.short	0x0018
        /*0064*/ 	.byte	0x00, 0xf0, 0x21, 0x00


	//----- nvinfo : EIATTR_KPARAM_INFO
	.align		4
.L_4217:
        /*0068*/ 	.byte	0x04, 0x17
        /*006a*/ 	.short	(.L_4219 - .L_4218)
.L_4218:
        /*006c*/ 	.word	0x00000000
        /*0070*/ 	.short	0x0004
        /*0072*/ 	.short	0x0014
        /*0074*/ 	.byte	0x00, 0xf0, 0x11, 0x00


	//----- nvinfo : EIATTR_KPARAM_INFO
	.align		4
.L_4219:
        /*0078*/ 	.byte	0x04, 0x17
        /*007a*/ 	.short	(.L_4221 - .L_4220)
.L_4220:
        /*007c*/ 	.word	0x00000000
        /*0080*/ 	.short	0x0003
        /*0082*/ 	.short	0x0010
        /*0084*/ 	.byte	0x00, 0xf0, 0x11, 0x00


	//----- nvinfo : EIATTR_KPARAM_INFO
	.align		4
.L_4221:
        /*0088*/ 	.byte	0x04, 0x17
        /*008a*/ 	.short	(.L_4223 - .L_4222)
.L_4222:
        /*008c*/ 	.word	0x00000000
        /*0090*/ 	.short	0x0002
        /*0092*/ 	.short	0x000c
        /*0094*/ 	.byte	0x00, 0xf0, 0x11, 0x00


	//----- nvinfo : EIATTR_KPARAM_INFO
	.align		4
.L_4223:
        /*0098*/ 	.byte	0x04, 0x17
        /*009a*/ 	.short	(.L_4225 - .L_4224)
.L_4224:
        /*009c*/ 	.word	0x00000000
        /*00a0*/ 	.short	0x0001
        /*00a2*/ 	.short	0x0008
        /*00a4*/ 	.byte	0x00, 0xf0, 0x11, 0x00


	//----- nvinfo : EIATTR_KPARAM_INFO
	.align		4
.L_4225:
        /*00a8*/ 	.byte	0x04, 0x17
        /*00aa*/ 	.short	(.L_4227 - .L_4226)
.L_4226:
        /*00ac*/ 	.word	0x00000000
        /*00b0*/ 	.short	0x0000
        /*00b2*/ 	.short	0x0000
        /*00b4*/ 	.byte	0x00, 0xf0, 0x21, 0x00


	//----- nvinfo : EIATTR_SPARSE_MMA_MASK
	.align		4
.L_4227:
        /*00b8*/ 	.byte	0x03, 0x50
        /*00ba*/ 	.short	0x0000


	//----- nvinfo : EIATTR_MAXREG_COUNT
	.align		4
        /*00bc*/ 	.byte	0x03, 0x1b
        /*00be*/ 	.short	0x00ff


	//----- nvinfo : EIATTR_MERCURY_ISA_VERSION
	.align		4
        /*00c0*/ 	.byte	0x03, 0x5f
        /*00c2*/ 	.short	0x0101


	//----- nvinfo : EIATTR_COOP_GROUP_MASK_REGIDS
	.align		4
        /*00c4*/ 	.byte	0x04, 0x29
        /*00c6*/ 	.short	(.L_4229 - .L_4228)


	//   ....[0]....
.L_4228:
        /*00c8*/ 	.word	0xffffffff


	//   ....[1]....
        /*00cc*/ 	.word	0xffffffff


	//   ....[2]....
        /*00d0*/ 	.word	0xffffffff


	//   ....[3]....
        /*00d4*/ 	.word	0xffffffff


	//   ....[4]....
        /*00d8*/ 	.word	0xffffffff


	//   ....[5]....
        /*00dc*/ 	.word	0xffffffff


	//   ....[6]....
        /*00e0*/ 	.word	0xffffffff


	//   ....[7]....
        /*00e4*/ 	.word	0xffffffff


	//   ....[8]....
        /*00e8*/ 	.word	0xffffffff


	//   ....[9]....
        /*00ec*/ 	.word	0xffffffff


	//   ....[10]....
        /*00f0*/ 	.word	0xffffffff


	//   ....[11]....
        /*00f4*/ 	.word	0x05000018


	//   ....[12]....
        /*00f8*/ 	.word	0x05000018


	//   ....[13]....
        /*00fc*/ 	.word	0x05000018


	//   ....[14]....
        /*0100*/ 	.word	0x05000018


	//   ....[15]....
        /*0104*/ 	.word	0x05000018


	//   ....[16]....
        /*0108*/ 	.word	0x05000018


	//----- nvinfo : EIATTR_COOP_GROUP_INSTR_OFFSETS
	.align		4
.L_4229:
        /*010c*/ 	.byte	0x04, 0x28
        /*010e*/ 	.short	(.L_4231 - .L_4230)


	//   ....[0]....
.L_4230:
        /*0110*/ 	.word	0x00000510


	//   ....[1]....
        /*0114*/ 	.word	0x00000570


	//   ....[2]....
        /*0118*/ 	.word	0x00000590


	//   ....[3]....
        /*011c*/ 	.word	0x000005b0


	//   ....[4]....
        /*0120*/ 	.word	0x000005e0


	//   ....[5]....
        /*0124*/ 	.word	0x000007e0


	//   ....[6]....
        /*0128*/ 	.word	0x00000ad0


	//   ....[7]....
        /*012c*/ 	.word	0x00000c80


	//   ....[8]....
        /*0130*/ 	.word	0x00000c90


	//   ....[9]....
        /*0134*/ 	.word	0x00000e20


	//   ....[10]....
        /*0138*/ 	.word	0x000010a0


	//   ....[11]....
        /*013c*/ 	.word	0x00001390


	//   ....[12]....
        /*0140*/ 	.word	0x000013e0


	//   ....[13]....
        /*0144*/ 	.word	0x00001430


	//   ....[14]....
        /*0148*/ 	.word	0x00001810


	//   ....[15]....
        /*014c*/ 	.word	0x000018d0


	//   ....[16]....
        /*0150*/ 	.word	0x00001970


	//----- nvinfo : EIATTR_EXIT_INSTR_OFFSETS
	.align		4
.L_4231:
        /*0154*/ 	.byte	0x04, 0x1c
        /*0156*/ 	.short	(.L_4233 - .L_4232)


	//   ....[0]....
.L_4232:
        /*0158*/ 	.word	0x00000250


	//   ....[1]....
        /*015c*/ 	.word	0x000010f0


	//----- nvinfo : EIATTR_CRS_STACK_SIZE
	.align		4
.L_4233:
        /*0160*/ 	.byte	0x04, 0x1e
        /*0162*/ 	.short	(.L_4235 - .L_4234)
.L_4234:
        /*0164*/ 	.word	0x00000000


	//----- nvinfo : EIATTR_CBANK_PARAM_SIZE
	.align		4
.L_4235:
        /*0168*/ 	.byte	0x03, 0x19
        /*016a*/ 	.short	0x0040


	//----- nvinfo : EIATTR_PARAM_CBANK
	.align		4
        /*016c*/ 	.byte	0x04, 0x0a
        /*016e*/ 	.short	(.L_4237 - .L_4236)
	.align		4
.L_4236:
        /*0170*/ 	.word	index@(.nv.constant0._ZN12tensorrt_llm7kernels21fusedQKNormRopeKernelIN3c104HalfENS2_8BFloat16ELi128ELb0EEEvPviiifPKvS7_S7_PKlii)
        /*0174*/ 	.short	0x0210
        /*0176*/ 	.short	0x0040


	//----- nvinfo : EIATTR_SW_WAR
	.align		4
.L_4237:
        /*0178*/ 	.byte	0x04, 0x36
        /*017a*/ 	.short	(.L_4239 - .L_4238)
.L_4238:
        /*017c*/ 	.word	0x00000008
.L_4239:


//--------------------- .nv.info._ZN12tensorrt_llm7kernels21fusedQKNormRopeKernelIN3c104HalfENS2_8BFloat16ELi128ELb1EEEvPviiifPKvS7_S7_PKlii --------------------------
	.section	.nv.info._ZN12tensorrt_llm7kernels21fusedQKNormRopeKernelIN3c104HalfENS2_8BFloat16ELi128ELb1EEEvPviiifPKvS7_S7_PKlii,"",@"SHT_CUDA_INFO"
	.sectionflags	@""
	.align	4


	//----- nvinfo : EIATTR_CUDA_API_VERSION
	.align		4
        /*0000*/ 	.byte	0x04, 0x37
        /*0002*/ 	.short	(.L_4241 - .L_4240)
.L_4240:
        /*0004*/ 	.word	0x00000082


	//----- nvinfo : EIATTR_KPARAM_INFO
	.align		4
.L_4241:
        /*0008*/ 	.byte	0x04, 0x17
        /*000a*/ 	.short	(.L_4243 - .L_4242)
.L_4242:
        /*000c*/ 	.word	0x00000000
        /*0010*/ 	.short	0x000a
        /*0012*/ 	.short	0x003c
        /*0014*/ 	.byte	0x00, 0xf0, 0x11, 0x00


	//----- nvinfo : EIATTR_KPARAM_INFO
	.align		4
.L_4243:
        /*0018*/ 	.byte	0x04, 0x17
        /*001a*/ 	.short	(.L_4245 - .L_4244)
.L_4244:
        /*001c*/ 	.word	0x00000000
        /*0020*/ 	.short	0x0009
        /*0022*/ 	.short	0x0038
        /*0024*/ 	.byte	0x00, 0xf0, 0x11, 0x00


	//----- nvinfo : EIATTR_KPARAM_INFO
	.align		4
.L_4245:
        /*0028*/ 	.byte	0x04, 0x17
        /*002a*/ 	.short	(.L_4247 - .L_4246)
.L_4246:
        /*002c*/ 	.word	0x00000000
        /*0030*/ 	.short	0x0008
        /*0032*/ 	.short	0x0030
        /*0034*/ 	.byte	0x00, 0xf0, 0x21, 0x00


	//----- nvinfo : EIATTR_KPARAM_INFO
	.align		4
.L_4247:
        /*0038*/ 	.byte	0x04, 0x17
        /*003a*/ 	.short	(.L_4249 - .L_4248)
.L_4248:
        /*003c*/ 	.word	0x00000000
        /*0040*/ 	.short	0x0007
        /*0042*/ 	.short	0x0028
        /*0044*/ 	.byte	0x00, 0xf0, 0x21, 0x00


	//----- nvinfo : EIATTR_KPARAM_INFO
	.align		4
.L_4249:
        /*0048*/ 	.byte	0x04, 0x17
        /*004a*/ 	.short	(.L_4251 - .L_4250)
.L_4250:
        /*004c*/ 	.word	0x00000000
        /*0050*/ 	.short	0x0006
        /*0052*/ 	.short	0x0020
        /*0054*/ 	.byte	0x00, 0xf0, 0x21, 0x00


	//----- nvinfo : EIATTR_KPARAM_INFO
	.align		4
.L_4251:
        /*0058*/ 	.byte	0x04, 0x17
        /*005a*/ 	.short	(.L_4253 - .L_4252)
.L_4252:
        /*005c*/ 	.word	0x00000000
        /*0060*/ 	.short	0x0005
        /*0062*/ 	.short	0x0018
        /*0064*/ 	.byte	0x00, 0xf0, 0x21, 0x00


	//----- nvinfo : EIATTR_KPARAM_INFO
	.align		4
.L_4253:
        /*0068*/ 	.byte	0x04, 0x17
        /*006a*/ 	.short	(.L_4255 - .L_4254)
.L_4254:
        /*006c*/ 	.word	0x00000000
        /*0070*/ 	.short	0x0004
        /*0072*/ 	.short	0x0014
        /*0074*/ 	.byte	0x00, 0xf0, 0x11, 0x00


	//----- nvinfo : EIATTR_KPARAM_INFO
	.align		4
.L_4255:
        /*0078*/ 	.byte	0x04, 0x17
        /*007a*/ 	.short	(.L_4257 - .L_4256)
.L_4256:
        /*007c*/ 	.word	0x00000000
        /*0080*/ 	.short	0x0003
        /*0082*/ 	.short	0x0010
        /*0084*/ 	.byte	0x00, 0xf0, 0x11, 0x00


	//----- nvinfo : EIATTR_KPARAM_INFO
	.align		4
.L_4257:
        /*0088*/ 	.byte	0x04, 0x17
        /*008a*/ 	.short	(.L_4259 - .L_4258)
.L_4258:
        /*008c*/ 	.word	0x00000000
        /*0090*/ 	.short	0x0002
        /*0092*/ 	.short	0x000c
        /*0094*/ 	.byte	0x00, 0xf0, 0x11, 0x00


	//----- nvinfo : EIATTR_KPARAM_INFO
	.align		4
.L_4259:
        /*0098*/ 	.byte	0x04, 0x17
        /*009a*/ 	.short	(.L_4261 - .L_4260)
.L_4260:
        /*009c*/ 	.word	0x00000000
        /*00a0*/ 	.short	0x0001
        /*00a2*/ 	.short	0x0008
        /*00a4*/ 	.byte	0x00, 0xf0, 0x11, 0x00


	//----- nvinfo : EIATTR_KPARAM_INFO
	.align		4
.L_4261:
        /*00a8*/ 	.byte	0x04, 0x17
        /*00aa*/ 	.short	(.L_4263 - .L_4262)
.L_4262:
        /*00ac*/ 	.word	0x00000000
        /*00b0*/ 	.short	0x0000
        /*00b2*/ 	.short	0x0000
        /*00b4*/ 	.byte	0x00, 0xf0, 0x21, 0x00


	//----- nvinfo : EIATTR_SPARSE_MMA_MASK
	.align		4
.L_4263:
        /*00b8*/ 	.byte	0x03, 0x50
        /*00ba*/ 	.short	0x0000


	//----- nvinfo : EIATTR_MAXREG_COUNT
	.align		4
        /*00bc*/ 	.byte	0x03, 0x1b
        /*00be*/ 	.short	0x00ff


	//----- nvinfo : EIATTR_MERCURY_ISA_VERSION
	.align		4
        /*00c0*/ 	.byte	0x03, 0x5f
        /*00c2*/ 	.short	0x0101


	//----- nvinfo : EIATTR_COOP_GROUP_MASK_REGIDS
	.align		4
        /*00c4*/ 	.byte	0x04, 0x29
        /*00c6*/ 	.short	(.L_4265 - .L_4264)


	//   ....[0]....
.L_4264:
        /*00c8*/ 	.word	0xffffffff


	//   ....[1]....
        /*00cc*/ 	.word	0xffffffff


	//   ....[2]....
        /*00d0*/ 	.word	0xffffffff


	//   ....[3]....
        /*00d4*/ 	.word	0xffffffff


	//   ....[4]....
        /*00d8*/ 	.word	0xffffffff


	//----- nvinfo : EIATTR_COOP_GROUP_INSTR_OFFSETS
	.align		4
.L_4265:
        /*00dc*/ 	.byte	0x04, 0x28
        /*00de*/ 	.short	(.L_4267 - .L_4266)


	//   ....[0]....
.L_4266:
        /*00e0*/ 	.word	0x00000550


	//   ....[1]....
        /*00e4*/ 	.word	0x000005c0


	//   ....[2]....
        /*00e8*/ 	.word	0x000005e0


	//   ....[3]....
        /*00ec*/ 	.word	0x00000600


	//   ....[4]....
        /*00f0*/ 	.word	0x00000620


	//----- nvinfo : EIATTR_EXIT_INSTR_OFFSETS
	.align		4
.L_4267:
        /*00f4*/ 	.byte	0x04, 0x1c
        /*00f6*/ 	.short	(.L_4269 - .L_4268)


	//   ....[0]....
.L_4268:
        /*00f8*/ 	.word	0x00000250


	//   ....[1]....
        /*00fc*/ 	.word	0x00000a60


	//----- nvinfo : EIATTR_CRS_STACK_SIZE
	.align		4
.L_4269:
        /*0100*/ 	.byte	0x04, 0x1e
        /*0102*/ 	.short	(.L_4271 - .L_4270)
.L_4270:
        /*0104*/ 	.word	0x00000000


	//----- nvinfo : EIATTR_CBANK_PARAM_SIZE
	.align		4
.L_4271:
        /*0108*/ 	.byte	0x03, 0x19
        /*010a*/ 	.short	0x0040


	//----- nvinfo : EIATTR_PARAM_CBANK
	.align		4
        /*010c*/ 	.byte	0x04, 0x0a
        /*010e*/ 	.short	(.L_4273 - .L_4272)
	.align		4
.L_4272:
        /*0110*/ 	.word	index@(.nv.constant0._ZN12tensorrt_llm7kernels21fusedQKNormRopeKernelIN3c104HalfENS2_8BFloat16ELi128ELb1EEEvPviiifPKvS7_S7_PKlii)
        /*0114*/ 	.short	0x0210
        /*0116*/ 	.short	0x0040


	//----- nvinfo : EIATTR_SW_WAR
	.align		4
.L_4273:
        /*0118*/ 	.byte	0x04, 0x36
        /*011a*/ 	.short	(.L_4275 - .L_4274)
.L_4274:
        /*011c*/ 	.word	0x00000008
.L_4275:


//--------------------- .nv.info._ZN12tensorrt_llm7kernels21fusedQKNormRopeKernelIN3c104HalfENS2_8BFloat16ELi64ELb0EEEvPviiifPKvS7_S7_PKlii --------------------------
	.section	.nv.info._ZN12tensorrt_llm7kernels21fusedQKNormRopeKernelIN3c104HalfENS2_8BFloat16ELi64ELb0EEEvPviiifPKvS7_S7_PKlii,"",@"SHT_CUDA_INFO"
	.sectionflags	@""
	.align	4


	//----- nvinfo : EIATTR_CUDA_API_VERSION
	.align		4
        /*0000*/ 	.byte	0x04, 0x37
        /*0002*/ 	.short	(.L_4277 - .L_4276)
.L_4276:
        /*0004*/ 	.word	0x00000082


	//----- nvinfo : EIATTR_KPARAM_INFO
	.align		4
.L_4277:
        /*0008*/ 	.byte	0x04, 0x17
        /*000a*/ 	.short	(.L_4279 - .L_4278)
.L_4278:
        /*000c*/ 	.word	0x00000000
        /*0010*/ 	.short	0x000a
        /*0012*/ 	.short	0x003c
        /*0014*/ 	.byte	0x00, 0xf0, 0x11, 0x00


	//----- nvinfo : EIATTR_KPARAM_INFO
	.align		4
.L_4279:
        /*0018*/ 	.byte	0x04, 0x17
        /*001a*/ 	.short	(.L_4281 - .L_4280)
.L_4280:
        /*001c*/ 	.word	0x00000000
        /*0020*/ 	.short	0x0009
        /*0022*/ 	.short	0x0038
        /*0024*/ 	.byte	0x00, 0xf0, 0x11, 0x00


	//----- nvinfo : EIATTR_KPARAM_INFO
	.align		4
.L_4281:
        /*0028*/ 	.byte	0x04, 0x17
        /*002a*/ 	.short	(.L_4283 - .L_4282)
.L_4282:
        /*002c*/ 	.word	0x00000000
        /*0030*/ 	.short	0x0008
        /*0032*/ 	.short	0x0030
        /*0034*/ 	.byte	0x00, 0xf0, 0x21, 0x00


	//----- nvinfo : EIATTR_KPARAM_INFO
	.align		4
.L_4283:
        /*0038*/ 	.byte	0x04, 0x17
        /*003a*/ 	.short	(.L_4285 - .L_4284)
.L_4284:
        /*003c*/ 	.word	0x00000000
        /*0040*/ 	.short	0x0007
        /*0042*/ 	.short	0x0028
        /*0044*/ 	.byte	0x00, 0xf0, 0x21, 0x00


	//----- nvinfo : EIATTR_KPARAM_INFO
	.align		4
.L_4285:
        /*0048*/ 	.byte	0x04, 0x17
        /*004a*/ 	.short	(.L_4287 - .L_4286)
.L_4286:
        /*004c*/ 	.word	0x00000000
        /*0050*/ 	.short	0x0006
        /*0052*/ 	.short	0x0020
        /*0054*/ 	.byte	0x00, 0xf0, 0x21, 0x00


	//----- nvinfo : EIATTR_KPARAM_INFO
	.align		4
.L_4287:
        /*0058*/ 	.byte	0x04, 0x17
        /*005a*/ 	.short	(.L_4289 - .L_4288)
.L_4288:
        /*005c*/ 	.word	0x00000000
        /*0060*/ 	.short	0x0005
        /*0062*/ 	.short	0x0018
        /*0064*/ 	.byte	0x00, 0xf0, 0x21, 0x00


	//----- nvinfo : EIATTR_KPARAM_INFO
	.align		4
.L_4289:
        /*0068*/ 	.byte	0x04, 0x17
        /*006a*/ 	.short	(.L_4291 - .L_4290)
.L_4290:
        /*006c*/ 	.word	0x00000000
        /*0070*/ 	.short	0x0004
        /*0072*/ 	.short	0x0014
        /*0074*/ 	.byte	0x00, 0xf0, 0x11, 0x00


	//----- nvinfo : EIATTR_KPARAM_INFO
	.align		4
.L_4291:
        /*0078*/ 	.byte	0x04, 0x17
        /*007a*/ 	.short	(.L_4293 - .L_4292)
.L_4292:
        /*007c*/ 	.word	0x00000000
        /*0080*/ 	.short	0x0003
        /*0082*/ 	.short	0x0010
        /*0084*/ 	.byte	0x00, 0xf0, 0x11, 0x00


	//----- nvinfo : EIATTR_KPARAM_INFO
	.align		4
.L_4293:
        /*0088*/ 	.byte	0x04, 0x17
        /*008a*/ 	.short	(.L_4295 - .L_4294)
.L_4294:
        /*008c*/ 	.word	0x00000000
        /*0090*/ 	.short	0x0002
        /*0092*/ 	.short	0x000c
        /*0094*/ 	.byte	0x00, 0xf0, 0x11, 0x00


	//----- nvinfo : EIATTR_KPARAM_INFO
	.align		4
.L_4295:
        /*0098*/ 	.byte	0x04, 0x17
        /*009a*/ 	.short	(.L_4297 - .L_4296)
.L_4296:
        /*009c*/ 	.word	0x00000000
        /*00a0*/ 	.short	0x0001
        /*00a2*/ 	.short	0x0008
        /*00a4*/ 	.byte	0x00, 0xf0, 0x11, 0x00


	//----- nvinfo : EIATTR_KPARAM_INFO
	.align		4
.L_4297:
        /*00a8*/ 	.byte	0x04, 0x17
        /*00aa*/ 	.short	(.L_4299 - .L_4298)
.L_4298:
        /*00ac*/ 	.word	0x00000000
        /*00b0*/ 	.short	0x0000
        /*00b2*/ 	.short	0x0000
        /*00b4*/ 	.byte	0x00, 0xf0, 0x21, 0x00


	//----- nvinfo : EIATTR_SPARSE_MMA_MASK
	.align		4
.L_4299:
        /*00b8*/ 	.byte	0x03, 0x50
        /*00ba*/ 	.short	0x0000


	//----- nvinfo : EIATTR_MAXREG_COUNT
	.align		4
        /*00bc*/ 	.byte	0x03, 0x1b
        /*00be*/ 	.short	0x00ff


	//----- nvinfo : EIATTR_MERCURY_ISA_VERSION
	.align		4
        /*00c0*/ 	.byte	0x03, 0x5f
        /*00c2*/ 	.short	0x0101


	//----- nvinfo : EIATTR_COOP_GROUP_MASK_REGIDS
	.align		4
        /*00c4*/ 	.byte	0x04, 0x29
        /*00c6*/ 	.short	(.L_4301 - .L_4300)


	//   ....[0]....
.L_4300:
        /*00c8*/ 	.word	0xffffffff


	//   ....[1]....
        /*00cc*/ 	.word	0xffffffff


	//   ....[2]....
        /*00d0*/ 	.word	0xffffffff


	//   ....[3]....
        /*00d4*/ 	.word	0xffffffff


	//   ....[4]....
        /*00d8*/ 	.word	0xffffffff


	//   ....[5]....
        /*00dc*/ 	.word	0xffffffff


	//   ....[6]....
        /*00e0*/ 	.word	0xffffffff


	//   ....[7]....
        /*00e4*/ 	.word	0xffffffff


	//   ....[8]....
        /*00e8*/ 	.word	0xffffffff


	//   ....[9]....
        /*00ec*/ 	.word	0x0500000c


	//   ....[10]....
        /*00f0*/ 	.word	0x0500000c


	//   ....[11]....
        /*00f4*/ 	.word	0x0500000c


	//   ....[12]....
        /*00f8*/ 	.word	0x0500000c


	//----- nvinfo : EIATTR_COOP_GROUP_INSTR_OFFSETS
	.align		4
.L_4301:
        /*00fc*/ 	.byte	0x04, 0x28
        /*00fe*/ 	.short	(.L_4303 - .L_4302)


	//   ....[0]....
.L_4302:
        /*0100*/ 	.word	0x00000470


	//   ....[1]....
        /*0104*/ 	.word	0x000004b0


	//   ....[2]....
        /*0108*/ 	.word	0x000004e0


	//   ....[3]....
        /*010c*/ 	.word	0x00000520


	//   ....[4]....
        /*0110*/ 	.word	0x00000550


	//   ....[5]....
        /*0114*/ 	.word	0x000006f0


	//   ....[6]....
        /*0118*/ 	.word	0x00000950


	//   ....[7]....
        /*011c*/ 	.word	0x00000960


	//   ....[8]....
        /*0120*/ 	.word	0x00000bd0


	//   ....[9]....
        /*0124*/ 	.word	0x00000eb0


	//   ....[10]....
        /*0128*/ 	.word	0x00000ee0


	//   ....[11]....
        /*012c*/ 	.word	0x00000fc0


	//   ....[12]....
        /*0130*/ 	.word	0x00001040


	//----- nvinfo : EIATTR_EXIT_INSTR_OFFSETS
	.align		4
.L_4303:
        /*0134*/ 	.byte	0x04, 0x1c
        /*0136*/ 	.short	(.L_4305 - .L_4304)


	//   ....[0]....
.L_4304:
        /*0138*/ 	.word	0x00000250


	//   ....[1]....
        /*013c*/ 	.word	0x00000c10


	//----- nvinfo : EIATTR_CRS_STACK_SIZE
	.align		4
.L_4305:
        /*0140*/ 	.byte	0x04, 0x1e
        /*0142*/ 	.short	(.L_4307 - .L_4306)
.L_4306:
        /*0144*/ 	.word	0x00000000


	//----- nvinfo : EIATTR_CBANK_PARAM_SIZE
	.align		4
.L_4307:
        /*0148*/ 	.byte	0x03, 0x19
        /*014a*/ 	.short	0x0040


	//----- nvinfo : EIATTR_PARAM_CBANK
	.align		4
        /*014c*/ 	.byte	0x04, 0x0a
        /*014e*/ 	.short	(.L_4309 - .L_4308)
	.align		4
.L_4308:
        /*0150*/ 	.word	index@(.nv.constant0._ZN12tensorrt_llm7kernels21fusedQKNormRopeKernelIN3c104HalfENS2_8BFloat16ELi64ELb0EEEvPviiifPKvS7_S7_PKlii)
        /*0154*/ 	.short	0x0210
        /*0156*/ 	.short	0x0040


	//----- nvinfo : EIATTR_SW_WAR
	.align		4
.L_4309:
        /*0158*/ 	.byte	0x04, 0x36
        /*015a*/ 	.short	(.L_4311 - .L_4310)
.L_4310:
        /*015c*/ 	.word	0x00000008
.L_4311:


//--------------------- .nv.info._ZN12tensorrt_llm7kernels21fusedQKNormRopeKernelIN3c104HalfENS2_8BFloat16ELi64ELb1EEEvPviiifPKvS7_S7_PKlii --------------------------
	.section	.nv.info._ZN12tensorrt_llm7kernels21fusedQKNormRopeKernelIN3c104HalfENS2_8BFloat16ELi64ELb1EEEvPviiifPKvS7_S7_PKlii,"",@"SHT_CUDA_INFO"
	.sectionflags	@""
	.align	4


	//----- nvinfo : EIATTR_CUDA_API_VERSION
	.align		4
        /*0000*/ 	.byte	0x04, 0x37
        /*0002*/ 	.short	(.L_4313 - .L_4312)
.L_4312:
        /*0004*/ 	.word	0x00000082


	//----- nvinfo : EIATTR_KPARAM_INFO
	.align		4
.L_4313:
        /*0008*/ 	.byte	0x04, 0x17
        /*000a*/ 	.short	(.L_4315 - .L_4314)
.L_4314:
        /*000c*/ 	.word	0x00000000
        /*0010*/ 	.short	0x000a
        /*0012*/ 	.short	0x003c
        /*0014*/ 	.byte	0x00, 0xf0, 0x11, 0x00


	//----- nvinfo : EIATTR_KPARAM_INFO
	.align		4
.L_4315:
        /*0018*/ 	.byte	0x04, 0x17
        /*001a*/ 	.short	(.L_4317 - .L_4316)
.L_4316:
        /*001c*/ 	.word	0x00000000
        /*0020*/ 	.short	0x0009
        /*0022*/ 	.short	0x0038
        /*0024*/ 	.byte	0x00, 0xf0, 0x11, 0x00


	//----- nvinfo : EIATTR_KPARAM_INFO
	.align		4
.L_4317:
        /*0028*/ 	.byte	0x04, 0x17
        /*002a*/ 	.short	(.L_4319 - .L_4318)
.L_4318:
        /*002c*/ 	.word	0x00000000
        /*0030*/ 	.short	0x0008
        /*0032*/ 	.short	0x0030
        /*0034*/ 	.byte	0x00, 0xf0, 0x21, 0x00


	//----- nvinfo : EIATTR_KPARAM_INFO
	.align		4
.L_4319:
        /*0038*/ 	.byte	0x04, 0x17
        /*003a*/ 	.short	(.L_4321 - .L_4320)
.L_4320:
        /*003c*/ 	.word	0x00000000
        /*0040*/ 	.short	0x0007
        /*0042*/ 	.short	0x0028
        /*0044*/ 	.byte	0x00, 0xf0, 0x21, 0x00


	//----- nvinfo : EIATTR_KPARAM_INFO
	.align		4
.L_4321:
        /*0048*/ 	.byte	0x04, 0x17
        /*004a*/ 	.short	(.L_4323 - .L_4322)
.L_4322:
        /*004c*/ 	.word	0x00000000
        /*0050*/ 	.short	0x0006
        /*0052*/ 	.short	0x0020
        /*0054*/ 	.byte	0x00, 0xf0, 0x21, 0x00


	//----- nvinfo : EIATTR_KPARAM_INFO
	.align		4
.L_4323:
        /*0058*/ 	.byte	0x04, 0x17
        /*005a*/ 	.short	(.L_4325 - .L_4324)
.L_4324:
        /*005c*/ 	.word	0x00000000
        /*0060*/ 	.short	0x0005
        /*0062*/ 	.short	0x0018
        /*0064*/ 	.byte	0x00, 0xf0, 0x21, 0x00


	//----- nvinfo : EIATTR_KPARAM_INFO
	.align		4
.L_4325:
        /*0068*/ 	.byte	0x04, 0x17
        /*006a*/ 	.short	(.L_4327 - .L_4326)
.L_4326:
        /*006c*/ 	.word	0x00000000
        /*0070*/ 	.short	0x0004
        /*0072*/ 	.short	0x0014
        /*0074*/ 	.byte	0x00, 0xf0, 0x11, 0x00


	//----- nvinfo : EIATTR_KPARAM_INFO
	.align		4
.L_4327:
        /*0078*/ 	.byte	0x04, 0x17
        /*007a*/ 	.short	(.L_4329 - .L_4328)
.L_4328:
        /*007c*/ 	.word	0x00000000
        /*0080*/ 	.short	0x0003
        /*0082*/ 	.short	0x0010
        /*0084*/ 	.byte	0x00, 0xf0, 0x11, 0x00


	//----- nvinfo : EIATTR_KPARAM_INFO
	.align		4
.L_4329:
        /*0088*/ 	.byte	0x04, 0x17
        /*008a*/ 	.short	(.L_4331 - .L_4330)
.L_4330:
        /*008c*/ 	.word	0x00000000
        /*0090*/ 	.short	0x0002
        /*0092*/ 	.short	0x000c
        /*0094*/ 	.byte	0x00, 0xf0, 0x11, 0x00


	//----- nvinfo : EIATTR_KPARAM_INFO
	.align		4
.L_4331:
        /*0098*/ 	.byte	0x04, 0x17
        /*009a*/ 	.short	(.L_4333 - .L_4332)
.L_4332:
        /*009c*/ 	.word	0x00000000
        /*00a0*/ 	.short	0x0001
        /*00a2*/ 	.short	0x0008
        /*00a4*/ 	.byte	0x00, 0xf0, 0x11, 0x00


	//----- nvinfo : EIATTR_KPARAM_INFO
	.align		4
.L_4333:
        /*00a8*/ 	.byte	0x04, 0x17
        /*00aa*/ 	.short	(.L_4335 - .L_4334)
.L_4334:
        /*00ac*/ 	.word	0x00000000
        /*00b0*/ 	.short	0x0000
        /*00b2*/ 	.short	0x0000
        /*00b4*/ 	.byte	0x00, 0xf0, 0x21, 0x00


	//----- nvinfo : EIATTR_SPARSE_MMA_MASK
	.align		4
.L_4335:
        /*00b8*/ 	.byte	0x03, 0x50
        /*00ba*/ 	.short	0x0000


	//----- nvinfo : EIATTR_MAXREG_COUNT
	.align		4
        /*00bc*/ 	.byte	0x03, 0x1b
        /*00be*/ 	.short	0x00ff


	//----- nvinfo : EIATTR_MERCURY_ISA_VERSION
	.align		4
        /*00c0*/ 	.byte	0x03, 0x5f
        /*00c2*/ 	.short	0x0101


	//----- nvinfo : EIATTR_COOP_GROUP_MASK_REGIDS
	.align		4
        /*00c4*/ 	.byte	0x04, 0x29
        /*00c6*/ 	.short	(.L_4337 - .L_4336)


	//   ....[0]....
.L_4336:
        /*00c8*/ 	.word	0xffffffff


	//   ....[1]....
        /*00cc*/ 	.word	0xffffffff


	//   ....[2]....
        /*00d0*/ 	.word	0xffffffff


	//   ....[3]....
        /*00d4*/ 	.word	0xffffffff


	//   ....[4]....
        /*00d8*/ 	.word	0xffffffff


	//----- nvinfo : EIATTR_COOP_GROUP_INSTR_OFFSETS
	.align		4
.L_4337:
        /*00dc*/ 	.byte	0x04, 0x28
        /*00de*/ 	.short	(.L_4339 - .L_4338)


	//   ....[0]....
.L_4338:
        /*00e0*/ 	.word	0x00000480


	//   ....[1]....
        /*00e4*/ 	.word	0x000004a0


	//   ....[2]....
        /*00e8*/ 	.word	0x000004c0


	//   ....[3]....
        /*00ec*/ 	.word	0x000004e0


	//   ....[4]....
        /*00f0*/ 	.word	0x00000500


	//----- nvinfo : EIATTR_EXIT_INSTR_OFFSETS
	.align		4
.L_4339:
        /*00f4*/ 	.byte	0x04, 0x1c
        /*00f6*/ 	.short	(.L_4341 - .L_4340)


	//   ....[0]....
.L_4340:
        /*00f8*/ 	.word	0x00000250


	//   ....[1]....
        /*00fc*/ 	.word	0x000007b0


	//----- nvinfo : EIATTR_CRS_STACK_SIZE
	.align		4
.L_4341:
        /*0100*/ 	.byte	0x04, 0x1e
        /*0102*/ 	.short	(.L_4343 - .L_4342)
.L_4342:
        /*0104*/ 	.word	0x00000000


	//----- nvinfo : EIATTR_CBANK_PARAM_SIZE
	.align		4
.L_4343:
        /*0108*/ 	.byte	0x03, 0x19
        /*010a*/ 	.short	0x0040


	//----- nvinfo : EIATTR_PARAM_CBANK
	.align		4
        /*010c*/ 	.byte	0x04, 0x0a
        /*010e*/ 	.short	(.L_4345 - .L_4344)
	.align		4
.L_4344:
        /*0110*/ 	.word	index@(.nv.constant0._ZN12tensorrt_llm7kernels21fusedQKNormRopeKernelIN3c104HalfENS2_8BFloat16ELi64ELb1EEEvPviiifPKvS7_S7_PKlii)
        /*0114*/ 	.short	0x0210
        /*0116*/ 	.short	0x0040


	//----- nvinfo : EIATTR_SW_WAR
	.align		4
.L_4345:
        /*0118*/ 	.byte	0x04, 0x36
        /*011a*/ 	.short	(.L_4347 - .L_4346)
.L_4346:
        /*011c*/ 	.word	0x00000008
.L_4347:


//--------------------- .nv.info._ZN12tensorrt_llm7kernels32fusedQKNormRopeKernelNTokenHeadsIN3c104HalfES3_Li256ELb0ELi8EEEvPviiifPKvS6_S6_PKlii --------------------------
	.section	.nv.info._ZN12tensorrt_llm7kernels32fusedQKNormRopeKernelNTokenHeadsIN3c104HalfES3_Li256ELb0ELi8EEEvPviiifPKvS6_S6_PKlii,"",@"SHT_CUDA_INFO"
	.sectionflags	@""
	.align	4


	//----- nvinfo : EIATTR_CUDA_API_VERSION
	.align		4
        /*0000*/ 	.byte	0x04, 0x37
        /*0002*/ 	.short	(.L_4349 - .L_4348)
.L_4348:
        /*0004*/ 	.word	0x00000082


	//----- nvinfo : EIATTR_KPARAM_INFO
	.align		4
.L_4349:
        /*0008*/ 	.byte	0x04, 0x17
        /*000a*/ 	.short	(.L_4351 - .L_4350)
.L_4350:
        /*000c*/ 	.word	0x00000000
        /*0010*/ 	.short	0x000a
        /*0012*/ 	.short	0x003c
        /*0014*/ 	.byte	0x00, 0xf0, 0x11, 0x00


	//----- nvinfo : EIATTR_KPARAM_INFO
	.align		4
.L_4351:
        /*0018*/ 	.byte	0x04, 0x17
        /*001a*/ 	.short	(.L_4353 - .L_4352)
.L_4352:
        /*001c*/ 	.word	0x00000000
        /*0020*/ 	.short	0x0009
        /*0022*/ 	.short	0x0038
        /*0024*/ 	.byte	0x00, 0xf0, 0x11, 0x00


	//----- nvinfo : EIATTR_KPARAM_INFO
	.align		4
.L_4353:
        /*0028*/ 	.byte	0x04, 0x17
        /*002a*/ 	.short	(.L_4355 - .L_4354)
.L_4354:
        /*002c*/ 	.word	0x00000000
        /*0030*/ 	.short	0x0008
        /*0032*/ 	.short	0x0030
        /*0034*/ 	.byte	0x00, 0xf0, 0x21, 0x00


	//----- nvinfo : EIATTR_KPARAM_INFO
	.align		4
.L_4355:
        /*0038*/ 	.byte	0x04, 0x17
        /*003a*/ 	.short	(.L_4357 - .L_4356)
.L_4356:
        /*003c*/ 	.word	0x00000000
        /*0040*/ 	.short	0x0007
        /*0042*/ 	.short	0x0028
        /*0044*/ 	.byte	0x00, 0xf0, 0x21, 0x00


	//----- nvinfo : EIATTR_KPARAM_INFO
	.align		4
.L_4357:
        /*0048*/ 	.byte	0x04, 0x17
        /*004a*/ 	.short	(.L_4359 - .L_4358)
.L_4358:
        /*004c*/ 	.word	0x00000000
        /*0050*/ 	.short	0x0006
        /*0052*/ 	.short	0x0020
        /*0054*/ 	.byte	0x00, 0xf0, 0x21, 0x00


	//----- nvinfo : EIATTR_KPARAM_INFO
	.align		4
.L_4359:
        /*0058*/ 	.byte	0x04, 0x17
        /*005a*/ 	.short	(.L_4361 - .L_4360)
.L_4360:
        /*005c*/ 	.word	0x00000000
        /*0060*/ 	.short	0x0005
        /*0062*/ 	.short	0x0018
        /*0064*/ 	.byte	0x00, 0xf0, 0x21, 0x00


	//----- nvinfo : EIATTR_KPARAM_INFO
	.align		4
.L_4361:
        /*0068*/ 	.byte	0x04, 0x17
        /*006a*/ 	.short	(.L_4363 - .L_4362)
.L_4362:
        /*006c*/ 	.word	0x00000000
        /*0070*/ 	.short	0x0004
        /*0072*/ 	.short	0x0014
        /*0074*/ 	.byte	0x00, 0xf0, 0x11, 0x00


	//----- nvinfo : EIATTR_KPARAM_INFO
	.align		4
.L_4363:
        /*0078*/ 	.byte	0x04, 0x17
        /*007a*/ 	.short	(.L_4365 - .L_4364)
.L_4364:
        /*007c*/ 	.word	0x00000000
        /*0080*/ 	.short	0x0003
        /*0082*/ 	.short	0x0010
        /*0084*/ 	.byte	0x00, 0xf0, 0x11, 0x00


	//----- nvinfo : EIATTR_KPARAM_INFO
	.align		4
.L_4365:
        /*0088*/ 	.byte	0x04, 0x17
        /*008a*/ 	.short	(.L_4367 - .L_4366)
.L_4366:
        /*008c*/ 	.word	0x00000000
        /*0090*/ 	.short	0x0002
        /*0092*/ 	.short	0x000c
        /*0094*/ 	.byte	0x00, 0xf0, 0x11, 0x00


	//----- nvinfo : EIATTR_KPARAM_INFO
	.align		4
.L_4367:
        /*0098*/ 	.byte	0x04, 0x17
        /*009a*/ 	.short	(.L_4369 - .L_4368)
.L_4368:
        /*009c*/ 	.word	0x00000000
        /*00a0*/ 	.short	0x0001
        /*00a2*/ 	.short	0x0008
        /*00a4*/ 	.byte	0x00, 0xf0, 0x11, 0x00


	//----- nvinfo : EIATTR_KPARAM_INFO
	.align		4
.L_4369:
        /*00a8*/ 	.byte	0x04, 0x17
        /*00aa*/ 	.short	(.L_4371 - .L_4370)
.L_4370:
        /*00ac*/ 	.word	0x00000000
        /*00b0*/ 	.short	0x0000
        /*00b2*/ 	.short	0x0000
        /*00b4*/ 	.byte	0x00, 0xf0, 0x21, 0x00


	//----- nvinfo : EIATTR_SPARSE_MMA_MASK
	.align		4
.L_4371:
        /*00b8*/ 	.byte	0x03, 0x50
        /*00ba*/ 	.short	0x0000


	//----- nvinfo : EIATTR_MAXREG_COUNT
	.align		4
        /*00bc*/ 	.byte	0x03, 0x1b
        /*00be*/ 	.short	0x00ff


	//----- nvinfo : EIATTR_MERCURY_ISA_VERSION
	.align		4
        /*00c0*/ 	.byte	0x03, 0x5f
        /*00c2*/ 	.short	0x0101


	//----- nvinfo : EIATTR_COOP_GROUP_MASK_REGIDS
	.align		4
        /*00c4*/ 	.byte	0x04, 0x29
        /*00c6*/ 	.short	(.L_4373 - .L_4372)


	//   ....[0]....
.L_4372:
        /*00c8*/ 	.word	0xffffffff


	//   ....[1]....
        /*00cc*/ 	.word	0xffffffff


	//   ....[2]....
        /*00d0*/ 	.word	0xffffffff


	//   ....[3]....
        /*00d4*/ 	.word	0xffffffff


	//   ....[4]....
        /*00d8*/ 	.word	0xffffffff


	//   ....[5]....
        /*00dc*/ 	.word	0xffffffff


	//   ....[6]....
        /*00e0*/ 	.word	0xffffffff


	//   ....[7]....
        /*00e4*/ 	.word	0xffffffff


	//   ....[8]....
        /*00e8*/ 	.word	0xffffffff


	//   ....[9]....
        /*00ec*/ 	.word	0xffffffff


	//   ....[10]....
        /*00f0*/ 	.word	0xffffffff


	//   ....[11]....
        /*00f4*/ 	.word	0xffffffff


	//   ....[12]....
        /*00f8*/ 	.word	0xffffffff


	//   ....[13]....
        /*00fc*/ 	.word	0xffffffff


	//   ....[14]....
        /*0100*/ 	.word	0xffffffff


	//   ....[15]....
        /*0104*/ 	.word	0x05000028


	//   ....[16]....
        /*0108*/ 	.word	0x05000028


	//   ....[17]....
        /*010c*/ 	.word	0x05000028


	//   ....[18]....
        /*0110*/ 	.word	0x05000028


	//   ....[19]....
        /*0114*/ 	.word	0x05000028


	//   ....[20]....
        /*0118*/ 	.word	0x05000028


	//   ....[21]....
        /*011c*/ 	.word	0x05000028


	//   ....[22]....
        /*0120*/ 	.word	0x05000028


	//   ....[23]....
        /*0124*/ 	.word	0x05000028


	//   ....[24]....
        /*0128*/ 	.word	0x05000028


	//   ....[25]....
        /*012c*/ 	.word	0x05000028


	//   ....[26]....
        /*0130*/ 	.word	0x05000028


	//   ....[27]....
        /*0134*/ 	.word	0x05000028


	//   ....[28]....
        /*0138*/ 	.word	0x05000028


	//   ....[29]....
        /*013c*/ 	.word	0x05000028


	//----- nvinfo : EIATTR_COOP_GROUP_INSTR_OFFSETS
	.align		4
.L_4373:
        /*0140*/ 	.byte	0x04, 0x28
        /*0142*/ 	.short	(.L_4375 - .L_4374)


	//   ....[0]....
.L_4374:
        /*0144*/ 	.word	0x00002040


	//   ....[1]....
        /*0148*/ 	.word	0x00002060


	//   ....[2]....
        /*014c*/ 	.word	0x00002080


	//   ....[3]....
        /*0150*/ 	.word	0x000020a0


	//   ....[4]....
        /*0154*/ 	.word	0x000020c0


	//   ....[5]....
        /*0158*/ 	.word	0x000023f0


	//   ....[6]....
        /*015c*/ 	.word	0x00002530


	//   ....[7]....
        /*0160*/ 	.word	0x000025c0


	//   ....[8]....
        /*0164*/ 	.word	0x00002690


	//   ....[9]....
        /*0168*/ 	.word	0x000026e0


	//   ....[10]....
        /*016c*/ 	.word	0x00002780


	//   ....[11]....
        /*0170*/ 	.word	0x00002830


	//   ....[12]....
        /*0174*/ 	.word	0x00002930


	//   ....[13]....
        /*0178*/ 	.word	0x000029e0


	//   ....[14]....
        /*017c*/ 	.word	0x00002b10


	//   ....[15]....
        /*0180*/ 	.word	0x00002ca0


	//   ....[16]....
        /*0184*/ 	.word	0x00002d20


	//   ....[17]....
        /*0188*/ 	.word	0x00002d80


	//   ....[18]....
        /*018c*/ 	.word	0x00002de0


	//   ....[19]....
        /*0190*/ 	.word	0x00002e40


	//   ....[20]....
        /*0194*/ 	.word	0x00002fc0


	//   ....[21]....
        /*0198*/ 	.word	0x00003050


	//   ....[22]....
        /*019c*/ 	.word	0x00003200


	//   ....[23]....
        /*01a0*/ 	.word	0x000032d0


	//   ....[24]....
        /*01a4*/ 	.word	0x000033c0


	//   ....[25]....
        /*01a8*/ 	.word	0x000034b0


	//   ....[26]....
        /*01ac*/ 	.word	0x000035a0


	//   ....[27]....
        /*01b0*/ 	.word	0x00003690


	//   ....[28]....
        /*01b4*/ 	.word	0x00003700


	//   ....[29]....
        /*01b8*/ 	.word	0x000037f0


	//----- nvinfo : EIATTR_EXIT_INSTR_OFFSETS
	.align		4
.L_4375:
        /*01bc*/ 	.byte	0x04, 0x1c
        /*01be*/ 	.short	(.L_4377 - .L_4376)


	//   ....[0]....
.L_4376:
        /*01c0*/ 	.word	0x00000280


	//   ....[1]....
        /*01c4*/ 	.word	0x000014c0


	//   ....[2]....
        /*01c8*/ 	.word	0x00002c40


	//----- nvinfo : EIATTR_CRS_STACK_SIZE
	.align		4
.L_4377:
        /*01cc*/ 	.byte	0x04, 0x1e
        /*01ce*/ 	.short	(.L_4379 - .L_4378)
.L_4378:
        /*01d0*/ 	.word	0x00000000


	//----- nvinfo : EIATTR_CBANK_PARAM_SIZE
	.align		4
.L_4379:
        /*01d4*/ 	.byte	0x03, 0x19
        /*01d6*/ 	.short	0x0040


	//----- nvinfo : EIATTR_PARAM_CBANK
	.align		4
        /*01d8*/ 	.byte	0x04, 0x0a
        /*01da*/ 	.short	(.L_4381 - .L_4380)
	.align		4
.L_4380:
        /*01dc*/ 	.word	index@(.nv.constant0._ZN12tensorrt_llm7kernels32fusedQKNormRopeKernelNTokenHeadsIN3c104HalfES3_Li256ELb0ELi8EEEvPviiifPKvS6_S6_PKlii)
        /*01e0*/ 	.short	0x0210
        /*01e2*/ 	.short	0x0040


	//----- nvinfo : EIATTR_SW_WAR
	.align		4
.L_4381:
        /*01e4*/ 	.byte	0x04, 0x36
        /*01e6*/ 	.short	(.L_4383 - .L_4382)
.L_4382:
        /*01e8*/ 	.word	0x00000008
.L_4383:


//--------------------- .nv.info._ZN12tensorrt_llm7kernels32fusedQKNormRopeKernelNTokenHeadsIN3c104HalfES3_Li256ELb1ELi8EEEvPviiifPKvS6_S6_PKlii --------------------------
	.section	.nv.info._ZN12tensorrt_llm7kernels32fusedQKNormRopeKernelNTokenHeadsIN3c104HalfES3_Li256ELb1ELi8EEEvPviiifPKvS6_S6_PKlii,"",@"SHT_CUDA_INFO"
	.sectionflags	@""
	.align	4


	//----- nvinfo : EIATTR_CUDA_API_VERSION
	.align		4
        /*0000*/ 	.byte	0x04, 0x37
        /*0002*/ 	.short	(.L_4385 - .L_4384)
.L_4384:
        /*0004*/ 	.word	0x00000082


	//----- nvinfo : EIATTR_KPARAM_INFO
	.align		4
.L_4385:
        /*0008*/ 	.byte	0x04, 0x17
        /*000a*/ 	.short	(.L_4387 - .L_4386)
.L_4386:
        /*000c*/ 	.word	0x00000000
        /*0010*/ 	.short	0x000a
        /*0012*/ 	.short	0x003c
        /*0014*/ 	.byte	0x00, 0xf0, 0x11, 0x00


	//----- nvinfo : EIATTR_KPARAM_INFO
	.align		4
.L_4387:
        /*0018*/ 	.byte	0x04, 0x17
        /*001a*/ 	.short	(.L_4389 - .L_4388)
.L_4388:
        /*001c*/ 	.word	0x00000000
        /*0020*/ 	.short	0x0009
        /*0022*/ 	.short	0x0038
        /*0024*/ 	.byte	0x00, 0xf0, 0x11, 0x00


	//----- nvinfo : EIATTR_KPARAM_INFO
	.align		4
.L_4389:
        /*0028*/ 	.byte	0x04, 0x17
        /*002a*/ 	.short	(.L_4391 - .L_4390)
.L_4390:
        /*002c*/ 	.word	0x00000000
        /*0030*/ 	.short	0x0008
        /*0032*/ 	.short	0x0030
        /*0034*/ 	.byte	0x00, 0xf0, 0x21, 0x00


	//----- nvinfo : EIATTR_KPARAM_INFO
	.align		4
.L_4391:
        /*0038*/ 	.byte	0x04, 0x17
        /*003a*/ 	.short	(.L_4393 - .L_4392)
.L_4392:
        /*003c*/ 	.word	0x00000000
        /*0040*/ 	.short	0x0007
        /*0042*/ 	.short	0x0028
        /*0044*/ 	.byte	0x00, 0xf0, 0x21, 0x00


	//----- nvinfo : EIATTR_KPARAM_INFO
	.align		4
.L_4393:
        /*0048*/ 	.byte	0x04, 0x17
        /*004a*/ 	.short	(.L_4395 - .L_4394)
.L_4394:
        /*004c*/ 	.word	0x00000000
        /*0050*/ 	.short	0x0006
        /*0052*/ 	.short	0x0020
        /*0054*/ 	.byte	0x00, 0xf0, 0x21, 0x00


	//----- nvinfo : EIATTR_KPARAM_INFO
	.align		4
.L_4395:
        /*0058*/ 	.byte	0x04, 0x17
        /*005a*/ 	.short	(.L_4397 - .L_4396)
.L_4396:
        /*005c*/ 	.word	0x00000000
        /*0060*/ 	.short	0x0005
        /*0062*/ 	.short	0x0018
        /*0064*/ 	.byte	0x00, 0xf0, 0x21, 0x00


	//----- nvinfo : EIATTR_KPARAM_INFO
	.align		4
.L_4397:
        /*0068*/ 	.byte	0x04, 0x17
        /*006a*/ 	.short	(.L_4399 - .L_4398)
.L_4398:
        /*006c*/ 	.word	0x00000000
        /*0070*/ 	.short	0x0004
        /*0072*/ 	.short	0x0014
        /*0074*/ 	.byte	0x00, 0xf0, 0x11, 0x00


	//----- nvinfo : EIATTR_KPARAM_INFO
	.align		4
.L_4399:
        /*0078*/ 	.byte	0x04, 0x17
        /*007a*/ 	.short	(.L_4401 - .L_4400)
.L_4400:
        /*007c*/ 	.word	0x00000000
        /*0080*/ 	.short	0x0003
        /*0082*/ 	.short	0x0010
        /*0084*/ 	.byte	0x00, 0xf0, 0x11, 0x00


	//----- nvinfo : EIATTR_KPARAM_INFO
	.align		4
.L_4401:
        /*0088*/ 	.byte	0x04, 0x17
        /*008a*/ 	.short	(.L_4403 - .L_4402)
.L_4402:
        /*008c*/ 	.word	0x00000000
        /*0090*/ 	.short	0x0002
        /*0092*/ 	.short	0x000c
        /*0094*/ 	.byte	0x00, 0xf0, 0x11, 0x00


	//----- nvinfo : EIATTR_KPARAM_INFO
	.align		4
.L_4403:
        /*0098*/ 	.byte	0x04, 0x17
        /*009a*/ 	.short	(.L_4405 - .L_4404)
.L_4404:
        /*009c*/ 	.word	0x00000000
        /*00a0*/ 	.short	0x0001
        /*00a2*/ 	.short	0x0008
        /*00a4*/ 	.byte	0x00, 0xf0, 0x11, 0x00


	//----- nvinfo : EIATTR_KPARAM_INFO
	.align		4
.L_4405:
        /*00a8*/ 	.byte	0x04, 0x17
        /*00aa*/ 	.short	(.L_4407 - .L_4406)
.L_4406:
        /*00ac*/ 	.word	0x00000000
        /*00b0*/ 	.short	0x0000
        /*00b2*/ 	.short	0x0000
        /*00b4*/ 	.byte	0x00, 0xf0, 0x21, 0x00


	//----- nvinfo : EIATTR_SPARSE_MMA_MASK
	.align		4
.L_4407:
        /*00b8*/ 	.byte	0x03, 0x50
        /*00ba*/ 	.short	0x0000


	//----- nvinfo : EIATTR_MAXREG_COUNT
	.align		4
        /*00bc*/ 	.byte	0x03, 0x1b
        /*00be*/ 	.short	0x00ff


	//----- nvinfo : EIATTR_MERCURY_ISA_VERSION
	.align		4
        /*00c0*/ 	.byte	0x03, 0x5f
        /*00c2*/ 	.short	0x0101


	//----- nvinfo : EIATTR_COOP_GROUP_MASK_REGIDS
	.align		4
        /*00c4*/ 	.byte	0x04, 0x29
        /*00c6*/ 	.short	(.L_4409 - .L_4408)


	//   ....[0]....
.L_4408:
        /*00c8*/ 	.word	0xffffffff


	//   ....[1]....
        /*00cc*/ 	.word	0xffffffff


	//   ....[2]....
        /*00d0*/ 	.word	0xffffffff


	//   ....[3]....
        /*00d4*/ 	.word	0xffffffff


	//   ....[4]....
        /*00d8*/ 	.word	0xffffffff


	//   ....[5]....
        /*00dc*/ 	.word	0x05000028


	//   ....[6]....
        /*00e0*/ 	.word	0x05000028


	//   ....[7]....
        /*00e4*/ 	.word	0x05000028


	//   ....[8]....
        /*00e8*/ 	.word	0x05000028


	//   ....[9]....
        /*00ec*/ 	.word	0x05000028


	//----- nvinfo : EIATTR_COOP_GROUP_INSTR_OFFSETS
	.align		4
.L_4409:
        /*00f0*/ 	.byte	0x04, 0x28
        /*00f2*/ 	.short	(.L_4411 - .L_4410)


	//   ....[0]....
.L_4410:
        /*00f4*/ 	.word	0x000019d0


	//   ....[1]....
        /*00f8*/ 	.word	0x000019f0


	//   ....[2]....
        /*00fc*/ 	.word	0x00001a10


	//   ....[3]....
        /*0100*/ 	.word	0x00001a30


	//   ....[4]....
        /*0104*/ 	.word	0x00001a50


	//   ....[5]....
        /*0108*/ 	.word	0x00002030


	//   ....[6]....
        /*010c*/ 	.word	0x000020c0


	//   ....[7]....
        /*0110*/ 	.word	0x00002130


	//   ....[8]....
        /*0114*/ 	.word	0x000021a0


	//   ....[9]....
        /*0118*/ 	.word	0x00002210


	//----- nvinfo : EIATTR_EXIT_INSTR_OFFSETS
	.align		4
.L_4411:
        /*011c*/ 	.byte	0x04, 0x1c
        /*011e*/ 	.short	(.L_4413 - .L_4412)


	//   ....[0]....
.L_4412:
        /*0120*/ 	.word	0x00000280


	//   ....[1]....
        /*0124*/ 	.word	0x000014d0


	//   ....[2]....
        /*0128*/ 	.word	0x00001fc0


	//----- nvinfo : EIATTR_CRS_STACK_SIZE
	.align		4
.L_4413:
        /*012c*/ 	.byte	0x04, 0x1e
        /*012e*/ 	.short	(.L_4415 - .L_4414)
.L_4414:
        /*0130*/ 	.word	0x00000000


	//----- nvinfo : EIATTR_CBANK_PARAM_SIZE
	.align		4
.L_4415:
        /*0134*/ 	.byte	0x03, 0x19
        /*0136*/ 	.short	0x0040


	//----- nvinfo : EIATTR_PARAM_CBANK
	.align		4
        /*0138*/ 	.byte	0x04, 0x0a
        /*013a*/ 	.short	(.L_4417 - .L_4416)
	.align		4
.L_4416:
        /*013c*/ 	.word	index@(.nv.constant0._ZN12tensorrt_llm7kernels32fusedQKNormRopeKernelNTokenHeadsIN3c104HalfES3_Li256ELb1ELi8EEEvPviiifPKvS6_S6_PKlii)
        /*0140*/ 	.short	0x0210
        /*0142*/ 	.short	0x0040


	//----- nvinfo : EIATTR_SW_WAR
	.align		4
.L_4417:
        /*0144*/ 	.byte	0x04, 0x36
        /*0146*/ 	.short	(.L_4419 - .L_4418)
.L_4418:
        /*0148*/ 	.word	0x00000008
.L_4419:


//--------------------- .nv.info._ZN12tensorrt_llm7kernels32fusedQKNormRopeKernelNTokenHeadsIN3c104HalfES3_Li128ELb0ELi8EEEvPviiifPKvS6_S6_PKlii --------------------------
	.section	.nv.info._ZN12tensorrt_llm7kernels32fusedQKNormRopeKernelNTokenHeadsIN3c104HalfES3_Li128ELb0ELi8EEEvPviiifPKvS6_S6_PKlii,"",@"SHT_CUDA_INFO"
	.sectionflags	@""
	.align	4


	//----- nvinfo : EIATTR_CUDA_API_VERSION
	.align		4
        /*0000*/ 	.byte	0x04, 0x37
        /*0002*/ 	.short	(.L_4421 - .L_4420)
.L_4420:
        /*0004*/ 	.word	0x00000082


	//----- nvinfo : EIATTR_KPARAM_INFO
	.align		4
.L_4421:
        /*0008*/ 	.byte	0x04, 0x17
        /*000a*/ 	.short	(.L_4423 - .L_4422)
.L_4422:
        /*000c*/ 	.word	0x00000000
        /*0010*/ 	.short	0x000a
        /*0012*/ 	.short	0x003c
        /*0014*/ 	.byte	0x00, 0xf0, 0x11, 0x00


	//----- nvinfo : EIATTR_KPARAM_INFO
	.align		4
.L_4423:
        /*0018*/ 	.byte	0x04, 0x17
        /*001a*/ 	.short	(.L_4425 - .L_4424)
.L_4424:
        /*001c*/ 	.word	0x00000000
        /*0020*/ 	.short	0x0009
        /*0022*/ 	.short	0x0038
        /*0024*/ 	.byte	0x00, 0xf0, 0x11, 0x00


	//----- nvinfo : EIATTR_KPARAM_INFO
	.align		4
.L_4425:
        /*0028*/ 	.byte	0x04, 0x17
        /*002a*/ 	.short	(.L_4427 - .L_4426)
.L_4426:
        /*002c*/ 	.word	0x00000000
        /*0030*/ 	.short	0x0008
        /*0032*/ 	.short	0x0030
        /*0034*/ 	.byte	0x00, 0xf0, 0x21, 0x00


	//----- nvinfo : EIATTR_KPARAM_INFO
	.align		4
.L_4427:
        /*0038*/ 	.byte	0x04, 0x17
        /*003a*/ 	.short	(.L_4429 - .L_4428)
.L_4428:
        /*003c*/ 	.word	0x00000000
        /*0040*/ 	.short	0x0007
        /*0042*/ 	.short	0x0028
        /*0044*/ 	.byte	0x00, 0xf0, 0x21, 0x00


	//----- nvinfo : EIATTR_KPARAM_INFO
	.align		4
.L_4429:
        /*0048*/ 	.byte	0x04, 0x17
        /*004a*/ 	.short	(.L_4431 - .L_4430)
.L_4430:
        /*004c*/ 	.word	0x00000000
        /*0050*/ 	.short	0x0006
        /*0052*/ 	.short	0x0020
        /*0054*/ 	.byte	0x00, 0xf0, 0x21, 0x00


	//----- nvinfo : EIATTR_KPARAM_INFO
	.align		4
.L_4431:
        /*0058*/ 	.byte	0x04, 0x17
        /*005a*/ 	.short	(.L_4433 - .L_4432)
.L_4432:
        /*005c*/ 	.word	0x00000000
        /*0060*/ 	.short	0x0005
        /*0062*/ 	.short	0x0018
        /*0064*/ 	.byte	0x00, 0xf0, 0x21, 0x00


	//----- nvinfo : EIATTR_KPARAM_INFO
	.align		4
.L_4433:
        /*0068*/ 	.byte	0x04, 0x17
        /*006a*/ 	.short	(.L_4435 - .L_4434)
.L_4434:
        /*006c*/ 	.word	0x00000000
        /*0070*/ 	.short	0x0004
        /*0072*/ 	.short	0x0014
        /*0074*/ 	.byte	0x00, 0xf0, 0x11, 0x00


	//----- nvinfo : EIATTR_KPARAM_INFO
	.align		4
.L_4435:
        /*0078*/ 	.byte	0x04, 0x17
        /*007a*/ 	.short	(.L_4437 - .L_4436)
.L_4436:
        /*007c*/ 	.word	0x00000000
        /*0080*/ 	.short	0x0003
        /*0082*/ 	.short	0x0010
        /*0084*/ 	.byte	0x00, 0xf0, 0x11, 0x00


	//----- nvinfo : EIATTR_KPARAM_INFO
	.align		4
.L_4437:
        /*0088*/ 	.byte	0x04, 0x17
        /*008a*/ 	.short	(.L_4439 - .L_4438)
.L_4438:
        /*008c*/ 	.word	0x00000000
        /*0090*/ 	.short	0x0002
        /*0092*/ 	.short	0x000c
        /*0094*/ 	.byte	0x00, 0xf0, 0x11, 0x00


	//----- nvinfo : EIATTR_KPARAM_INFO
	.align		4
.L_4439:
        /*0098*/ 	.byte	0x04, 0x17
        /*009a*/ 	.short	(.L_4441 - .L_4440)
.L_4440:
        /*009c*/ 	.word	0x00000000
        /*00a0*/ 	.short	0x0001
        /*00a2*/ 	.short	0x0008
        /*00a4*/ 	.byte	0x00, 0xf0, 0x11, 0x00


	//----- nvinfo : EIATTR_KPARAM_INFO
	.align		4
.L_4441:
        /*00a8*/ 	.byte	0x04, 0x17
        /*00aa*/ 	.short	(.L_4443 - .L_4442)
.L_4442:
        /*00ac*/ 	.word	0x00000000
        /*00b0*/ 	.short	0x0000
        /*00b2*/ 	.short	0x0000
        /*00b4*/ 	.byte	0x00, 0xf0, 0x21, 0x00


	//----- nvinfo : EIATTR_SPARSE_MMA_MASK
	.align		4
.L_4443:
        /*00b8*/ 	.byte	0x03, 0x50
        /*00ba*/ 	.short	0x0000


	//----- nvinfo : EIATTR_MAXREG_COUNT
	.align		4
        /*00bc*/ 	.byte	0x03, 0x1b
        /*00be*/ 	.short	0x00ff


	//----- nvinfo : EIATTR_MERCURY_ISA_VERSION
	.align		4
        /*00c0*/ 	.byte	0x03, 0x5f
        /*00c2*/ 	.short	0x0101


	//----- nvinfo : EIATTR_COOP_GROUP_MASK_REGIDS
	.align		4
        /*00c4*/ 	.byte	0x04, 0x29
        /*00c6*/ 	.short	(.L_4445 - .L_4444)


	//   ....[0]....
.L_4444:
        /*00c8*/ 	.word	0xffffffff


	//   ....[1]....
        /*00cc*/ 	.word	0xffffffff


	//   ....[2]....
        /*00d0*/ 	.word	0xffffffff


	//   ....[3]....
        /*00d4*/ 	.word	0xffffffff


	//   ....[4]....
        /*00d8*/ 	.word	0xffffffff


	//   ....[5]....
        /*00dc*/ 	.word	0xffffffff


	//   ....[6]....
        /*00e0*/ 	.word	0xffffffff


	//   ....[7]....
        /*00e4*/ 	.word	0xffffffff


	//   ....[8]....
        /*00e8*/ 	.word	0xffffffff


	//   ....[9]....
        /*00ec*/ 	.word	0xffffffff


	//   ....[10]....
        /*00f0*/ 	.word	0xffffffff


	//   ....[11]....
        /*00f4*/ 	.word	0x05000004


	//   ....[12]....
        /*00f8*/ 	.word	0x05000004


	//   ....[13]....
        /*00fc*/ 	.word	0x05000004


	//   ....[14]....
        /*0100*/ 	.word	0x05000004


	//   ....[15]....
        /*0104*/ 	.word	0x05000004


	//   ....[16]....
        /*0108*/ 	.word	0x05000004


	//   ....[17]....
        /*010c*/ 	.word	0x05000004


	//   ....[18]....
        /*0110*/ 	.word	0x05000004


	//   ....[19]....
        /*0114*/ 	.word	0x05000004


	//   ....[20]....
        /*0118*/ 	.word	0x05000004


	//   ....[21]....
        /*011c*/ 	.word	0x05000004


	//----- nvinfo : EIATTR_COOP_GROUP_INSTR_OFFSETS
	.align		4
.L_4445:
        /*0120*/ 	.byte	0x04, 0x28
        /*0122*/ 	.short	(.L_4447 - .L_4446)


	//   ....[0]....
.L_4446:
        /*0124*/ 	.word	0x00001b90


	//   ....[1]....
        /*0128*/ 	.word	0x00001bb0


	//   ....[2]....
        /*012c*/ 	.word	0x00001bd0


	//   ....[3]....
        /*0130*/ 	.word	0x00001bf0


	//   ....[4]....
        /*0134*/ 	.word	0x00001c10


	//   ....[5]....
        /*0138*/ 	.word	0x00001df0


	//   ....[6]....
        /*013c*/ 	.word	0x00001fa0


	//   ....[7]....
        /*0140*/ 	.word	0x000020a0


	//   ....[8]....
        /*0144*/ 	.word	0x00002120


	//   ....[9]....
        /*0148*/ 	.word	0x00002150


	//   ....[10]....
        /*014c*/ 	.word	0x00002290


	//   ....[11]....
        /*0150*/ 	.word	0x00002400


	//   ....[12]....
        /*0154*/ 	.word	0x00002480


	//   ....[13]....
        /*0158*/ 	.word	0x000024e0


	//   ....[14]....
        /*015c*/ 	.word	0x00002540


	//   ....[15]....
        /*0160*/ 	.word	0x000025a0


	//   ....[16]....
        /*0164*/ 	.word	0x00002720


	//   ....[17]....
        /*0168*/ 	.word	0x000027b0


	//   ....[18]....
        /*016c*/ 	.word	0x00002950


	//   ....[19]....
        /*0170*/ 	.word	0x00002a60


	//   ....[20]....
        /*0174*/ 	.word	0x00002ae0


	//   ....[21]....
        /*0178*/ 	.word	0x00002b80


	//----- nvinfo : EIATTR_EXIT_INSTR_OFFSETS
	.align		4
.L_4447:
        /*017c*/ 	.byte	0x04, 0x1c
        /*017e*/ 	.short	(.L_4449 - .L_4448)


	//   ....[0]....
.L_4448:
        /*0180*/ 	.word	0x00000280


	//   ....[1]....
        /*0184*/ 	.word	0x000014c0


	//   ....[2]....
        /*0188*/ 	.word	0x000023a0


	//----- nvinfo : EIATTR_CRS_STACK_SIZE
	.align		4
.L_4449:
        /*018c*/ 	.byte	0x04, 0x1e
        /*018e*/ 	.short	(.L_4451 - .L_4450)
.L_4450:
        /*0190*/ 	.word	0x00000000


	//----- nvinfo : EIATTR_CBANK_PARAM_SIZE
	.align		4
.L_4451:
        /*0194*/ 	.byte	0x03, 0x19
        /*0196*/ 	.short	0x0040


	//----- nvinfo : EIATTR_PARAM_CBANK
	.align		4
        /*0198*/ 	.byte	0x04, 0x0a
        /*019a*/ 	.short	(.L_4453 - .L_4452)
	.align		4
.L_4452:
        /*019c*/ 	.word	index@(.nv.constant0._ZN12tensorrt_llm7kernels32fusedQKNormRopeKernelNTokenHeadsIN3c104HalfES3_Li128ELb0ELi8EEEvPviiifPKvS6_S6_PKlii)
        /*01a0*/ 	.short	0x0210
        /*01a2*/ 	.short	0x0040


	//----- nvinfo : EIATTR_SW_WAR
	.align		4
.L_4453:
        /*01a4*/ 	.byte	0x04, 0x36
        /*01a6*/ 	.short	(.L_4455 - .L_4454)
.L_4454:
        /*01a8*/ 	.word	0x00000008
.L_4455:


//--------------------- .nv.info._ZN12tensorrt_llm7kernels32fusedQKNormRopeKernelNTokenHeadsIN3c104HalfES3_Li128ELb1ELi8EEEvPviiifPKvS6_S6_PKlii --------------------------
	.section	.nv.info._ZN12tensorrt_llm7kernels32fusedQKNormRopeKernelNTokenHeadsIN3c104HalfES3_Li128ELb1ELi8EEEvPviiifPKvS6_S6_PKlii,"",@"SHT_CUDA_INFO"
	.sectionflags	@""
	.align	4


	//----- nvinfo : EIATTR_CUDA_API_VERSION
	.align		4
        /*0000*/ 	.byte	0x04, 0x37
        /*0002*/ 	.short	(.L_4457 - .L_4456)
.L_4456:
        /*0004*/ 	.word	0x00000082


	//----- nvinfo : EIATTR_KPARAM_INFO
	.align		4
.L_4457:
        /*0008*/ 	.byte	0x04, 0x17
        /*000a*/ 	.short	(.L_4459 - .L_4458)
.L_4458:
        /*000c*/ 	.word	0x00000000
        /*0010*/ 	.short	0x000a
        /*0012*/ 	.short	0x003c
        /*0014*/ 	.byte	0x00, 0xf0, 0x11, 0x00


	//----- nvinfo : EIATTR_KPARAM_INFO
	.align		4
.L_4459:
        /*0018*/ 	.byte	0x04, 0x17
        /*001a*/ 	.short	(.L_4461 - .L_4460)
.L_4460:
        /*001c*/ 	.word	0x00000000
        /*0020*/ 	.short	0x0009
        /*0022*/ 	.short	0x0038
        /*0024*/ 	.byte	0x00, 0xf0, 0x11, 0x00


	//----- nvinfo : EIATTR_KPARAM_INFO
	.align		4
.L_4461:
        /*0028*/ 	.byte	0x04, 0x17
        /*002a*/ 	.short	(.L_4463 - .L_4462)
.L_4462:
        /*002c*/ 	.word	0x00000000
        /*0030*/ 	.short	0x0008
        /*0032*/ 	.short	0x0030
        /*0034*/ 	.byte	0x00, 0xf0, 0x21, 0x00


	//----- nvinfo : EIATTR_KPARAM_INFO
	.align		4
.L_4463:
        /*0038*/ 	.byte	0x04, 0x17
        /*003a*/ 	.short	(.L_4465 - .L_4464)
.L_4464:
        /*003c*/ 	.word	0x00000000
        /*0040*/ 	.short	0x0007
        /*0042*/ 	.short	0x0028
        /*0044*/ 	.byte	0x00, 0xf0, 0x21, 0x00


	//----- nvinfo : EIATTR_KPARAM_INFO
	.align		4
.L_4465:
        /*0048*/ 	.byte	0x04, 0x17
        /*004a*/ 	.short	(.L_4467 - .L_4466)
.L_4466:
        /*004c*/ 	.word	0x00000000
        /*0050*/ 	.short	0x0006
        /*0052*/ 	.short	0x0020
        /*0054*/ 	.byte	0x00, 0xf0, 0x21, 0x00


	//----- nvinfo : EIATTR_KPARAM_INFO
	.align		4
.L_4467:
        /*0058*/ 	.byte	0x04, 0x17
        /*005a*/ 	.short	(.L_4469 - .L_4468)
.L_4468:
        /*005c*/ 	.word	0x00000000
        /*0060*/ 	.short	0x0005
        /*0062*/ 	.short	0x0018
        /*0064*/ 	.byte	0x00, 0xf0, 0x21, 0x00


	//----- nvinfo : EIATTR_KPARAM_INFO
	.align		4
.L_4469:
        /*0068*/ 	.byte	0x04, 0x17
        /*006a*/ 	.short	(.L_4471 - .L_4470)
.L_4470:
        /*006c*/ 	.word	0x00000000
        /*0070*/ 	.short	0x0004
        /*0072*/ 	.short	0x0014
        /*0074*/ 	.byte	0x00, 0xf0, 0x11, 0x00


	//----- nvinfo : EIATTR_KPARAM_INFO
	.align		4
.L_4471:
        /*0078*/ 	.byte	0x04, 0x17
        /*007a*/ 	.short	(.L_4473 - .L_4472)
.L_4472:
        /*007c*/ 	.word	0x00000000
        /*0080*/ 	.short	0x0003
        /*0082*/ 	.short	0x0010
        /*0084*/ 	.byte	0x00, 0xf0, 0x11, 0x00


	//----- nvinfo : EIATTR_KPARAM_INFO
	.align		4
.L_4473:
        /*0088*/ 	.byte	0x04, 0x17
        /*008a*/ 	.short	(.L_4475 - .L_4474)
.L_4474:
        /*008c*/ 	.word	0x00000000
        /*0090*/ 	.short	0x0002
        /*0092*/ 	.short	0x000c
        /*0094*/ 	.byte	0x00, 0xf0, 0x11, 0x00


	//----- nvinfo : EIATTR_KPARAM_INFO
	.align		4
.L_4475:
        /*0098*/ 	.byte	0x04, 0x17
        /*009a*/ 	.short	(.L_4477 - .L_4476)
.L_4476:
        /*009c*/ 	.word	0x00000000
        /*00a0*/ 	.short	0x0001
        /*00a2*/ 	.short	0x0008
        /*00a4*/ 	.byte	0x00, 0xf0, 0x11, 0x00


	//----- nvinfo : EIATTR_KPARAM_INFO
	.align		4
.L_4477:
        /*00a8*/ 	.byte	0x04, 0x17
        /*00aa*/ 	.short	(.L_4479 - .L_4478)
.L_4478:
        /*00ac*/ 	.word	0x00000000
        /*00b0*/ 	.short	0x0000
        /*00b2*/ 	.short	0x0000
        /*00b4*/ 	.byte	0x00, 0xf0, 0x21, 0x00


	//----- nvinfo : EIATTR_SPARSE_MMA_MASK
	.align		4
.L_4479:
        /*00b8*/ 	.byte	0x03, 0x50
        /*00ba*/ 	.short	0x0000


	//----- nvinfo : EIATTR_MAXREG_COUNT
	.align		4
        /*00bc*/ 	.byte	0x03, 0x1b
        /*00be*/ 	.short	0x00ff


	//----- nvinfo : EIATTR_MERCURY_ISA_VERSION
	.align		4
        /*00c0*/ 	.byte	0x03, 0x5f
        /*00c2*/ 	.short	0x0101


	//----- nvinfo : EIATTR_COOP_GROUP_MASK_REGIDS
	.align		4
        /*00c4*/ 	.byte	0x04, 0x29
        /*00c6*/ 	.short	(.L_4481 - .L_4480)


	//   ....[0]....
.L_4480:
        /*00c8*/ 	.word	0xffffffff


	//   ....[1]....
        /*00cc*/ 	.word	0xffffffff


	//   ....[2]....
        /*00d0*/ 	.word	0xffffffff


	//   ....[3]....
        /*00d4*/ 	.word	0xffffffff


	//   ....[4]....
        /*00d8*/ 	.word	0xffffffff


	//   ....[5]....
        /*00dc*/ 	.word	0x0500000f


	//   ....[6]....
        /*00e0*/ 	.word	0x0500000f


	//   ....[7]....
        /*00e4*/ 	.word	0x0500000f


	//   ....[8]....
        /*00e8*/ 	.word	0x0500000f


	//   ....[9]....
        /*00ec*/ 	.word	0x0500000f


	//----- nvinfo : EIATTR_COOP_GROUP_INSTR_OFFSETS
	.align		4
.L_4481:
        /*00f0*/ 	.byte	0x04, 0x28
        /*00f2*/ 	.short	(.L_4483 - .L_4482)


	//   ....[0]....
.L_4482:
        /*00f4*/ 	.word	0x00001890


	//   ....[1]....
        /*00f8*/ 	.word	0x000018b0


	//   ....[2]....
        /*00fc*/ 	.word	0x000018d0


	//   ....[3]....
        /*0100*/ 	.word	0x000018f0


	//   ....[4]....
        /*0104*/ 	.word	0x00001910


	//   ....[5]....
        /*0108*/ 	.word	0x00001d00


	//   ....[6]....
        /*010c*/ 	.word	0x00001d90


	//   ....[7]....
        /*0110*/ 	.word	0x00001e00


	//   ....[8]....
        /*0114*/ 	.word	0x00001e80


	//   ....[9]....
        /*0118*/ 	.word	0x00001f00


	//----- nvinfo : EIATTR_EXIT_INSTR_OFFSETS
	.align		4
.L_4483:
        /*011c*/ 	.byte	0x04, 0x1c
        /*011e*/ 	.short	(.L_4485 - .L_4484)


	//   ....[0]....
.L_4484:
        /*0120*/ 	.word	0x00000290


	//   ....[1]....
        /*0124*/ 	.word	0x00001510


	//   ....[2]....
        /*0128*/ 	.word	0x00001c90


	//----- nvinfo : EIATTR_CRS_STACK_SIZE
	.align		4
.L_4485:
        /*012c*/ 	.byte	0x04, 0x1e
        /*012e*/ 	.short	(.L_4487 - .L_4486)
.L_4486:
        /*0130*/ 	.word	0x00000000


	//----- nvinfo : EIATTR_CBANK_PARAM_SIZE
	.align		4
.L_4487:
        /*0134*/ 	.byte	0x03, 0x19
        /*0136*/ 	.short	0x0040


	//----- nvinfo : EIATTR_PARAM_CBANK
	.align		4
        /*0138*/ 	.byte	0x04, 0x0a
        /*013a*/ 	.short	(.L_4489 - .L_4488)
	.align		4
.L_4488:
        /*013c*/ 	.word	index@(.nv.constant0._ZN12tensorrt_llm7kernels32fusedQKNormRopeKernelNTokenHeadsIN3c104HalfES3_Li128ELb1ELi8EEEvPviiifPKvS6_S6_PKlii)
        /*0140*/ 	.short	0x0210
        /*0142*/ 	.short	0x0040


	//----- nvinfo : EIATTR_SW_WAR
	.align		4
.L_4489:
        /*0144*/ 	.byte	0x04, 0x36
        /*0146*/ 	.short	(.L_4491 - .L_4490)
.L_4490:
        /*0148*/ 	.word	0x00000008
.L_4491:


//--------------------- .nv.info._ZN12tensorrt_llm7kernels32fusedQKNormRopeKernelNTokenHeadsIN3c104HalfES3_Li64ELb0ELi8EEEvPviiifPKvS6_S6_PKlii --------------------------
	.section	.nv.info._ZN12tensorrt_llm7kernels32fusedQKNormRopeKernelNTokenHeadsIN3c104HalfES3_Li64ELb0ELi8EEEvPviiifPKvS6_S6_PKlii,"",@"SHT_CUDA_INFO"
	.sectionflags	@""
	.align	4


	//----- nvinfo : EIATTR_CUDA_API_VERSION
	.align		4
        /*0000*/ 	.byte	0x04, 0x37
        /*0002*/ 	.short	(.L_4493 - .L_4492)
.L_4492:
        /*0004*/ 	.word	0x00000082


	//----- nvinfo : EIATTR_KPARAM_INFO
	.align		4
.L_4493:
        /*0008*/ 	.byte	0x04, 0x17
        /*000a*/ 	.short	(.L_4495 - .L_4494)
.L_4494:
        /*000c*/ 	.word	0x00000000
        /*0010*/ 	.short	0x000a
        /*0012*/ 	.short	0x003c
        /*0014*/ 	.byte	0x00, 0xf0, 0x11, 0x00


	//----- nvinfo : EIATTR_KPARAM_INFO
	.align		4
.L_4495:
        /*0018*/ 	.byte	0x04, 0x17
        /*001a*/ 	.short	(.L_4497 - .L_4496)
.L_4496:
        /*001c*/ 	.word	0x00000000
        /*0020*/ 	.short	0x0009
        /*0022*/ 	.short	0x0038
        /*0024*/ 	.byte	0x00, 0xf0, 0x11, 0x00


	//----- nvinfo : EIATTR_KPARAM_INFO
	.align		4
.L_4497:
        /*0028*/ 	.byte	0x04, 0x17
        /*002a*/ 	.short	(.L_4499 - .L_4498)
.L_4498:
        /*002c*/ 	.word	0x00000000
        /*0030*/ 	.short	0x0008
        /*0032*/ 	.short	0x0030
        /*0034*/ 	.byte	0x00, 0xf0, 0x21, 0x00


	//----- nvinfo : EIATTR_KPARAM_INFO
	.align		4
.L_4499:
        /*0038*/ 	.byte	0x04, 0x17
        /*003a*/ 	.short	(.L_4501 - .L_4500)
.L_4500:
        /*003c*/ 	.word	0x00000000
        /*0040*/ 	.short	0x0007
        /*0042*/ 	.short	0x0028
        /*0044*/ 	.byte	0x00, 0xf0, 0x21, 0x00


	//----- nvinfo : EIATTR_KPARAM_INFO
	.align		4
.L_4501:
        /*0048*/ 	.byte	0x04, 0x17
        /*004a*/ 	.short	(.L_4503 - .L_4502)
.L_4502:
        /*004c*/ 	.word	0x00000000
        /*0050*/ 	.short	0x0006
        /*0052*/ 	.short	0x0020
        /*0054*/ 	.byte	0x00, 0xf0, 0x21, 0x00


	//----- nvinfo : EIATTR_KPARAM_INFO
	.align		4
.L_4503:
        /*0058*/ 	.byte	0x04, 0x17
        /*005a*/ 	.short	(.L_4505 - .L_4504)
.L_4504:
        /*005c*/ 	.word	0x00000000
        /*0060*/ 	.short	0x0005
        /*0062*/ 	.short	0x0018
        /*0064*/ 	.byte	0x00, 0xf0, 0x21, 0x00


	//----- nvinfo : EIATTR_KPARAM_INFO
	.align		4
.L_4505:
        /*0068*/ 	.byte	0x04, 0x17
        /*006a*/ 	.short	(.L_4507 - .L_4506)
.L_4506:
        /*006c*/ 	.word	0x00000000
        /*0070*/ 	.short	0x0004
        /*0072*/ 	.short	0x0014
        /*0074*/ 	.byte	0x00, 0xf0, 0x11, 0x00


	//----- nvinfo : EIATTR_KPARAM_INFO
	.align		4
.L_4507:
        /*0078*/ 	.byte	0x04, 0x17
        /*007a*/ 	.short	(.L_4509 - .L_4508)
.L_4508:
        /*007c*/ 	.word	0x00000000
        /*0080*/ 	.short	0x0003
        /*0082*/ 	.short	0x0010
        /*0084*/ 	.byte	0x00, 0xf0, 0x11, 0x00


	//----- nvinfo : EIATTR_KPARAM_INFO
	.align		4
.L_4509:
        /*0088*/ 	.byte	0x04, 0x17
        /*008a*/ 	.short	(.L_4511 - .L_4510)
.L_4510:
        /*008c*/ 	.word	0x00000000
        /*0090*/ 	.short	0x0002
        /*0092*/ 	.short	0x000c
        /*0094*/ 	.byte	0x00, 0xf0, 0x11, 0x00


	//----- nvinfo : EIATTR_KPARAM_INFO
	.align		4
.L_4511:
        /*0098*/ 	.byte	0x04, 0x17
        /*009a*/ 	.short	(.L_4513 - .L_4512)
.L_4512:
        /*009c*/ 	.word	0x00000000
        /*00a0*/ 	.short	0x0001
        /*00a2*/ 	.short	0x0008
        /*00a4*/ 	.byte	0x00, 0xf0, 0x11, 0x00


	//----- nvinfo : EIATTR_KPARAM_INFO
	.align		4
.L_4513:
        /*00a8*/ 	.byte	0x04, 0x17
        /*00aa*/ 	.short	(.L_4515 - .L_4514)
.L_4514:
        /*00ac*/ 	.word	0x00000000
        /*00b0*/ 	.short	0x0000
        /*00b2*/ 	.short	0x0000
        /*00b4*/ 	.byte	0x00, 0xf0, 0x21, 0x00


	//----- nvinfo : EIATTR_SPARSE_MMA_MASK
	.align		4
.L_4515:
        /*00b8*/ 	.byte	0x03, 0x50
        /*00ba*/ 	.short	0x0000


	//----- nvinfo : EIATTR_MAXREG_COUNT
	.align		4
        /*00bc*/ 	.byte	0x03, 0x1b
        /*00be*/ 	.short	0x00ff


	//----- nvinfo : EIATTR_MERCURY_ISA_VERSION
	.align		4
        /*00c0*/ 	.byte	0x03, 0x5f
        /*00c2*/ 	.short	0x0101


	//----- nvinfo : EIATTR_COOP_GROUP_MASK_REGIDS
	.align		4
        /*00c4*/ 	.byte	0x04, 0x29
        /*00c6*/ 	.short	(.L_4517 - .L_4516)


	//   ....[0]....
.L_4516:
        /*00c8*/ 	.word	0xffffffff


	//   ....[1]....
        /*00cc*/ 	.word	0xffffffff


	//   ....[2]....
        /*00d0*/ 	.word	0xffffffff


	//   ....[3]....
        /*00d4*/ 	.word	0xffffffff


	//   ....[4]....
        /*00d8*/ 	.word	0xffffffff


	//   ....[5]....
        /*00dc*/ 	.word	0xffffffff


	//   ....[6]....
        /*00e0*/ 	.word	0xffffffff


	//   ....[7]....
        /*00e4*/ 	.word	0xffffffff


	//   ....[8]....
        /*00e8*/ 	.word	0xffffffff


	//   ....[9]....
        /*00ec*/ 	.word	0x0500001a


	//   ....[10]....
        /*00f0*/ 	.word	0x0500001a


	//   ....[11]....
        /*00f4*/ 	.word	0x0500001a


	//   ....[12]....
        /*00f8*/ 	.word	0x0500001a


	//   ....[13]....
        /*00fc*/ 	.word	0x0500001a


	//   ....[14]....
        /*0100*/ 	.word	0x0500001a


	//   ....[15]....
        /*0104*/ 	.word	0x0500001a


	//   ....[16]....
        /*0108*/ 	.word	0x0500001a


	//   ....[17]....
        /*010c*/ 	.word	0x0500001a


	//----- nvinfo : EIATTR_COOP_GROUP_INSTR_OFFSETS
	.align		4
.L_4517:
        /*0110*/ 	.byte	0x04, 0x28
        /*0112*/ 	.short	(.L_4519 - .L_4518)


	//   ....[0]....
.L_4518:
        /*0114*/ 	.word	0x000018e0


	//   ....[1]....
        /*0118*/ 	.word	0x00001900


	//   ....[2]....
        /*011c*/ 	.word	0x00001920


	//   ....[3]....
        /*0120*/ 	.word	0x00001940


	//   ....[4]....
        /*0124*/ 	.word	0x00001960


	//   ....[5]....
        /*0128*/ 	.word	0x00001c00


	//   ....[6]....
        /*012c*/ 	.word	0x00001c80


	//   ....[7]....
        /*0130*/ 	.word	0x00001ce0


	//   ....[8]....
        /*0134*/ 	.word	0x00001e10


	//   ....[9]....
        /*0138*/ 	.word	0x00001f70


	//   ....[10]....
        /*013c*/ 	.word	0x00002000


	//   ....[11]....
        /*0140*/ 	.word	0x00002060


	//   ....[12]....
        /*0144*/ 	.word	0x000020c0


	//   ....[13]....
        /*0148*/ 	.word	0x00002120


	//   ....[14]....
        /*014c*/ 	.word	0x000022a0


	//   ....[15]....
        /*0150*/ 	.word	0x00002320


	//   ....[16]....
        /*0154*/ 	.word	0x000024a0


	//   ....[17]....
        /*0158*/ 	.word	0x00002500


	//----- nvinfo : EIATTR_EXIT_INSTR_OFFSETS
	.align		4
.L_4519:
        /*015c*/ 	.byte	0x04, 0x1c
        /*015e*/ 	.short	(.L_4521 - .L_4520)


	//   ....[0]....
.L_4520:
        /*0160*/ 	.word	0x00000290


	//   ....[1]....
        /*0164*/ 	.word	0x000014d0


	//   ....[2]....
        /*0168*/ 	.word	0x00001f10


	//----- nvinfo : EIATTR_CRS_STACK_SIZE
	.align		4
.L_4521:
        /*016c*/ 	.byte	0x04, 0x1e
        /*016e*/ 	.short	(.L_4523 - .L_4522)
.L_4522:
        /*0170*/ 	.word	0x00000000


	//----- nvinfo : EIATTR_CBANK_PARAM_SIZE
	.align		4
.L_4523:
        /*0174*/ 	.byte	0x03, 0x19
        /*0176*/ 	.short	0x0040


	//----- nvinfo : EIATTR_PARAM_CBANK
	.align		4
        /*0178*/ 	.byte	0x04, 0x0a
        /*017a*/ 	.short	(.L_4525 - .L_4524)
	.align		4
.L_4524:
        /*017c*/ 	.word	index@(.nv.constant0._ZN12tensorrt_llm7kernels32fusedQKNormRopeKernelNTokenHeadsIN3c104HalfES3_Li64ELb0ELi8EEEvPviiifPKvS6_S6_PKlii)
        /*0180*/ 	.short	0x0210
        /*0182*/ 	.short	0x0040


	//----- nvinfo : EIATTR_SW_WAR
	.align		4
.L_4525:
        /*0184*/ 	.byte	0x04, 0x36
        /*0186*/ 	.short	(.L_4527 - .L_4526)
.L_4526:
        /*0188*/ 	.word	0x00000008
.L_4527:


//--------------------- .nv.info._ZN12tensorrt_llm7kernels32fusedQKNormRopeKernelNTokenHeadsIN3c104HalfES3_Li64ELb1ELi8EEEvPviiifPKvS6_S6_PKlii --------------------------
	.section	.nv.info._ZN12tensorrt_llm7kernels32fusedQKNormRopeKernelNTokenHeadsIN3c104HalfES3_Li64ELb1ELi8EEEvPviiifPKvS6_S6_PKlii,"",@"SHT_CUDA_INFO"
	.sectionflags	@""
	.align	4


	//----- nvinfo : EIATTR_CUDA_API_VERSION
	.align		4
        /*0000*/ 	.byte	0x04, 0x37
        /*0002*/ 	.short	(.L_4529 - .L_4528)
.L_4528:
        /*0004*/ 	.word	0x00000082


	//----- nvinfo : EIATTR_KPARAM_INFO
	.align		4
.L_4529:
        /*0008*/ 	.byte	0x04, 0x17
        /*000a*/ 	.short	(.L_4531 - .L_4530)
.L_4530:
        /*000c*/ 	.word	0x00000000
        /*0010*/ 	.short	0x000a
        /*0012*/ 	.short	0x003c
        /*0014*/ 	.byte	0x00, 0xf0, 0x11, 0x00


	//----- nvinfo : EIATTR_KPARAM_INFO
	.align		4
.L_4531:
        /*0018*/ 	.byte	0x04, 0x17
        /*001a*/ 	.short	(.L_4533 - .L_4532)
.L_4532:
        /*001c*/ 	.word	0x00000000
        /*0020*/ 	.short	0x0009
        /*0022*/ 	.short	0x0038
        /*0024*/ 	.byte	0x00, 0xf0, 0x11, 0x00


	//----- nvinfo : EIATTR_KPARAM_INFO
	.align		4
.L_4533:
        /*0028*/ 	.byte	0x04, 0x17
        /*002a*/ 	.short	(.L_4535 - .L_4534)
.L_4534:
        /*002c*/ 	.word	0x00000000
        /*0030*/ 	.short	0x0008
        /*0032*/ 	.short	0x0030
        /*0034*/ 	.byte	0x00, 0xf0, 0x21, 0x00


	//----- nvinfo : EIATTR_KPARAM_INFO
	.align		4
.L_4535:
        /*0038*/ 	.byte	0x04, 0x17
        /*003a*/ 	.short	(.L_4537 - .L_4536)
.L_4536:
        /*003c*/ 	.word	0x00000000
        /*0040*/ 	.short	0x0007
        /*0042*/ 	.short	0x0028
        /*0044*/ 	.byte	0x00, 0xf0, 0x21, 0x00


	//----- nvinfo : EIATTR_KPARAM_INFO
	.align		4
.L_4537:
        /*0048*/ 	.byte	0x04, 0x17
        /*004a*/ 	.short	(.L_4539 - .L_4538)
.L_4538:
        /*004c*/ 	.word	0x00000000
        /*0050*/ 	.short	0x0006
        /*0052*/ 	.short	0x0020
        /*0054*/ 	.byte	0x00, 0xf0, 0x21, 0x00


	//----- nvinfo : EIATTR_KPARAM_INFO
	.align		4
.L_4539:
        /*0058*/ 	.byte	0x04, 0x17
        /*005a*/ 	.short	(.L_4541 - .L_4540)
.L_4540:
        /*005c*/ 	.word	0x00000000
        /*0060*/ 	.short	0x0005
        /*0062*/ 	.short	0x0018
        /*0064*/ 	.byte	0x00, 0xf0, 0x21, 0x00


	//----- nvinfo : EIATTR_KPARAM_INFO
	.align		4
.L_4541:
        /*0068*/ 	.byte	0x04, 0x17
        /*006a*/ 	.short	(.L_4543 - .L_4542)
.L_4542:
        /*006c*/ 	.word	0x00000000
        /*0070*/ 	.short	0x0004
        /*0072*/ 	.short	0x0014
        /*0074*/ 	.byte	0x00, 0xf0, 0x11, 0x00


	//----- nvinfo : EIATTR_KPARAM_INFO
	.align		4
.L_4543:
        /*0078*/ 	.byte	0x04, 0x17
        /*007a*/ 	.short	(.L_4545 - .L_4544)
.L_4544:
        /*007c*/ 	.word	0x00000000
        /*0080*/ 	.short	0x0003
        /*0082*/ 	.short	0x0010
        /*0084*/ 	.byte	0x00, 0xf0, 0x11, 0x00


	//----- nvinfo : EIATTR_KPARAM_INFO
	.align		4
.L_4545:
        /*0088*/ 	.byte	0x04, 0x17
        /*008a*/ 	.short	(.L_4547 - .L_4546)
.L_4546:
        /*008c*/ 	.word	0x00000000
        /*0090*/ 	.short	0x0002
        /*0092*/ 	.short	0x000c
        /*0094*/ 	.byte	0x00, 0xf0, 0x11, 0x00


	//----- nvinfo : EIATTR_KPARAM_INFO
	.align		4
.L_4547:
        /*0098*/ 	.byte	0x04, 0x17
        /*009a*/ 	.short	(.L_4549 - .L_4548)
.L_4548:
        /*009c*/ 	.word	0x00000000
        /*00a0*/ 	.short	0x0001
        /*00a2*/ 	.short	0x0008
        /*00a4*/ 	.byte	0x00, 0xf0, 0x11, 0x00


	//----- nvinfo : EIATTR_KPARAM_INFO
	.align		4
.L_4549:
        /*00a8*/ 	.byte	0x04, 0x17
        /*00aa*/ 	.short	(.L_4551 - .L_4550)
.L_4550:
        /*00ac*/ 	.word	0x00000000
        /*00b0*/ 	.short	0x0000
        /*00b2*/ 	.short	0x0000
        /*00b4*/ 	.byte	0x00, 0xf0, 0x21, 0x00


	//----- nvinfo : EIATTR_SPARSE_MMA_MASK
	.align		4
.L_4551:
        /*00b8*/ 	.byte	0x03, 0x50
        /*00ba*/ 	.short	0x0000


	//----- nvinfo : EIATTR_MAXREG_COUNT
	.align		4
        /*00bc*/ 	.byte	0x03, 0x1b
        /*00be*/ 	.short	0x00ff


	//----- nvinfo : EIATTR_MERCURY_ISA_VERSION
	.align		4
        /*00c0*/ 	.byte	0x03, 0x5f
        /*00c2*/ 	.short	0x0101


	//----- nvinfo : EIATTR_COOP_GROUP_MASK_REGIDS
	.align		4
        /*00c4*/ 	.byte	0x04, 0x29
        /*00c6*/ 	.short	(.L_4553 - .L_4552)


	//   ....[0]....
.L_4552:
        /*00c8*/ 	.word	0xffffffff


	//   ....[1]....
        /*00cc*/ 	.word	0xffffffff


	//   ....[2]....
        /*00d0*/ 	.word	0xffffffff


	//   ....[3]....
        /*00d4*/ 	.word	0xffffffff


	//   ....[4]....
        /*00d8*/ 	.word	0xffffffff


	//   ....[5]....
        /*00dc*/ 	.word	0xffffffff


	//   ....[6]....
        /*00e0*/ 	.word	0xffffffff


	//   ....[7]....
        /*00e4*/ 	.word	0xffffffff


	//   ....[8]....
        /*00e8*/ 	.word	0xffffffff


	//   ....[9]....
        /*00ec*/ 	.word	0xffffffff


	//   ....[10]....
        /*00f0*/ 	.word	0xffffffff


	//   ....[11]....
        /*00f4*/ 	.word	0xffffffff


	//   ....[12]....
        /*00f8*/ 	.word	0xffffffff


	//   ....[13]....
        /*00fc*/ 	.word	0xffffffff


	//   ....[14]....
        /*0100*/ 	.word	0xffffffff


	//   ....[15]....
        /*0104*/ 	.word	0x0500001b


	//   ....[16]....
        /*0108*/ 	.word	0x0500001b


	//   ....[17]....
        /*010c*/ 	.word	0x0500001b


	//   ....[18]....
        /*0110*/ 	.word	0x0500001b


	//   ....[19]....
        /*0114*/ 	.word	0x0500001b


	//   ....[20]....
        /*0118*/ 	.word	0x0500001b


	//   ....[21]....
        /*011c*/ 	.word	0x0500001b


	//   ....[22]....
        /*0120*/ 	.word	0x0500001b


	//   ....[23]....
        /*0124*/ 	.word	0x0500001b


	//   ....[24]....
        /*0128*/ 	.word	0x0500001b


	//   ....[25]....
        /*012c*/ 	.word	0x0500001b


	//   ....[26]....
        /*0130*/ 	.word	0x0500001b


	//   ....[27]....
        /*0134*/ 	.word	0x0500001b


	//   ....[28]....
        /*0138*/ 	.word	0x0500001b


	//   ....[29]....
        /*013c*/ 	.word	0x0500001b


	//----- nvinfo : EIATTR_COOP_GROUP_INSTR_OFFSETS
	.align		4
.L_4553:
        /*0140*/ 	.byte	0x04, 0x28
        /*0142*/ 	.short	(.L_4555 - .L_4554)


	//   ....[0]....
.L_4554:
        /*0144*/ 	.word	0x00001820


	//   ....[1]....
        /*0148*/ 	.word	0x00001840


	//   ....[2]....
        /*014c*/ 	.word	0x00001860


	//   ....[3]....
        /*0150*/ 	.word	0x00001880


	//   ....[4]....
        /*0154*/ 	.word	0x000018a0


	//   ....[5]....
        /*0158*/ 	.word	0x00001b60


	//   ....[6]....
        /*015c*/ 	.word	0x00001b80


	//   ....[7]....
        /*0160*/ 	.word	0x00001ba0


	//   ....[8]....
        /*0164*/ 	.word	0x00001bc0


	//   ....[9]....
        /*0168*/ 	.word	0x00001be0


	//   ....[10]....
        /*016c*/ 	.word	0x00001ea0


	//   ....[11]....
        /*0170*/ 	.word	0x00001ec0


	//   ....[12]....
        /*0174*/ 	.word	0x00001ee0


	//   ....[13]....
        /*0178*/ 	.word	0x00001f00


	//   ....[14]....
        /*017c*/ 	.word	0x00001f20


	//   ....[15]....
        /*0180*/ 	.word	0x00002180


	//   ....[16]....
        /*0184*/ 	.word	0x00002200


	//   ....[17]....
        /*0188*/ 	.word	0x00002260


	//   ....[18]....
        /*018c*/ 	.word	0x000022c0


	//   ....[19]....
        /*0190*/ 	.word	0x00002310


	//   ....[20]....
        /*0194*/ 	.word	0x00002390


	//   ....[21]....
        /*0198*/ 	.word	0x00002410


	//   ....[22]....
        /*019c*/ 	.word	0x00002460


	//   ....[23]....
        /*01a0*/ 	.word	0x000024b0


	//   ....[24]....
        /*01a4*/ 	.word	0x00002500


	//   ....[25]....
        /*01a8*/ 	.word	0x00002580


	//   ....[26]....
        /*01ac*/ 	.word	0x00002600


	//   ....[27]....
        /*01b0*/ 	.word	0x00002660


	//   ....[28]....
        /*01b4*/ 	.word	0x000026c0


	//   ....[29]....
        /*01b8*/ 	.word	0x00002720


	//----- nvinfo : EIATTR_EXIT_INSTR_OFFSETS
	.align		4
.L_4555:
        /*01bc*/ 	.byte	0x04, 0x1c
        /*01be*/ 	.short	(.L_4557 - .L_4556)


	//   ....[0]....
.L_4556:
        /*01c0*/ 	.word	0x00000280


	//   ....[1]....
        /*01c4*/ 	.word	0x000014d0


	//   ....[2]....
        /*01c8*/ 	.word	0x00001db0


	//   ....[3]....
        /*01cc*/ 	.word	0x00002110


	//----- nvinfo : EIATTR_CRS_STACK_SIZE
	.align		4
.L_4557:
        /*01d0*/ 	.byte	0x04, 0x1e
        /*01d2*/ 	.short	(.L_4559 - .L_4558)
.L_4558:
        /*01d4*/ 	.word	0x00000000


	//----- nvinfo : EIATTR_CBANK_PARAM_SIZE
	.align		4
.L_4559:
        /*01d8*/ 	.byte	0x03, 0x19
        /*01da*/ 	.short	0x0040


	//----- nvinfo : EIATTR_PARAM_CBANK
	.align		4
        /*01dc*/ 	.byte	0x04, 0x0a
        /*01de*/ 	.short	(.L_4561 - .L_4560)
	.align		4
.L_4560:
        /*01e0*/ 	.word	index@(.nv.constant0._ZN12tensorrt_llm7kernels32fusedQKNormRopeKernelNTokenHeadsIN3c104HalfES3_Li64ELb1ELi8EEEvPviiifPKvS6_S6_PKlii)
        /*01e4*/ 	.short	0x0210
        /*01e6*/ 	.short	0x0040


	//----- nvinfo : EIATTR_SW_WAR
	.align		4
.L_4561:
        /*01e8*/ 	.byte	0x04, 0x36
        /*01ea*/ 	.short	(.L_4563 - .L_4562)
.L_4562:
        /*01ec*/ 	.word	0x00000008
.L_4563:


//--------------------- .nv.info._ZN12tensorrt_llm7kernels32fusedQKNormRopeKernelNTokenHeadsIN3c104HalfES3_Li256ELb0ELi4EEEvPviiifPKvS6_S6_PKlii --------------------------
	.section	.nv.info._ZN12tensorrt_llm7kernels32fusedQKNormRopeKernelNTokenHeadsIN3c104HalfES3_Li256ELb0ELi4EEEvPviiifPKvS6_S6_PKlii,"",@"SHT_CUDA_INFO"
	.sectionflags	@""
	.align	4


	//----- nvinfo : EIATTR_CUDA_API_VERSION
	.align		4
        /*0000*/ 	.byte	0x04, 0x37
        /*0002*/ 	.short	(.L_4565 - .L_4564)
.L_4564:
        /*0004*/ 	.word	0x00000082


	//----- nvinfo : EIATTR_KPARAM_INFO
	.align		4
.L_4565:
        /*0008*/ 	.byte	0x04, 0x17
        /*000a*/ 	.short	(.L_4567 - .L_4566)
.L_4566:
        /*000c*/ 	.word	0x00000000
        /*0010*/ 	.short	0x000a
        /*0012*/ 	.short	0x003c
        /*0014*/ 	.byte	0x00, 0xf0, 0x11, 0x00


	//----- nvinfo : EIATTR_KPARAM_INFO
	.align		4
.L_4567:
        /*0018*/ 	.byte	0x04, 0x17
        /*001a*/ 	.short	(.L_4569 - .L_4568)
.L_4568:
        /*001c*/ 	.word	0x00000000
        /*0020*/ 	.short	0x0009
        /*0022*/ 	.short	0x0038
        /*0024*/ 	.byte	0x00, 0xf0, 0x11, 0x00


	//----- nvinfo : EIATTR_KPARAM_INFO
	.align		4
.L_4569:
        /*0028*/ 	.byte	0x04, 0x17
        /*002a*/ 	.short	(.L_4571 - .L_4570)
.L_4570:
        /*002c*/ 	.word	0x00000000
        /*0030*/ 	.short	0x0008
        /*0032*/ 	.short	0x0030
        /*0034*/ 	.byte	0x00, 0xf0, 0x21, 0x00


	//----- nvinfo : EIATTR_KPARAM_INFO
	.align		4
.L_4571:
        /*0038*/ 	.byte	0x04, 0x17
        /*003a*/ 	.short	(.L_4573 - .L_4572)
.L_4572:
        /*003c*/ 	.word	0x00000000
        /*0040*/ 	.short	0x0007
        /*0042*/ 	.short	0x0028
        /*0044*/ 	.byte	0x00, 0xf0, 0x21, 0x00


	//----- nvinfo : EIATTR_KPARAM_INFO
	.align		4
.L_4573:
        /*0048*/ 	.byte	0x04, 0x17
        /*004a*/ 	.short	(.L_4575 - .L_4574)
.L_4574:
        /*004c*/ 	.word	0x00000000
        /*0050*/ 	.short	0x0006
        /*0052*/ 	.short	0x0020
        /*0054*/ 	.byte	0x00, 0xf0, 0x21, 0x00


	//----- nvinfo : EIATTR_KPARAM_INFO
	.align		4
.L_4575:
        /*0058*/ 	.byte	0x04, 0x17
        /*005a*/ 	.short	(.L_4577 - .L_4576)
.L_4576:
        /*005c*/ 	.word	0x00000000
        /*0060*/ 	.short	0x0005
        /*0062*/ 	.short	0x0018
        /*0064*/ 	.byte	0x00, 0xf0, 0x21, 0x00


	//----- nvinfo : EIATTR_KPARAM_INFO
	.align		4
.L_4577:
        /*0068*/ 	.byte	0x04, 0x17
        /*006a*/ 	.short	(.L_4579 - .L_4578)
.L_4578:
        /*006c*/ 	.word	0x00000000
        /*0070*/ 	.short	0x0004
        /*0072*/ 	.short	0x0014
        /*0074*/ 	.byte	0x00, 0xf0, 0x11, 0x00


	//----- nvinfo : EIATTR_KPARAM_INFO
	.align		4
.L_4579:
        /*0078*/ 	.byte	0x04, 0x17
        /*007a*/ 	.short	(.L_4581 - .L_4580)
.L_4580:
        /*007c*/ 	.word	0x00000000
        /*0080*/ 	.short	0x0003
        /*0082*/ 	.short	0x0010
        /*0084*/ 	.byte	0x00, 0xf0, 0x11, 0x00


	//----- nvinfo : EIATTR_KPARAM_INFO
	.align		4
.L_4581:
        /*0088*/ 	.byte	0x04, 0x17
        /*008a*/ 	.short	(.L_4583 - .L_4582)
.L_4582:
        /*008c*/ 	.word	0x00000000
        /*0090*/ 	.short	0x0002
        /*0092*/ 	.short	0x000c
        /*0094*/ 	.byte	0x00, 0xf0, 0x11, 0x00


	//----- nvinfo : EIATTR_KPARAM_INFO
	.align		4
.L_4583:
        /*0098*/ 	.byte	0x04, 0x17
        /*009a*/ 	.short	(.L_4585 - .L_4584)
.L_4584:
        /*009c*/ 	.word	0x00000000
        /*00a0*/ 	.short	0x0001
        /*00a2*/ 	.short	0x0008
        /*00a4*/ 	.byte	0x00, 0xf0, 0x11, 0x00


	//----- nvinfo : EIATTR_KPARAM_INFO
	.align		4
.L_4585:
        /*00a8*/ 	.byte	0x04, 0x17
        /*00aa*/ 	.short	(.L_4587 - .L_4586)
.L_4586:
        /*00ac*/ 	.word	0x00000000
        /*00b0*/ 	.short	0x0000
        /*00b2*/ 	.short	0x0000
        /*00b4*/ 	.byte	0x00, 0xf0, 0x21, 0x00


	//----- nvinfo : EIATTR_SPARSE_MMA_MASK
	.align		4
.L_4587:
        /*00b8*/ 	.byte	0x03, 0x50
        /*00ba*/ 	.short	0x0000


	//----- nvinfo : EIATTR_MAXREG_COUNT
	.align		4
        /*00bc*/ 	.byte	0x03, 0x1b
        /*00be*/ 	.short	0x00ff


	//----- nvinfo : EIATTR_MERCURY_ISA_VERSION
	.align		4
        /*00c0*/ 	.byte	0x03, 0x5f
        /*00c2*/ 	.short	0x0101


	//----- nvinfo : EIATTR_COOP_GROUP_MASK_REGIDS
	.align		4
        /*00c4*/ 	.byte	0x04, 0x29
        /*00c6*/ 	.short	(.L_4589 - .L_4588)


	//   ....[0]....
.L_4588:
        /*00c8*/ 	.word	0xffffffff


	//   ....[1]....
        /*00cc*/ 	.word	0xffffffff


	//   ....[2]....
        /*00d0*/ 	.word	0xffffffff


	//   ....[3]....
        /*00d4*/ 	.word	0xffffffff


	//   ....[4]....
        /*00d8*/ 	.word	0xffffffff


	//   ....[5]....
        /*00dc*/ 	.word	0xffffffff


	//   ....[6]....
        /*00e0*/ 	.word	0xffffffff


	//   ....[7]....
        /*00e4*/ 	.word	0xffffffff


	//   ....[8]....
        /*00e8*/ 	.word	0xffffffff


	//   ....[9]....
        /*00ec*/ 	.word	0xffffffff


	//   ....[10]....
        /*00f0*/ 	.word	0xffffffff


	//   ....[11]....
        /*00f4*/ 	.word	0xffffffff


	//   ....[12]....
        /*00f8*/ 	.word	0xffffffff


	//   ....[13]....
        /*00fc*/ 	.word	0xffffffff


	//   ....[14]....
        /*0100*/ 	.word	0xffffffff


	//   ....[15]....
        /*0104*/ 	.word	0x05000028


	//   ....[16]....
        /*0108*/ 	.word	0x05000028


	//   ....[17]....
        /*010c*/ 	.word	0x05000028


	//   ....[18]....
        /*0110*/ 	.word	0x05000028


	//   ....[19]....
        /*0114*/ 	.word	0x05000028


	//   ....[20]....
        /*0118*/ 	.word	0x05000028


	//   ....[21]....
        /*011c*/ 	.word	0x05000028


	//   ....[22]....
        /*0120*/ 	.word	0x05000028


	//   ....[23]....
        /*0124*/ 	.word	0x05000028


	//   ....[24]....
        /*0128*/ 	.word	0x05000028


	//   ....[25]....
        /*012c*/ 	.word	0x05000028


	//   ....[26]....
        /*0130*/ 	.word	0x05000028


	//   ....[27]....
        /*0134*/ 	.word	0x05000028


	//   ....[28]....
        /*0138*/ 	.word	0x05000028


	//   ....[29]....
        /*013c*/ 	.word	0x05000028


	//----- nvinfo : EIATTR_COOP_GROUP_INSTR_OFFSETS
	.align		4
.L_4589:
        /*0140*/ 	.byte	0x04, 0x28
        /*0142*/ 	.short	(.L_4591 - .L_4590)


	//   ....[0]....
.L_4590:
        /*0144*/ 	.word	0x00002040


	//   ....[1]....
        /*0148*/ 	.word	0x00002060


	//   ....[2]....
        /*014c*/ 	.word	0x00002080


	//   ....[3]....
        /*0150*/ 	.word	0x000020a0


	//   ....[4]....
        /*0154*/ 	.word	0x000020c0


	//   ....[5]....
        /*0158*/ 	.word	0x000023f0


	//   ....[6]....
        /*015c*/ 	.word	0x00002530


	//   ....[7]....
        /*0160*/ 	.word	0x000025c0


	//   ....[8]....
        /*0164*/ 	.word	0x00002690


	//   ....[9]....
        /*0168*/ 	.word	0x000026e0


	//   ....[10]....
        /*016c*/ 	.word	0x00002780


	//   ....[11]....
        /*0170*/ 	.word	0x00002830


	//   ....[12]....
        /*0174*/ 	.word	0x00002930


	//   ....[13]....
        /*0178*/ 	.word	0x000029e0


	//   ....[14]....
        /*017c*/ 	.word	0x00002b10


	//   ....[15]....
        /*0180*/ 	.word	0x00002ca0


	//   ....[16]....
        /*0184*/ 	.word	0x00002d20


	//   ....[17]....
        /*0188*/ 	.word	0x00002d80


	//   ....[18]....
        /*018c*/ 	.word	0x00002de0


	//   ....[19]....
        /*0190*/ 	.word	0x00002e40


	//   ....[20]....
        /*0194*/ 	.word	0x00002fc0


	//   ....[21]....
        /*0198*/ 	.word	0x00003050


	//   ....[22]....
        /*019c*/ 	.word	0x00003200


	//   ....[23]....
        /*01a0*/ 	.word	0x000032d0


	//   ....[24]....
        /*01a4*/ 	.word	0x000033c0


	//   ....[25]....
        /*01a8*/ 	.word	0x000034b0


	//   ....[26]....
        /*01ac*/ 	.word	0x000035a0


	//   ....[27]....
        /*01b0*/ 	.word	0x00003690


	//   ....[28]....
        /*01b4*/ 	.word	0x00003700


	//   ....[29]....
        /*01b8*/ 	.word	0x000037f0


	//----- nvinfo : EIATTR_EXIT_INSTR_OFFSETS
	.align		4
.L_4591:
        /*01bc*/ 	.byte	0x04, 0x1c
        /*01be*/ 	.short	(.L_4593 - .L_4592)


	//   ....[0]....
.L_4592:
        /*01c0*/ 	.word	0x00000280


	//   ....[1]....
        /*01c4*/ 	.word	0x000014c0


	//   ....[2]....
        /*01c8*/ 	.word	0x00002c40


	//----- nvinfo : EIATTR_CRS_STACK_SIZE
	.align		4
.L_4593:
        /*01cc*/ 	.byte	0x04, 0x1e
        /*01ce*/ 	.short	(.L_4595 - .L_4594)
.L_4594:
        /*01d0*/ 	.word	0x00000000


	//----- nvinfo : EIATTR_CBANK_PARAM_SIZE
	.align		4
.L_4595:
        /*01d4*/ 	.byte	0x03, 0x19
        /*01d6*/ 	.short	0x0040


	//----- nvinfo : EIATTR_PARAM_CBANK
	.align		4
        /*01d8*/ 	.byte	0x04, 0x0a
        /*01da*/ 	.short	(.L_4597 - .L_4596)
	.align		4
.L_4596:
        /*01dc*/ 	.word	index@(.nv.constant0._ZN12tensorrt_llm7kernels32fusedQKNormRopeKernelNTokenHeadsIN3c104HalfES3_Li256ELb0ELi4EEEvPviiifPKvS6_S6_PKlii)
        /*01e0*/ 	.short	0x0210
        /*01e2*/ 	.short	0x0040


	//----- nvinfo : EIATTR_SW_WAR
	.align		4
.L_4597:
        /*01e4*/ 	.byte	0x04, 0x36
        /*01e6*/ 	.short	(.L_4599 - .L_4598)
.L_4598:
        /*01e8*/ 	.word	0x00000008
.L_4599:


//--------------------- .nv.info._ZN12tensorrt_llm7kernels32fusedQKNormRopeKernelNTokenHeadsIN3c104HalfES3_Li256ELb1ELi4EEEvPviiifPKvS6_S6_PKlii --------------------------
	.section	.nv.info._ZN12tensorrt_llm7kernels32fusedQKNormRopeKernelNTokenHeadsIN3c104HalfES3_Li256ELb1ELi4EEEvPviiifPKvS6_S6_PKlii,"",@"SHT_CUDA_INFO"
	.sectionflags	@""
	.align	4


	//----- nvinfo : EIATTR_CUDA_API_VERSION
	.align		4
        /*0000*/ 	.byte	0x04, 0x37
        /*0002*/ 	.short	(.L_4601 - .L_4600)
.L_4600:
        /*0004*/ 	.word	0x00000082


	//----- nvinfo : EIATTR_KPARAM_INFO
	.align		4
.L_4601:
        /*0008*/ 	.byte	0x04, 0x17
        /*000a*/ 	.short	(.L_4603 - .L_4602)
.L_4602:
        /*000c*/ 	.word	0x00000000
        /*0010*/ 	.short	0x000a
        /*0012*/ 	.short	0x003c
        /*0014*/ 	.byte	0x00, 0xf0, 0x11, 0x00


	//----- nvinfo : EIATTR_KPARAM_INFO
	.align		4
.L_4603:
        /*0018*/ 	.byte	0x04, 0x17
        /*001a*/ 	.short	(.L_4605 - .L_4604)
.L_4604:
        /*001c*/ 	.word	0x00000000
        /*0020*/ 	.short	0x0009
        /*0022*/ 	.short	0x0038
        /*0024*/ 	.byte	0x00, 0xf0, 0x11, 0x00


	//----- nvinfo : EIATTR_KPARAM_INFO
	.align		4
.L_4605:
        /*0028*/ 	.byte	0x04, 0x17
        /*002a*/ 	.short	(.L_4607 - .L_4606)
.L_4606:
        /*002c*/ 	.word	0x00000000
        /*0030*/ 	.short	0x0008
        /*0032*/ 	.short	0x0030
        /*0034*/ 	.byte	0x00, 0xf0, 0x21, 0x00


	//----- nvinfo : EIATTR_KPARAM_INFO
	.align		4
.L_4607:
        /*0038*/ 	.byte	0x04, 0x17
        /*003a*/ 	.short	(.L_4609 - .L_4608)
.L_4608:
        /*003c*/ 	.word	0x00000000
        /*0040*/ 	.short	0x0007
        /*0042*/ 	.short	0x0028
        /*0044*/ 	.byte	0x00, 0xf0, 0x21, 0x00


	//----- nvinfo : EIATTR_KPARAM_INFO
	.align		4
.L_4609:
        /*0048*/ 	.byte	0x04, 0x17
        /*004a*/ 	.short	(.L_4611 - .L_4610)
.L_4610:
        /*004c*/ 	.word	0x00000000
        /*0050*/ 	.short	0x0006
        /*0052*/ 	.short	0x0020
        /*0054*/ 	.byte	0x00, 0xf0, 0x21, 0x00


	//----- nvinfo : EIATTR_KPARAM_INFO
	.align		4
.L_4611:
        /*0058*/ 	.byte	0x04, 0x17
        /*005a*/ 	.short	(.L_4613 - .L_4612)
.L_4612:
        /*005c*/ 	.word	0x00000000
        /*0060*/ 	.short	0x0005
        /*0062*/ 	.short	0x0018
        /*0064*/ 	.byte	0x00, 0xf0, 0x21, 0x00


	//----- nvinfo : EIATTR_KPARAM_INFO
	.align		4
.L_4613:
        /*0068*/ 	.byte	0x04, 0x17
        /*006a*/ 	.short	(.L_4615 - .L_4614)
.L_4614:
        /*006c*/ 	.word	0x00000000
        /*0070*/ 	.short	0x0004
        /*0072*/ 	.short	0x0014
        /*0074*/ 	.byte	0x00, 0xf0, 0x11, 0x00


	//----- nvinfo : EIATTR_KPARAM_INFO
	.align		4
.L_4615:
        /*0078*/ 	.byte	0x04, 0x17
        /*007a*/ 	.short	(.L_4617 - .L_4616)
.L_4616:
        /*007c*/ 	.word	0x00000000
        /*0080*/ 	.short	0x0003
        /*0082*/ 	.short	0x0010
        /*0084*/ 	.byte	0x00, 0xf0, 0x11, 0x00


	//----- nvinfo : EIATTR_KPARAM_INFO
	.align		4
.L_4617:
        /*0088*/ 	.byte	0x04, 0x17
        /*008a*/ 	.short	(.L_4619 - .L_4618)
.L_4618:
        /*008c*/ 	.word	0x00000000
        /*0090*/ 	.short	0x0002
        /*0092*/ 	.short	0x000c
        /*0094*/ 	.byte	0x00, 0xf0, 0x11, 0x00


	//----- nvinfo : EIATTR_KPARAM_INFO
	.align		4
.L_4619:
        /*0098*/ 	.byte	0x04, 0x17
        /*009a*/ 	.short	(.L_4621 - .L_4620)
.L_4620:
        /*009c*/ 	.word	0x00000000
        /*00a0*/ 	.short	0x0001
        /*00a2*/ 	.short	0x0008
        /*00a4*/ 	.byte	0x00, 0xf0, 0x11, 0x00


	//----- nvinfo : EIATTR_KPARAM_INFO
	.align		4
.L_4621:
        /*00a8*/ 	.byte	0x04, 0x17
        /*00aa*/ 	.short	(.L_4623 - .L_4622)
.L_4622:
        /*00ac*/ 	.word	0x00000000
        /*00b0*/ 	.short	0x0000
        /*00b2*/ 	.short	0x0000
        /*00b4*/ 	.byte	0x00, 0xf0, 0x21, 0x00


	//----- nvinfo : EIATTR_SPARSE_MMA_MASK
	.align		4
.L_4623:
        /*00b8*/ 	.byte	0x03, 0x50
        /*00ba*/ 	.short	0x0000


	//----- nvinfo : EIATTR_MAXREG_COUNT
	.align		4
        /*00bc*/ 	.byte	0x03, 0x1b
        /*00be*/ 	.short	0x00ff


	//----- nvinfo : EIATTR_MERCURY_ISA_VERSION
	.align		4
        /*00c0*/ 	.byte	0x03, 0x5f
        /*00c2*/ 	.short	0x0101


	//----- nvinfo : EIATTR_COOP_GROUP_MASK_REGIDS
	.align		4
        /*00c4*/ 	.byte	0x04, 0x29
        /*00c6*/ 	.short	(.L_4625 - .L_4624)


	//   ....[0]....
.L_4624:
        /*00c8*/ 	.word	0xffffffff


	//   ....[1]....
        /*00cc*/ 	.word	0xffffffff


	//   ....[2]....
        /*00d0*/ 	.word	0xffffffff


	//   ....[3]....
        /*00d4*/ 	.word	0xffffffff


	//   ....[4]....
        /*00d8*/ 	.word	0xffffffff


	//   ....[5]....
        /*00dc*/ 	.word	0x05000028


	//   ....[6]....
        /*00e0*/ 	.word	0x05000028


	//   ....[7]....
        /*00e4*/ 	.word	0x05000028


	//   ....[8]....
        /*00e8*/ 	.word	0x05000028


	//   ....[9]....
        /*00ec*/ 	.word	0x05000028


	//----- nvinfo : EIATTR_COOP_GROUP_INSTR_OFFSETS
	.align		4
.L_4625:
        /*00f0*/ 	.byte	0x04, 0x28
        /*00f2*/ 	.short	(.L_4627 - .L_4626)


	//   ....[0]....
.L_4626:
        /*00f4*/ 	.word	0x000019d0


	//   ....[1]....
        /*00f8*/ 	.word	0x000019f0


	//   ....[2]....
        /*00fc*/ 	.word	0x00001a10


	//   ....[3]....
        /*0100*/ 	.word	0x00001a30


	//   ....[4]....
        /*0104*/ 	.word	0x00001a50


	//   ....[5]....
        /*0108*/ 	.word	0x00002030


	//   ....[6]....
        /*010c*/ 	.word	0x000020c0


	//   ....[7]....
        /*0110*/ 	.word	0x00002130


	//   ....[8]....
        /*0114*/ 	.word	0x000021a0


	//   ....[9]....
        /*0118*/ 	.word	0x00002210


	//----- nvinfo : EIATTR_EXIT_INSTR_OFFSETS
	.align		4
.L_4627:
        /*011c*/ 	.byte	0x04, 0x1c
        /*011e*/ 	.short	(.L_4629 - .L_4628)


	//   ....[0]....
.L_4628:
        /*0120*/ 	.word	0x00000280


	//   ....[1]....
        /*0124*/ 	.word	0x000014d0


	//   ....[2]....
        /*0128*/ 	.word	0x00001fc0


	//----- nvinfo : EIATTR_CRS_STACK_SIZE
	.align		4
.L_4629:
        /*012c*/ 	.byte	0x04, 0x1e
        /*012e*/ 	.short	(.L_4631 - .L_4630)
.L_4630:
        /*0130*/ 	.word	0x00000000


	//----- nvinfo : EIATTR_CBANK_PARAM_SIZE
	.align		4
.L_4631:
        /*0134*/ 	.byte	0x03, 0x19
        /*0136*/ 	.short	0x0040


	//----- nvinfo : EIATTR_PARAM_CBANK
	.align		4
        /*0138*/ 	.byte	0x04, 0x0a
        /*013a*/ 	.short	(.L_4633 - .L_4632)
	.align		4
.L_4632:
        /*013c*/ 	.word	index@(.nv.constant0._ZN12tensorrt_llm7kernels32fusedQKNormRopeKernelNTokenHeadsIN3c104HalfES3_Li256ELb1ELi4EEEvPviiifPKvS6_S6_PKlii)
        /*0140*/ 	.short	0x0210
        /*0142*/ 	.short	0x0040


	//----- nvinfo : EIATTR_SW_WAR
	.align		4
.L_4633:
        /*0144*/ 	.byte	0x04, 0x36
        /*0146*/ 	.short	(.L_4635 - .L_4634)
.L_4634:
        /*0148*/ 	.word	0x00000008
.L_4635:


//--------------------- .nv.info._ZN12tensorrt_llm7kernels32fusedQKNormRopeKernelNTokenHeadsIN3c104HalfES3_Li128ELb0ELi4EEEvPviiifPKvS6_S6_PKlii --------------------------
	.section	.nv.info._ZN12tensorrt_llm7kernels32fusedQKNormRopeKernelNTokenHeadsIN3c104HalfES3_Li128ELb0ELi4EEEvPviiifPKvS6_S6_PKlii,"",@"SHT_CUDA_INFO"
	.sectionflags	@""
	.align	4


	//----- nvinfo : EIATTR_CUDA_API_VERSION
	.align		4
        /*0000*/ 	.byte	0x04, 0x37
        /*0002*/ 	.short	(.L_4637 - .L_4636)
.L_4636:
        /*0004*/ 	.word	0x00000082


	//----- nvinfo : EIATTR_KPARAM_INFO
	.align		4
.L_4637:
        /*0008*/ 	.byte	0x04, 0x17
        /*000a*/ 	.short	(.L_4639 - .L_4638)
.L_4638:
        /*000c*/ 	.word	0x00000000
        /*0010*/ 	.short	0x000a
        /*0012*/ 	.short	0x003c
        /*0014*/ 	.byte	0x00, 0xf0, 0x11, 0x00


	//----- nvinfo : EIATTR_KPARAM_INFO
	.align		4
.L_4639:
        /*0018*/ 	.byte	0x04, 0x17
        /*001a*/ 	.short	(.L_4641 - .L_4640)
.L_4640:
        /*001c*/ 	.word	0x00000000
        /*0020*/ 	.short	0x0009
        /*0022*/ 	.short	0x0038
        /*0024*/ 	.byte	0x00, 0xf0, 0x11, 0x00


	//----- nvinfo : EIATTR_KPARAM_INFO
	.align		4
.L_4641:
        /*0028*/ 	.byte	0x04, 0x17
        /*002a*/ 	.short	(.L_4643 - .L_4642)
.L_4642:
        /*002c*/ 	.word	0x00000000
        /*0030*/ 	.short	0x0008
        /*0032*/ 	.short	0x0030
        /*0034*/ 	.byte	0x00, 0xf0, 0x21, 0x00


	//----- nvinfo : EIATTR_KPARAM_INFO
	.align		4
.L_4643:
        /*0038*/ 	.byte	0x04, 0x17
        /*003a*/ 	.short	(.L_4645 - .L_4644)
.L_4644:
        /*003c*/ 	.word	0x00000000
        /*0040*/ 	.short	0x0007
        /*0042*/ 	.short	0x0028
        /*0044*/ 	.byte	0x00, 0xf0, 0x21, 0x00


	//----- nvinfo : EIATTR_KPARAM_INFO
	.align		4
.L_4645:
        /*0048*/ 	.byte	0x04, 0x17
        /*004a*/ 	.short	(.L_4647 - .L_4646)
.L_4646:
        /*004c*/ 	.word	0x00000000
        /*0050*/ 	.short	0x0006
        /*0052*/ 	.short	0x0020
        /*0054*/ 	.byte	0x00, 0xf0, 0x21, 0x00


	//----- nvinfo : EIATTR_KPARAM_INFO
	.align		4
.L_4647:
        /*0058*/ 	.byte	0x04, 0x17
        /*005a*/ 	.short	(.L_4649 - .L_4648)
.L_4648:
        /*005c*/ 	.word	0x00000000
        /*0060*/ 	.short	0x0005
        /*0062*/ 	.short	0x0018
        /*0064*/ 	.byte	0x00, 0xf0, 0x21, 0x00


	//----- nvinfo : EIATTR_KPARAM_INFO
	.align		4
.L_4649:
        /*0068*/ 	.byte	0x04, 0x17
        /*006a*/ 	.short	(.L_4651 - .L_4650)
.L_4650:
        /*006c*/ 	.word	0x00000000
        /*0070*/ 	.short	0x0004
        /*0072*/ 	.short	0x0014
        /*0074*/ 	.byte	0x00, 0xf0, 0x11, 0x00


	//----- nvinfo : EIATTR_KPARAM_INFO
	.align		4
.L_4651:
        /*0078*/ 	.byte	0x04, 0x17
        /*007a*/ 	.short	(.L_4653 - .L_4652)
.L_4652:
        /*007c*/ 	.word	0x00000000
        /*0080*/ 	.short	0x0003
        /*0082*/ 	.short	0x0010
        /*0084*/ 	.byte	0x00, 0xf0, 0x11, 0x00


	//----- nvinfo : EIATTR_KPARAM_INFO
	.align		4
.L_4653:
        /*0088*/ 	.byte	0x04, 0x17
        /*008a*/ 	.short	(.L_4655 - .L_4654)
.L_4654:
        /*008c*/ 	.word	0x00000000
        /*0090*/ 	.short	0x0002
        /*0092*/ 	.short	0x000c
        /*0094*/ 	.byte	0x00, 0xf0, 0x11, 0x00


	//----- nvinfo : EIATTR_KPARAM_INFO
	.align		4
.L_4655:
        /*0098*/ 	.byte	0x04, 0x17
        /*009a*/ 	.short	(.L_4657 - .L_4656)
.L_4656:
        /*009c*/ 	.word	0x00000000
        /*00a0*/ 	.short	0x0001
        /*00a2*/ 	.short	0x0008
        /*00a4*/ 	.byte	0x00, 0xf0, 0x11, 0x00


	//----- nvinfo : EIATTR_KPARAM_INFO
	.align		4
.L_4657:
        /*00a8*/ 	.byte	0x04, 0x17
        /*00aa*/ 	.short	(.L_4659 - .L_4658)
.L_4658:
        /*00ac*/ 	.word	0x00000000
        /*00b0*/ 	.short	0x0000
        /*00b2*/ 	.short	0x0000
        /*00b4*/ 	.byte	0x00, 0xf0, 0x21, 0x00


	//----- nvinfo : EIATTR_SPARSE_MMA_MASK
	.align		4
.L_4659:
        /*00b8*/ 	.byte	0x03, 0x50
        /*00ba*/ 	.short	0x0000


	//----- nvinfo : EIATTR_MAXREG_COUNT
	.align		4
        /*00bc*/ 	.byte	0x03, 0x1b
        /*00be*/ 	.short	0x00ff


	//----- nvinfo : EIATTR_MERCURY_ISA_VERSION
	.align		4
        /*00c0*/ 	.byte	0x03, 0x5f
        /*00c2*/ 	.short	0x0101


	//----- nvinfo : EIATTR_COOP_GROUP_MASK_REGIDS
	.align		4
        /*00c4*/ 	.byte	0x04, 0x29
        /*00c6*/ 	.short	(.L_4661 - .L_4660)


	//   ....[0]....
.L_4660:
        /*00c8*/ 	.word	0xffffffff


	//   ....[1]....
        /*00cc*/ 	.word	0xffffffff


	//   ....[2]....
        /*00d0*/ 	.word	0xffffffff


	//   ....[3]....
        /*00d4*/ 	.word	0xffffffff


	//   ....[4]....
        /*00d8*/ 	.word	0xffffffff


	//   ....[5]....
        /*00dc*/ 	.word	0xffffffff


	//   ....[6]....
        /*00e0*/ 	.word	0xffffffff


	//   ....[7]....
        /*00e4*/ 	.word	0xffffffff


	//   ....[8]....
        /*00e8*/ 	.word	0xffffffff


	//   ....[9]....
        /*00ec*/ 	.word	0xffffffff


	//   ....[10]....
        /*00f0*/ 	.word	0xffffffff


	//   ....[11]....
        /*00f4*/ 	.word	0x05000004


	//   ....[12]....
        /*00f8*/ 	.word	0x05000004


	//   ....[13]....
        /*00fc*/ 	.word	0x05000004


	//   ....[14]....
        /*0100*/ 	.word	0x05000004


	//   ....[15]....
        /*0104*/ 	.word	0x05000004


	//   ....[16]....
        /*0108*/ 	.word	0x05000004


	//   ....[17]....
        /*010c*/ 	.word	0x05000004


	//   ....[18]....
        /*0110*/ 	.word	0x05000004


	//   ....[19]....
        /*0114*/ 	.word	0x05000004


	//   ....[20]....
        /*0118*/ 	.word	0x05000004


	//   ....[21]....
        /*011c*/ 	.word	0x05000004


	//----- nvinfo : EIATTR_COOP_GROUP_INSTR_OFFSETS
	.align		4
.L_4661:
        /*0120*/ 	.byte	0x04, 0x28
        /*0122*/ 	.short	(.L_4663 - .L_4662)


	//   ....[0]....
.L_4662:
        /*0124*/ 	.word	0x00001b90


	//   ....[1]....
        /*0128*/ 	.word	0x00001bb0


	//   ....[2]....
        /*012c*/ 	.word	0x00001bd0


	//   ....[3]....
        /*0130*/ 	.word	0x00001bf0


	//   ....[4]....
        /*0134*/ 	.word	0x00001c10


	//   ....[5]....
        /*0138*/ 	.word	0x00001df0


	//   ....[6]....
        /*013c*/ 	.word	0x00001fa0


	//   ....[7]....
        /*0140*/ 	.word	0x000020a0


	//   ....[8]....
        /*0144*/ 	.word	0x00002120


	//   ....[9]....
        /*0148*/ 	.word	0x00002150


	//   ....[10]....
        /*014c*/ 	.word	0x00002290


	//   ....[11]....
        /*0150*/ 	.word	0x00002400


	//   ....[12]....
        /*0154*/ 	.word	0x00002480


	//   ....[13]....
        /*0158*/ 	.word	0x000024e0


	//   ....[14]....
        /*015c*/ 	.word	0x00002540


	//   ....[15]....
        /*0160*/ 	.word	0x000025a0


	//   ....[16]....
        /*0164*/ 	.word	0x00002720


	//   ....[17]....
        /*0168*/ 	.word	0x000027b0


	//   ....[18]....
        /*016c*/ 	.word	0x00002950


	//   ....[19]....
        /*0170*/ 	.word	0x00002a60


	//   ....[20]....
        /*0174*/ 	.word	0x00002ae0


	//   ....[21]....
        /*0178*/ 	.word	0x00002b80


	//----- nvinfo : EIATTR_EXIT_INSTR_OFFSETS
	.align		4
.L_4663:
        /*017c*/ 	.byte	0x04, 0x1c
        /*017e*/ 	.short	(.L_4665 - .L_4664)


	//   ....[0]....
.L_4664:
        /*0180*/ 	.word	0x00000280


	//   ....[1]....
        /*0184*/ 	.word	0x000014c0


	//   ....[2]....
        /*0188*/ 	.word	0x000023a0


	//----- nvinfo : EIATTR_CRS_STACK_SIZE
	.align		4
.L_4665:
        /*018c*/ 	.byte	0x04, 0x1e
        /*018e*/ 	.short	(.L_4667 - .L_4666)
.L_4666:
        /*0190*/ 	.word	0x00000000


	//----- nvinfo : EIATTR_CBANK_PARAM_SIZE
	.align		4
.L_4667:
        /*0194*/ 	.byte	0x03, 0x19
        /*0196*/ 	.short	0x0040


	//----- nvinfo : EIATTR_PARAM_CBANK
	.align		4
        /*0198*/ 	.byte	0x04, 0x0a
        /*019a*/ 	.short	(.L_4669 - .L_4668)
	.align		4
.L_4668:
        /*019c*/ 	.word	index@(.nv.constant0._ZN12tensorrt_llm7kernels32fusedQKNormRopeKernelNTokenHeadsIN3c104HalfES3_Li128ELb0ELi4EEEvPviiifPKvS6_S6_PKlii)
        /*01a0*/ 	.short	0x0210
        /*01a2*/ 	.short	0x0040


	//----- nvinfo : EIATTR_SW_WAR
	.align		4
.L_4669:
        /*01a4*/ 	.byte	0x04, 0x36
        /*01a6*/ 	.short	(.L_4671 - .L_4670)
.L_4670:
        /*01a8*/ 	.word	0x00000008
.L_4671:


//--------------------- .nv.info._ZN12tensorrt_llm7kernels32fusedQKNormRopeKernelNTokenHeadsIN3c104HalfES3_Li128ELb1ELi4EEEvPviiifPKvS6_S6_PKlii --------------------------
	.section	.nv.info._ZN12tensorrt_llm7kernels32fusedQKNormRopeKernelNTokenHeadsIN3c104HalfES3_Li128ELb1ELi4EEEvPviiifPKvS6_S6_PKlii,"",@"SHT_CUDA_INFO"
	.sectionflags	@""
	.align	4


	//----- nvinfo : EIATTR_CUDA_API_VERSION
	.align		4
        /*0000*/ 	.byte	0x04, 0x37
        /*0002*/ 	.short	(.L_4673 - .L_4672)
.L_4672:
        /*0004*/ 	.word	0x00000082


	//----- nvinfo : EIATTR_KPARAM_INFO
	.align		4
.L_4673:
        /*0008*/ 	.byte	0x04, 0x17
        /*000a*/ 	.short	(.L_4675 - .L_4674)
.L_4674:
        /*000c*/ 	.word	0x00000000
        /*0010*/ 	.short	0x000a
        /*0012*/ 	.short	0x003c
        /*0014*/ 	.byte	0x00, 0xf0, 0x11, 0x00


	//----- nvinfo : EIATTR_KPARAM_INFO
	.align		4
.L_4675:
        /*0018*/ 	.byte	0x04, 0x17
        /*001a*/ 	.short	(.L_4677 - .L_4676)
.L_4676:
        /*001c*/ 	.word	0x00000000
        /*0020*/ 	.short	0x0009
        /*0022*/ 	.short	0x0038
        /*0024*/ 	.byte	0x00, 0xf0, 0x11, 0x00


	//----- nvinfo : EIATTR_KPARAM_INFO
	.align		4
.L_4677:
        /*0028*/ 	.byte	0x04, 0x17
        /*002a*/ 	.short	(.L_4679 - .L_4678)
.L_4678:
        /*002c*/ 	.word	0x00000000
        /*0030*/ 	.short	0x0008
        /*0032*/ 	.short	0x0030
        /*0034*/ 	.byte	0x00, 0xf0, 0x21, 0x00


	//----- nvinfo : EIATTR_KPARAM_INFO
	.align		4
.L_4679:
        /*0038*/ 	.byte	0x04, 0x17
        /*003a*/ 	.short	(.L_4681 - .L_4680)
.L_4680:
        /*003c*/ 	.word	0x00000000
        /*0040*/ 	.short	0x0007
        /*0042*/ 	.short	0x0028
        /*0044*/ 	.byte	0x00, 0xf0, 0x21, 0x00


	//----- nvinfo : EIATTR_KPARAM_INFO
	.align		4
.L_4681:
        /*0048*/ 	.byte	0x04, 0x17
        /*004a*/ 	.short	(.L_4683 - .L_4682)
.L_4682:
        /*004c*/ 	.word	0x00000000
        /*0050*/ 	.short	0x0006
        /*0052*/ 	.short	0x0020
        /*0054*/ 	.byte	0x00, 0xf0, 0x21, 0x00


	//----- nvinfo : EIATTR_KPARAM_INFO
	.align		4
.L_4683:
        /*0058*/ 	.byte	0x04, 0x17
        /*005a*/ 	.short	(.L_4685 - .L_4684)
.L_4684:
        /*005c*/ 	.word	0x00000000
        /*0060*/ 	.short	0x0005
        /*0062*/ 	.short	0x0018
        /*0064*/ 	.byte	0x00, 0xf0, 0x21, 0x00


	//----- nvinfo : EIATTR_KPARAM_INFO
	.align		4
.L_4685:
        /*0068*/ 	.byte	0x04, 0x17
        /*006a*/ 	.short	(.L_4687 - .L_4686)
.L_4686:
        /*006c*/ 	.word	0x00000000
        /*0070*/ 	.short	0x0004
        /*0072*/ 	.short	0x0014
        /*0074*/ 	.byte	0x00, 0xf0, 0x11, 0x00


	//----- nvinfo : EIATTR_KPARAM_INFO
	.align		4
.L_4687:
        /*0078*/ 	.byte	0x04, 0x17
        /*007a*/ 	.short	(.L_4689 - .L_4688)
.L_4688:
        /*007c*/ 	.word	0x00000000
        /*0080*/ 	.short	0x0003
        /*0082*/ 	.short	0x0010
        /*0084*/ 	.byte	0x00, 0xf0, 0x11, 0x00


	//----- nvinfo : EIATTR_KPARAM_INFO
	.align		4
.L_4689:
        /*0088*/ 	.byte	0x04, 0x17
        /*008a*/ 	.short	(.L_4691 - .L_4690)
.L_4690:
        /*008c*/ 	.word	0x00000000
        /*0090*/ 	.short	0x0002
        /*0092*/ 	.short	0x000c
        /*0094*/ 	.byte	0x00, 0xf0, 0x11, 0x00


	//----- nvinfo : EIATTR_KPARAM_INFO
	.align		4
.L_4691:
        /*0098*/ 	.byte	0x04, 0x17
        /*009a*/ 	.short	(.L_4693 - .L_4692)
.L_4692:
        /*009c*/ 	.word	0x00000000
        /*00a0*/ 	.short	0x0001
        /*00a2*/ 	.short	0x0008
        /*00a4*/ 	.byte	0x00, 0xf0, 0x11, 0x00


	//----- nvinfo : EIATTR_KPARAM_INFO
	.align		4
.L_4693:
        /*00a8*/ 	.byte	0x04, 0x17
        /*00aa*/ 	.short	(.L_4695 - .L_4694)
.L_4694:
        /*00ac*/ 	.word	0x00000000
        /*00b0*/ 	.short	0x0000
        /*00b2*/ 	.short	0x0000
        /*00b4*/ 	.byte	0x00, 0xf0, 0x21, 0x00


	//----- nvinfo : EIATTR_SPARSE_MMA_MASK
	.align		4
.L_4695:
        /*00b8*/ 	.byte	0x03, 0x50
        /*00ba*/ 	.short	0x0000


	//----- nvinfo : EIATTR_MAXREG_COUNT
	.align		4
        /*00bc*/ 	.byte	0x03, 0x1b
        /*00be*/ 	.short	0x00ff


	//----- nvinfo : EIATTR_MERCURY_ISA_VERSION
	.align		4
        /*00c0*/ 	.byte	0x03, 0x5f
        /*00c2*/ 	.short	0x0101


	//----- nvinfo : EIATTR_COOP_GROUP_MASK_REGIDS
	.align		4
        /*00c4*/ 	.byte	0x04, 0x29
        /*00c6*/ 	.short	(.L_4697 - .L_4696)


	//   ....[0]....
.L_4696:
        /*00c8*/ 	.word	0xffffffff


	//   ....[1]....
        /*00cc*/ 	.word	0xffffffff


	//   ....[2]....
        /*00d0*/ 	.word	0xffffffff


	//   ....[3]....
        /*00d4*/ 	.word	0xffffffff


	//   ....[4]....
        /*00d8*/ 	.word	0xffffffff


	//   ....[5]....
        /*00dc*/ 	.word	0x0500000f


	//   ....[6]....
        /*00e0*/ 	.word	0x0500000f


	//   ....[7]....
        /*00e4*/ 	.word	0x0500000f


	//   ....[8]....
        /*00e8*/ 	.word	0x0500000f


	//   ....[9]....
        /*00ec*/ 	.word	0x0500000f


	//----- nvinfo : EIATTR_COOP_GROUP_INSTR_OFFSETS
	.align		4
.L_4697:
        /*00f0*/ 	.byte	0x04, 0x28
        /*00f2*/ 	.short	(.L_4699 - .L_4698)


	//   ....[0]....
.L_4698:
        /*00f4*/ 	.word	0x00001890


	//   ....[1]....
        /*00f8*/ 	.word	0x000018b0


	//   ....[2]....
        /*00fc*/ 	.word	0x000018d0


	//   ....[3]....
        /*0100*/ 	.word	0x000018f0


	//   ....[4]....
        /*0104*/ 	.word	0x00001910


	//   ....[5]....
        /*0108*/ 	.word	0x00001d00


	//   ....[6]....
        /*010c*/ 	.word	0x00001d90


	//   ....[7]....
        /*0110*/ 	.word	0x00001e00


	//   ....[8]....
        /*0114*/ 	.word	0x00001e80


	//   ....[9]....
        /*0118*/ 	.word	0x00001f00


	//----- nvinfo : EIATTR_EXIT_INSTR_OFFSETS
	.align		4
.L_4699:
        /*011c*/ 	.byte	0x04, 0x1c
        /*011e*/ 	.short	(.L_4701 - .L_4700)


	//   ....[0]....
.L_4700:
        /*0120*/ 	.word	0x00000290


	//   ....[1]....
        /*0124*/ 	.word	0x00001510


	//   ....[2]....
        /*0128*/ 	.word	0x00001c90


	//----- nvinfo : EIATTR_CRS_STACK_SIZE
	.align		4
.L_4701:
        /*012c*/ 	.byte	0x04, 0x1e
        /*012e*/ 	.short	(.L_4703 - .L_4702)
.L_4702:
        /*0130*/ 	.word	0x00000000


	//----- nvinfo : EIATTR_CBANK_PARAM_SIZE
	.align		4
.L_4703:
        /*0134*/ 	.byte	0x03, 0x19
        /*0136*/ 	.short	0x0040


	//----- nvinfo : EIATTR_PARAM_CBANK
	.align		4
        /*0138*/ 	.byte	0x04, 0x0a
        /*013a*/ 	.short	(.L_4705 - .L_4704)
	.align		4
.L_4704:
        /*013c*/ 	.word	index@(.nv.constant0._ZN12tensorrt_llm7kernels32fusedQKNormRopeKernelNTokenHeadsIN3c104HalfES3_Li128ELb1ELi4EEEvPviiifPKvS6_S6_PKlii)
        /*0140*/ 	.short	0x0210
        /*0142*/ 	.short	0x0040


	//----- nvinfo : EIATTR_SW_WAR
	.align		4
.L_4705:
        /*0144*/ 	.byte	0x04, 0x36
        /*0146*/ 	.short	(.L_4707 - .L_4706)
.L_4706:
        /*0148*/ 	.word	0x00000008
.L_4707:


//--------------------- .nv.info._ZN12tensorrt_llm7kernels32fusedQKNormRopeKernelNTokenHeadsIN3c104HalfES3_Li64ELb0ELi4EEEvPviiifPKvS6_S6_PKlii --------------------------
	.section	.nv.info._ZN12tensorrt_llm7kernels32fusedQKNormRopeKernelNTokenHeadsIN3c104HalfES3_Li64ELb0ELi4EEEvPviiifPKvS6_S6_PKlii,"",@"SHT_CUDA_INFO"
	.sectionflags	@""
	.align	4


	//----- nvinfo : EIATTR_CUDA_API_VERSION
	.align		4
        /*0000*/ 	.byte	0x04, 0x37
        /*0002*/ 	.short	(.L_4709 - .L_4708)
.L_4708:
        /*0004*/ 	.word	0x00000082


	//----- nvinfo : EIATTR_KPARAM_INFO
	.align		4
.L_4709:
        /*0008*/ 	.byte	0x04, 0x17
        /*000a*/ 	.short	(.L_4711 - .L_4710)
.L_4710:
        /*000c*/ 	.word	0x00000000
        /*0010*/ 	.short	0x000a
        /*0012*/ 	.short	0x003c
        /*0014*/ 	.byte	0x00, 0xf0, 0x11, 0x00


	//----- nvinfo : EIATTR_KPARAM_INFO
	.align		4
.L_4711:
        /*0018*/ 	.byte	0x04, 0x17
        /*001a*/ 	.short	(.L_4713 - .L_4712)
.L_4712:
        /*001c*/ 	.word	0x00000000
        /*0020*/ 	.short	0x0009
        /*0022*/ 	.short	0x0038
        /*0024*/ 	.byte	0x00, 0xf0, 0x11, 0x00


	//----- nvinfo : EIATTR_KPARAM_INFO
	.align		4
.L_4713:
        /*0028*/ 	.byte	0x04, 0x17
        /*002a*/ 	.short	(.L_4715 - .L_4714)
.L_4714:
        /*002c*/ 	.word	0x00000000
        /*0030*/ 	.short	0x0008
        /*0032*/ 	.short	0x0030
        /*0034*/ 	.byte	0x00, 0xf0, 0x21, 0x00


	//----- nvinfo : EIATTR_KPARAM_INFO
	.align		4
.L_4715:
        /*0038*/ 	.byte	0x04, 0x17
        /*003a*/ 	.short	(.L_4717 - .L_4716)
.L_4716:
        /*003c*/ 	.word	0x00000000
        /*0040*/ 	.short	0x0007
        /*0042*/ 	.short	0x0028
        /*0044*/ 	.byte	0x00, 0xf0, 0x21, 0x00


	//----- nvinfo : EIATTR_KPARAM_INFO
	.align		4
.L_4717:
        /*0048*/ 	.byte	0x04, 0x17
        /*004a*/ 	.short	(.L_4719 - .L_4718)
.L_4718:
        /*004c*/ 	.word	0x00000000
        /*0050*/ 	.short	0x0006
        /*0052*/ 	.short	0x0020
        /*0054*/ 	.byte	0x00, 0xf0, 0x21, 0x00


	//----- nvinfo : EIATTR_KPARAM_INFO
	.align		4
.L_4719:
        /*0058*/ 	.byte	0x04, 0x17
        /*005a*/ 	.short	(.L_4721 - .L_4720)
.L_4720:
        /*005c*/ 	.word	0x00000000
        /*0060*/ 	.short	0x0005
        /*0062*/ 	.short	0x0018
        /*0064*/ 	.byte	0x00, 0xf0, 0x21, 0x00


	//----- nvinfo : EIATTR_KPARAM_INFO
	.align		4
.L_4721:
        /*0068*/ 	.byte	0x04, 0x17
        /*006a*/ 	.short	(.L_4723 - .L_4722)
.L_4722:
        /*006c*/ 	.word	0x00000000
        /*0070*/ 	.short	0x0004
        /*0072*/ 	.short	0x0014
        /*0074*/ 	.byte	0x00, 0xf0, 0x11, 0x00


	//----- nvinfo : EIATTR_KPARAM_INFO
	.align		4
.L_4723:
        /*0078*/ 	.byte	0x04, 0x17
        /*007a*/ 	.short	(.L_4725 - .L_4724)
.L_4724:
        /*007c*/ 	.word	0x00000000
        /*0080*/ 	.short	0x0003
        /*0082*/ 	.short	0x0010
        /*0084*/ 	.byte	0x00, 0xf0, 0x11, 0x00


	//----- nvinfo : EIATTR_KPARAM_INFO
	.align		4
.L_4725:
        /*0088*/ 	.byte	0x04, 0x17
        /*008a*/ 	.short	(.L_4727 - .L_4726)
.L_4726:
        /*008c*/ 	.word	0x00000000
        /*0090*/ 	.short	0x0002
        /*0092*/ 	.short	0x000c
        /*0094*/ 	.byte	0x00, 0xf0, 0x11, 0x00


	//----- nvinfo : EIATTR_KPARAM_INFO
	.align		4
.L_4727:
        /*0098*/ 	.byte	0x04, 0x17
        /*009a*/ 	.short	(.L_4729 - .L_4728)
.L_4728:
        /*009c*/ 	.word	0x00000000
        /*00a0*/ 	.short	0x0001
        /*00a2*/ 	.short	0x0008
        /*00a4*/ 	.byte	0x00, 0xf0, 0x11, 0x00


	//----- nvinfo : EIATTR_KPARAM_INFO
	.align		4
.L_4729:
        /*00a8*/ 	.byte	0x04, 0x17
        /*00aa*/ 	.short	(.L_4731 - .L_4730)
.L_4730:
        /*00ac*/ 	.word	0x00000000
        /*00b0*/ 	.short	0x0000
        /*00b2*/ 	.short	0x0000
        /*00b4*/ 	.byte	0x00, 0xf0, 0x21, 0x00


	//----- nvinfo : EIATTR_SPARSE_MMA_MASK
	.align		4
.L_4731:
        /*00b8*/ 	.byte	0x03, 0x50
        /*00ba*/ 	.short	0x0000


	//----- nvinfo : EIATTR_MAXREG_COUNT
	.align		4
        /*00bc*/ 	.byte	0x03, 0x1b
        /*00be*/ 	.short	0x00ff


	//----- nvinfo : EIATTR_MERCURY_ISA_VERSION
	.align		4
        /*00c0*/ 	.byte	0x03, 0x5f
        /*00c2*/ 	.short	0x0101


	//----- nvinfo : EIATTR_COOP_GROUP_MASK_REGIDS
	.align		4
        /*00c4*/ 	.byte	0x04, 0x29
        /*00c6*/ 	.short	(.L_4733 - .L_4732)


	//   ....[0]....
.L_4732:
        /*00c8*/ 	.word	0xffffffff


	//   ....[1]....
        /*00cc*/ 	.word	0xffffffff


	//   ....[2]....
        /*00d0*/ 	.word	0xffffffff


	//   ....[3]....
        /*00d4*/ 	.word	0xffffffff


	//   ....[4]....
        /*00d8*/ 	.word	0xffffffff


	//   ....[5]....
        /*00dc*/ 	.word	0xffffffff


	//   ....[6]....
        /*00e0*/ 	.word	0xffffffff


	//   ....[7]....
        /*00e4*/ 	.word	0xffffffff


	//   ....[8]....
        /*00e8*/ 	.word	0xffffffff


	//   ....[9]....
        /*00ec*/ 	.word	0x0500001a


	//   ....[10]....
        /*00f0*/ 	.word	0x0500001a


	//   ....[11]....
        /*00f4*/ 	.word	0x0500001a


	//   ....[12]....
        /*00f8*/ 	.word	0x0500001a


	//   ....[13]....
        /*00fc*/ 	.word	0x0500001a


	//   ....[14]....
        /*0100*/ 	.word	0x0500001a


	//   ....[15]....
        /*0104*/ 	.word	0x0500001a


	//   ....[16]....
        /*0108*/ 	.word	0x0500001a


	//   ....[17]....
        /*010c*/ 	.word	0x0500001a


	//----- nvinfo : EIATTR_COOP_GROUP_INSTR_OFFSETS
	.align		4
.L_4733:
        /*0110*/ 	.byte	0x04, 0x28
        /*0112*/ 	.short	(.L_4735 - .L_4734)


	//   ....[0]....
.L_4734:
        /*0114*/ 	.word	0x000018e0


	//   ....[1]....
        /*0118*/ 	.word	0x00001900


	//   ....[2]....
        /*011c*/ 	.word	0x00001920


	//   ....[3]....
        /*0120*/ 	.word	0x00001940


	//   ....[4]....
        /*0124*/ 	.word	0x00001960


	//   ....[5]....
        /*0128*/ 	.word	0x00001c00


	//   ....[6]....
        /*012c*/ 	.word	0x00001c80


	//   ....[7]....
        /*0130*/ 	.word	0x00001ce0


	//   ....[8]....
        /*0134*/ 	.word	0x00001e10


	//   ....[9]....
        /*0138*/ 	.word	0x00001f70


	//   ....[10]....
        /*013c*/ 	.word	0x00002000


	//   ....[11]....
        /*0140*/ 	.word	0x00002060


	//   ....[12]....
        /*0144*/ 	.word	0x000020c0


	//   ....[13]....
        /*0148*/ 	.word	0x00002120


	//   ....[14]....
        /*014c*/ 	.word	0x000022a0


	//   ....[15]....
        /*0150*/ 	.word	0x00002320


	//   ....[16]....
        /*0154*/ 	.word	0x000024a0


	//   ....[17]....
        /*0158*/ 	.word	0x00002500


	//----- nvinfo : EIATTR_EXIT_INSTR_OFFSETS
	.align		4
.L_4735:
        /*015c*/ 	.byte	0x04, 0x1c
        /*015e*/ 	.short	(.L_4737 - .L_4736)


	//   ....[0]....
.L_4736:
        /*0160*/ 	.word	0x00000290


	//   ....[1]....
        /*0164*/ 	.word	0x000014d0


	//   ....[2]....
        /*0168*/ 	.word	0x00001f10


	//----- nvinfo : EIATTR_CRS_STACK_SIZE
	.align		4
.L_4737:
        /*016c*/ 	.byte	0x04, 0x1e
        /*016e*/ 	.short	(.L_4739 - .L_4738)
.L_4738:
        /*0170*/ 	.word	0x00000000


	//----- nvinfo : EIATTR_CBANK_PARAM_SIZE
	.align		4
.L_4739:
        /*0174*/ 	.byte	0x03, 0x19
        /*0176*/ 	.short	0x0040


	//----- nvinfo : EIATTR_PARAM_CBANK
	.align		4
        /*0178*/ 	.byte	0x04, 0x0a
        /*017a*/ 	.short	(.L_4741 - .L_4740)
	.align		4
.L_4740:
        /*017c*/ 	.word	index@(.nv.constant0._ZN12tensorrt_llm7kernels32fusedQKNormRopeKernelNTokenHeadsIN3c104HalfES3_Li64ELb0ELi4EEEvPviiifPKvS6_S6_PKlii)
        /*0180*/ 	.short	0x0210
        /*0182*/ 	.short	0x0040


	//----- nvinfo : EIATTR_SW_WAR
	.align		4
.L_4741:
        /*0184*/ 	.byte	0x04, 0x36
        /*0186*/ 	.short	(.L_4743 - .L_4742)
.L_4742:
        /*0188*/ 	.word	0x00000008
.L_4743:


//--------------------- .nv.info._ZN12tensorrt_llm7kernels32fusedQKNormRopeKernelNTokenHeadsIN3c104HalfES3_Li64ELb1ELi4EEEvPviiifPKvS6_S6_PKlii --------------------------
	.section	.nv.info._ZN12tensorrt_llm7kernels32fusedQKNormRopeKernelNTokenHeadsIN3c104HalfES3_Li64ELb1ELi4EEEvPviiifPKvS6_S6_PKlii,"",@"SHT_CUDA_INFO"
	.sectionflags	@""
	.align	4


	//----- nvinfo : EIATTR_CUDA_API_VERSION
	.align		4
        /*0000*/ 	.byte	0x04, 0x37
        /*0002*/ 	.short	(.L_4745 - .L_4744)
.L_4744:
        /*0004*/ 	.word	0x00000082


	//----- nvinfo : EIATTR_KPARAM_INFO
	.align		4
.L_4745:
        /*0008*/ 	.byte	0x04, 0x17
        /*000a*/ 	.short	(.L_4747 - .L_4746)
.L_4746:
        /*000c*/ 	.word	0x00000000
        /*0010*/ 	.short	0x000a
        /*0012*/ 	.short	0x003c
        /*0014*/ 	.byte	0x00, 0xf0, 0x11, 0x00


	//----- nvinfo : EIATTR_KPARAM_INFO
	.align		4
.L_4747:
        /*0018*/ 	.byte	0x04, 0x17
        /*001a*/ 	.short	(.L_4749 - .L_4748)
.L_4748:
        /*001c*/ 	.word	0x00000000
        /*0020*/ 	.short	0x0009
        /*0022*/ 	.short	0x0038
        /*0024*/ 	.byte	0x00, 0xf0, 0x11, 0x00


	//----- nvinfo : EIATTR_KPARAM_INFO
	.align		4
.L_4749:
        /*0028*/ 	.byte	0x04, 0x17
        /*002a*/ 	.short	(.L_4751 - .L_4750)
.L_4750:
        /*002c*/ 	.word	0x00000000
        /*0030*/ 	.short	0x0008
        /*0032*/ 	.short	0x0030
        /*0034*/ 	.byte	0x00, 0xf0, 0x21, 0x00


	//----- nvinfo : EIATTR_KPARAM_INFO
	.align		4
.L_4751:
        /*0038*/ 	.byte	0x04, 0x17
        /*003a*/ 	.short	(.L_4753 - .L_4752)
.L_4752:
        /*003c*/ 	.word	0x00000000
        /*0040*/ 	.short	0x0007
        /*0042*/ 	.short	0x0028
        /*0044*/ 	.byte	0x00, 0xf0, 0x21, 0x00


	//----- nvinfo : EIATTR_KPARAM_INFO
	.align		4
.L_4753:
        /*0048*/ 	.byte	0x04, 0x17
        /*004a*/ 	.short	(.L_4755 - .L_4754)
.L_4754:
        /*004c*/ 	.word	0x00000000
        /*0050*/ 	.short	0x0006
        /*0052*/ 	.short	0x0020
        /*0054*/ 	.byte	0x00, 0xf0, 0x21, 0x00


	//----- nvinfo : EIATTR_KPARAM_INFO
	.align		4
.L_4755:
        /*0058*/ 	.byte	0x04, 0x17
        /*005a*/ 	.short	(.L_4757 - .L_4756)
.L_4756:
        /*005c*/ 	.word	0x00000000
        /*0060*/ 	.short	0x0005
        /*0062*/ 	.short	0x0018
        /*0064*/ 	.byte	0x00, 0xf0, 0x21, 0x00


	//----- nvinfo : EIATTR_KPARAM_INFO
	.align		4
.L_4757:
        /*0068*/ 	.byte	0x04, 0x17
        /*006a*/ 	.short	(.L_4759 - .L_4758)
.L_4758:
        /*006c*/ 	.word	0x00000000
        /*0070*/ 	.short	0x0004
        /*0072*/ 	.short	0x0014
        /*0074*/ 	.byte	0x00, 0xf0, 0x11, 0x00


	//----- nvinfo : EIATTR_KPARAM_INFO
	.align		4
.L_4759:
        /*0078*/ 	.byte	0x04, 0x17
        /*007a*/ 	.short	(.L_4761 - .L_4760)
.L_4760:
        /*007c*/ 	.word	0x00000000
        /*0080*/ 	.short	0x0003
        /*0082*/ 	.short	0x0010
        /*0084*/ 	.byte	0x00, 0xf0, 0x11, 0x00


	//----- nvinfo : EIATTR_KPARAM_INFO
	.align		4
.L_4761:
        /*0088*/ 	.byte	0x04, 0x17
        /*008a*/ 	.short	(.L_4763 - .L_4762)
.L_4762:
        /*008c*/ 	.word	0x00000000
        /*0090*/ 	.short	0x0002
        /*0092*/ 	.short	0x000c
        /*0094*/ 	.byte	0x00, 0xf0, 0x11, 0x00


	//----- nvinfo : EIATTR_KPARAM_INFO
	.align		4
.L_4763:
        /*0098*/ 	.byte	0x04, 0x17
        /*009a*/ 	.short	(.L_4765 - .L_4764)
.L_4764:
        /*009c*/ 	.word	0x00000000
        /*00a0*/ 	.short	0x0001
        /*00a2*/ 	.short	0x0008
        /*00a4*/ 	.byte	0x00, 0xf0, 0x11, 0x00


	//----- nvinfo : EIATTR_KPARAM_INFO
	.align		4
.L_4765:
        /*00a8*/ 	.byte	0x04, 0x17
        /*00aa*/ 	.short	(.L_4767 - .L_4766)
.L_4766:
        /*00ac*/ 	.word	0x00000000
        /*00b0*/ 	.short	0x0000
        /*00b2*/ 	.short	0x0000
        /*00b4*/ 	.byte	0x00, 0xf0, 0x21, 0x00


	//----- nvinfo : EIATTR_SPARSE_MMA_MASK
	.align		4
.L_4767:
        /*00b8*/ 	.byte	0x03, 0x50
        /*00ba*/ 	.short	0x0000


	//----- nvinfo : EIATTR_MAXREG_COUNT
	.align		4
        /*00bc*/ 	.byte	0x03, 0x1b
        /*00be*/ 	.short	0x00ff


	//----- nvinfo : EIATTR_MERCURY_ISA_VERSION
	.align		4
        /*00c0*/ 	.byte	0x03, 0x5f
        /*00c2*/ 	.short	0x0101


	//----- nvinfo : EIATTR_COOP_GROUP_MASK_REGIDS
	.align		4
        /*00c4*/ 	.byte	0x04, 0x29
        /*00c6*/ 	.short	(.L_4769 - .L_4768)


	//   ....[0]....
.L_4768:
        /*00c8*/ 	.word	0xffffffff


	//   ....[1]....
        /*00cc*/ 	.word	0xffffffff


	//   ....[2]....
        /*00d0*/ 	.word	0xffffffff


	//   ....[3]....
        /*00d4*/ 	.word	0xffffffff


	//   ....[4]....
        /*00d8*/ 	.word	0xffffffff


	//   ....[5]....
        /*00dc*/ 	.word	0xffffffff


	//   ....[6]....
        /*00e0*/ 	.word	0xffffffff


	//   ....[7]....
        /*00e4*/ 	.word	0xffffffff


	//   ....[8]....
        /*00e8*/ 	.word	0xffffffff


	//   ....[9]....
        /*00ec*/ 	.word	0xffffffff


	//   ....[10]....
        /*00f0*/ 	.word	0xffffffff


	//   ....[11]....
        /*00f4*/ 	.word	0xffffffff


	//   ....[12]....
        /*00f8*/ 	.word	0xffffffff


	//   ....[13]....
        /*00fc*/ 	.word	0xffffffff


	//   ....[14]....
        /*0100*/ 	.word	0xffffffff


	//   ....[15]....
        /*0104*/ 	.word	0x0500001b


	//   ....[16]....
        /*0108*/ 	.word	0x0500001b


	//   ....[17]....
        /*010c*/ 	.word	0x0500001b


	//   ....[18]....
        /*0110*/ 	.word	0x0500001b


	//   ....[19]....
        /*0114*/ 	.word	0x0500001b


	//   ....[20]....
        /*0118*/ 	.word	0x0500001b


	//   ....[21]....
        /*011c*/ 	.word	0x0500001b


	//   ....[22]....
        /*0120*/ 	.word	0x0500001b


	//   ....[23]....
        /*0124*/ 	.word	0x0500001b


	//   ....[24]....
        /*0128*/ 	.word	0x0500001b


	//   ....[25]....
        /*012c*/ 	.word	0x0500001b


	//   ....[26]....
        /*0130*/ 	.word	0x0500001b


	//   ....[27]....
        /*0134*/ 	.word	0x0500001b


	//   ....[28]....
        /*0138*/ 	.word	0x0500001b


	//   ....[29]....
        /*013c*/ 	.word	0x0500001b


	//----- nvinfo : EIATTR_COOP_GROUP_INSTR_OFFSETS
	.align		4
.L_4769:
        /*0140*/ 	.byte	0x04, 0x28
        /*0142*/ 	.short	(.L_4771 - .L_4770)


	//   ....[0]....
.L_4770:
        /*0144*/ 	.word	0x00001820


	//   ....[1]....
        /*0148*/ 	.word	0x00001840


	//   ....[2]....
        /*014c*/ 	.word	0x00001860


	//   ....[3]....
        /*0150*/ 	.word	0x00001880


	//   ....[4]....
        /*0154*/ 	.word	0x000018a0


	//   ....[5]....
        /*0158*/ 	.word	0x00001b60


	//   ....[6]....
        /*015c*/ 	.word	0x00001b80


	//   ....[7]....
        /*0160*/ 	.word	0x00001ba0


	//   ....[8]....
        /*0164*/ 	.word	0x00001bc0


	//   ....[9]....
        /*0168*/ 	.word	0x00001be0


	//   ....[10]....
        /*016c*/ 	.word	0x00001ea0


	//   ....[11]....
        /*0170*/ 	.word	0x00001ec0


	//   ....[12]....
        /*0174*/ 	.word	0x00001ee0


	//   ....[13]....
        /*0178*/ 	.word	0x00001f00


	//   ....[14]....
        /*017c*/ 	.word	0x00001f20


	//   ....[15]....
        /*0180*/ 	.word	0x00002180


	//   ....[16]....
        /*0184*/ 	.word	0x00002200


	//   ....[17]....
        /*0188*/ 	.word	0x00002260


	//   ....[18]....
        /*018c*/ 	.word	0x000022c0


	//   ....[19]....
        /*0190*/ 	.word	0x00002310


	//   ....[20]....
        /*0194*/ 	.word	0x00002390


	//   ....[21]....
        /*0198*/ 	.word	0x00002410


	//   ....[22]....
        /*019c*/ 	.word	0x00002460


	//   ....[23]....
        /*01a0*/ 	.word	0x000024b0


	//   ....[24]....
        /*01a4*/ 	.word	0x00002500


	//   ....[25]....
        /*01a8*/ 	.word	0x00002580


	//   ....[26]....
        /*01ac*/ 	.word	0x00002600


	//   ....[27]....
        /*01b0*/ 	.word	0x00002660


	//   ....[28]....
        /*01b4*/ 	.word	0x000026c0


	//   ....[29]....
        /*01b8*/ 	.word	0x00002720


	//----- nvinfo : EIATTR_EXIT_INSTR_OFFSETS
	.align		4
.L_4771:
        /*01bc*/ 	.byte	0x04, 0x1c
        /*01be*/ 	.short	(.L_4773 - .L_4772)


	//   ....[0]....
.L_4772:
        /*01c0*/ 	.word	0x00000280


	//   ....[1]....
        /*01c4*/ 	.word	0x000014d0


	//   ....[2]....
        /*01c8*/ 	.word	0x00001db0


	//   ....[3]....
        /*01cc*/ 	.word	0x00002110


	//----- nvinfo : EIATTR_CRS_STACK_SIZE
	.align		4
.L_4773:
        /*01d0*/ 	.byte	0x04, 0x1e
        /*01d2*/ 	.short	(.L_4775 - .L_4774)
.L_4774:
        /*01d4*/ 	.word	0x00000000


	//----- nvinfo : EIATTR_CBANK_PARAM_SIZE
	.align		4
.L_4775:
        /*01d8*/ 	.byte	0x03, 0x19
        /*01da*/ 	.short	0x0040


	//----- nvinfo : EIATTR_PARAM_CBANK
	.align		4
        /*01dc*/ 	.byte	0x04, 0x0a
        /*01de*/ 	.short	(.L_4777 - .L_4776)
	.align		4
.L_4776:
        /*01e0*/ 	.word	index@(.nv.constant0._ZN12tensorrt_llm7kernels32fusedQKNormRopeKernelNTokenHeadsIN3c104HalfES3_Li64ELb1ELi4EEEvPviiifPKvS6_S6_PKlii)
        /*01e4*/ 	.short	0x0210
        /*01e6*/ 	.short	0x0040


	//----- nvinfo : EIATTR_SW_WAR
	.align		4
.L_4777:
        /*01e8*/ 	.byte	0x04, 0x36
        /*01ea*/ 	.short	(.L_4779 - .L_4778)
.L_4778:
        /*01ec*/ 	.word	0x00000008
.L_4779:


//--------------------- .nv.info._ZN12tensorrt_llm7kernels32fusedQKNormRopeKernelNTokenHeadsIN3c104HalfES3_Li256ELb0ELi2EEEvPviiifPKvS6_S6_PKlii --------------------------
	.section	.nv.info._ZN12tensorrt_llm7kernels32fusedQKNormRopeKernelNTokenHeadsIN3c104HalfES3_Li256ELb0ELi2EEEvPviiifPKvS6_S6_PKlii,"",@"SHT_CUDA_INFO"
	.sectionflags	@""
	.align	4


	//----- nvinfo : EIATTR_CUDA_API_VERSION
	.align		4
        /*0000*/ 	.byte	0x04, 0x37
        /*0002*/ 	.short	(.L_4781 - .L_4780)
.L_4780:
        /*0004*/ 	.word	0x00000082


	//----- nvinfo : EIATTR_KPARAM_INFO
	.align		4
.L_4781:
        /*0008*/ 	.byte	0x04, 0x17
        /*000a*/ 	.short	(.L_4783 - .L_4782)
.L_4782:
        /*000c*/ 	.word	0x00000000
        /*0010*/ 	.short	0x000a
        /*0012*/ 	.short	0x003c
        /*0014*/ 	.byte	0x00, 0xf0, 0x11, 0x00


	//----- nvinfo : EIATTR_KPARAM_INFO
	.align		4
.L_4783:
        /*0018*/ 	.byte	0x04, 0x17
        /*001a*/ 	.short	(.L_4785 - .L_4784)
.L_4784:
        /*001c*/ 	.word	0x00000000
        /*0020*/ 	.short	0x0009
        /*0022*/ 	.short	0x0038
        /*0024*/ 	.byte	0x00, 0xf0, 0x11, 0x00


	//----- nvinfo : EIATTR_KPARAM_INFO
	.align		4
.L_4785:
        /*0028*/ 	.byte	0x04, 0x17
        /*002a*/ 	.short	(.L_4787 - .L_4786)
.L_4786:
        /*002c*/ 	.word	0x00000000
        /*0030*/ 	.short	0x0008
        /*0032*/ 	.short	0x0030
        /*0034*/ 	.byte	0x00, 0xf0, 0x21, 0x00


	//----- nvinfo : EIATTR_KPARAM_INFO
	.align		4
.L_4787:
        /*0038*/ 	.byte	0x04, 0x17
        /*003a*/ 	.short	(.L_4789 - .L_4788)
.L_4788:
        /*003c*/ 	.word	0x00000000
        /*0040*/ 	.short	0x0007
        /*0042*/ 	.short	0x0028
        /*0044*/ 	.byte	0x00, 0xf0, 0x21, 0x00


	//----- nvinfo : EIATTR_KPARAM_INFO
	.align		4
.L_4789:
        /*0048*/ 	.byte	0x04, 0x17
        /*004a*/ 	.short	(.L_4791 - .L_4790)
.L_4790:
        /*004c*/ 	.word	0x00000000
        /*0050*/ 	.short	0x0006
        /*0052*/ 	.short	0x0020
        /*0054*/ 	.byte	0x00, 0xf0, 0x21, 0x00


	//----- nvinfo : EIATTR_KPARAM_INFO
	.align		4
.L_4791:
        /*0058*/ 	.byte	0x04, 0x17
        /*005a*/ 	.short	(.L_4793 - .L_4792)
.L_4792:
        /*005c*/ 	.word	0x00000000
        /*0060*/ 	.short	0x0005
        /*0062*/ 	.short	0x0018
        /*0064*/ 	.byte	0x00, 0xf0, 0x21, 0x00


	//----- nvinfo : EIATTR_KPARAM_INFO
	.align		4
.L_4793:
        /*0068*/ 	.byte	0x04, 0x17
        /*006a*/ 	.short	(.L_4795 - .L_4794)
.L_4794:
        /*006c*/ 	.word	0x00000000
        /*0070*/ 	.short	0x0004
        /*0072*/ 	.short	0x0014
        /*0074*/ 	.byte	0x00, 0xf0, 0x11, 0x00


	//----- nvinfo : EIATTR_KPARAM_INFO
	.align		4
.L_4795:
        /*0078*/ 	.byte	0x04, 0x17
        /*007a*/ 	.short	(.L_4797 - .L_4796)
.L_4796:
        /*007c*/ 	.word	0x00000000
        /*0080*/ 	.short	0x0003
        /*0082*/ 	.short	0x0010
        /*0084*/ 	.byte	0x00, 0xf0, 0x11, 0x00


	//----- nvinfo : EIATTR_KPARAM_INFO
	.align		4
.L_4797:
        /*0088*/ 	.byte	0x04, 0x17
        /*008a*/ 	.short	(.L_4799 - .L_4798)
.L_4798:
        /*008c*/ 	.word	0x00000000
        /*0090*/ 	.short	0x0002
        /*0092*/ 	.short	0x000c
        /*0094*/ 	.byte	0x00, 0xf0, 0x11, 0x00


	//----- nvinfo : EIATTR_KPARAM_INFO
	.align		4
.L_4799:
        /*0098*/ 	.byte	0x04, 0x17
        /*009a*/ 	.short	(.L_4801 - .L_4800)
.L_4800:
        /*009c*/ 	.word	0x00000000
        /*00a0*/ 	.short	0x0001
        /*00a2*/ 	.short	0x0008
        /*00a4*/ 	.byte	0x00, 0xf0, 0x11, 0x00


	//----- nvinfo : EIATTR_KPARAM_INFO
	.align		4
.L_4801:
        /*00a8*/ 	.byte	0x04, 0x17
        /*00aa*/ 	.short	(.L_4803 - .L_4802)
.L_4802:
        /*00ac*/ 	.word	0x00000000
        /*00b0*/ 	.short	0x0000
        /*00b2*/ 	.short	0x0000
        /*00b4*/ 	.byte	0x00, 0xf0, 0x21, 0x00


	//----- nvinfo : EIATTR_SPARSE_MMA_MASK
	.align		4
.L_4803:
        /*00b8*/ 	.byte	0x03, 0x50
        /*00ba*/ 	.short	0x0000


	//----- nvinfo : EIATTR_MAXREG_COUNT
	.align		4
        /*00bc*/ 	.byte	0x03, 0x1b
        /*00be*/ 	.short	0x00ff


	//----- nvinfo : EIATTR_MERCURY_ISA_VERSION
	.align		4
        /*00c0*/ 	.byte	0x03, 0x5f
        /*00c2*/ 	.short	0x0101


	//----- nvinfo : EIATTR_COOP_GROUP_MASK_REGIDS
	.align		4
        /*00c4*/ 	.byte	0x04, 0x29
        /*00c6*/ 	.short	(.L_4805 - .L_4804)


	//   ....[0]....
.L_4804:
        /*00c8*/ 	.word	0xffffffff


	//   ....[1]....
        /*00cc*/ 	.word	0xffffffff


	//   ....[2]....
        /*00d0*/ 	.word	0xffffffff


	//   ....[3]....
        /*00d4*/ 	.word	0xffffffff


	//   ....[4]....
        /*00d8*/ 	.word	0xffffffff


	//   ....[5]....
        /*00dc*/ 	.word	0xffffffff


	//   ....[6]....
        /*00e0*/ 	.word	0xffffffff


	//   ....[7]....
        /*00e4*/ 	.word	0xffffffff


	//   ....[8]....
        /*00e8*/ 	.word	0xffffffff


	//   ....[9]....
        /*00ec*/ 	.word	0xffffffff


	//   ....[10]....
        /*00f0*/ 	.word	0xffffffff


	//   ....[11]....
        /*00f4*/ 	.word	0xffffffff


	//   ....[12]....
        /*00f8*/ 	.word	0xffffffff


	//   ....[13]....
        /*00fc*/ 	.word	0xffffffff


	//   ....[14]....
        /*0100*/ 	.word	0xffffffff


	//   ....[15]....
        /*0104*/ 	.word	0x05000028


	//   ....[16]....
        /*0108*/ 	.word	0x05000028


	//   ....[17]....
        /*010c*/ 	.word	0x05000028


	//   ....[18]....
        /*0110*/ 	.word	0x05000028


	//   ....[19]....
        /*0114*/ 	.word	0x05000028


	//   ....[20]....
        /*0118*/ 	.word	0x05000028


	//   ....[21]....
        /*011c*/ 	.word	0x05000028


	//   ....[22]....
        /*0120*/ 	.word	0x05000028


	//   ....[23]....
        /*0124*/ 	.word	0x05000028


	//   ....[24]....
        /*0128*/ 	.word	0x05000028


	//   ....[25]....
        /*012c*/ 	.word	0x05000028


	//   ....[26]....
        /*0130*/ 	.word	0x05000028


	//   ....[27]....
        /*0134*/ 	.word	0x05000028


	//   ....[28]....
        /*0138*/ 	.word	0x05000028


	//   ....[29]....
        /*013c*/ 	.word	0x05000028


	//----- nvinfo : EIATTR_COOP_GROUP_INSTR_OFFSETS
	.align		4
.L_4805:
        /*0140*/ 	.byte	0x04, 0x28
        /*0142*/ 	.short	(.L_4807 - .L_4806)


	//   ....[0]....
.L_4806:
        /*0144*/ 	.word	0x00002040


	//   ....[1]....
        /*0148*/ 	.word	0x00002060


	//   ....[2]....
        /*014c*/ 	.word	0x00002080


	//   ....[3]....
        /*0150*/ 	.word	0x000020a0


	//   ....[4]....
        /*0154*/ 	.word	0x000020c0


	//   ....[5]....
        /*0158*/ 	.word	0x000023f0


	//   ....[6]....
        /*015c*/ 	.word	0x00002530


	//   ....[7]....
        /*0160*/ 	.word	0x000025c0


	//   ....[8]....
        /*0164*/ 	.word	0x00002690


	//   ....[9]....
        /*0168*/ 	.word	0x000026d0


	//   ....[10]....
        /*016c*/ 	.word	0x000027b0


	//   ....[11]....
        /*0170*/ 	.word	0x00002840


	//   ....[12]....
        /*0174*/ 	.word	0x00002930


	//   ....[13]....
        /*0178*/ 	.word	0x000029e0


	//   ....[14]....
        /*017c*/ 	.word	0x00002b10


	//   ....[15]....
        /*0180*/ 	.word	0x00002ca0


	//   ....[16]....
        /*0184*/ 	.word	0x00002d20


	//   ....[17]....
        /*0188*/ 	.word	0x00002d80


	//   ....[18]....
        /*018c*/ 	.word	0x00002de0


	//   ....[19]....
        /*0190*/ 	.word	0x00002e40


	//   ....[20]....
        /*0194*/ 	.word	0x00002fc0


	//   ....[21]....
        /*0198*/ 	.word	0x00003050


	//   ....[22]....
        /*019c*/ 	.word	0x00003200


	//   ....[23]....
        /*01a0*/ 	.word	0x000032d0


	//   ....[24]....
        /*01a4*/ 	.word	0x000033c0


	//   ....[25]....
        /*01a8*/ 	.word	0x000034b0


	//   ....[26]....
        /*01ac*/ 	.word	0x000035a0


	//   ....[27]....
        /*01b0*/ 	.word	0x00003690


	//   ....[28]....
        /*01b4*/ 	.word	0x00003700


	//   ....[29]....
        /*01b8*/ 	.word	0x000037f0


	//----- nvinfo : EIATTR_EXIT_INSTR_OFFSETS
	.align		4
.L_4807:
        /*01bc*/ 	.byte	0x04, 0x1c
        /*01be*/ 	.short	(.L_4809 - .L_4808)


	//   ....[0]....
.L_4808:
        /*01c0*/ 	.word	0x00000280


	//   ....[1]....
        /*01c4*/ 	.word	0x000014c0


	//   ....[2]....
        /*01c8*/ 	.word	0x00002c40


	//----- nvinfo : EIATTR_CRS_STACK_SIZE
	.align		4
.L_4809:
        /*01cc*/ 	.byte	0x04, 0x1e
        /*01ce*/ 	.short	(.L_4811 - .L_4810)
.L_4810:
        /*01d0*/ 	.word	0x00000000


	//----- nvinfo : EIATTR_CBANK_PARAM_SIZE
	.align		4
.L_4811:
        /*01d4*/ 	.byte	0x03, 0x19
        /*01d6*/ 	.short	0x0040


	//----- nvinfo : EIATTR_PARAM_CBANK
	.align		4
        /*01d8*/ 	.byte	0x04, 0x0a
        /*01da*/ 	.short	(.L_4813 - .L_4812)
	.align		4
.L_4812:
        /*01dc*/ 	.word	index@(.nv.constant0._ZN12tensorrt_llm7kernels32fusedQKNormRopeKernelNTokenHeadsIN3c104HalfES3_Li256ELb0ELi2EEEvPviiifPKvS6_S6_PKlii)
        /*01e0*/ 	.short	0x0210
        /*01e2*/ 	.short	0x0040


	//----- nvinfo : EIATTR_SW_WAR
	.align		4
.L_4813:
        /*01e4*/ 	.byte	0x04, 0x36
        /*01e6*/ 	.short	(.L_4815 - .L_4814)
.L_4814:
        /*01e8*/ 	.word	0x00000008
.L_4815:


//--------------------- .nv.info._ZN12tensorrt_llm7kernels32fusedQKNormRopeKernelNTokenHeadsIN3c104HalfES3_Li256ELb1ELi2EEEvPviiifPKvS6_S6_PKlii --------------------------
	.section	.nv.info._ZN12tensorrt_llm7kernels32fusedQKNormRopeKernelNTokenHeadsIN3c104HalfES3_Li256ELb1ELi2EEEvPviiifPKvS6_S6_PKlii,"",@"SHT_CUDA_INFO"
	.sectionflags	@""
	.align	4


	//----- nvinfo : EIATTR_CUDA_API_VERSION
	.align		4
        /*0000*/ 	.byte	0x04, 0x37
        /*0002*/ 	.short	(.L_4817 - .L_4816)
.L_4816:
        /*0004*/ 	.word	0x00000082


	//----- nvinfo : EIATTR_KPARAM_INFO
	.align		4
.L_4817:
        /*0008*/ 	.byte	0x04, 0x17
        /*000a*/ 	.short	(.L_4819 - .L_4818)
.L_4818:
        /*000c*/ 	.word	0x00000000
        /*0010*/ 	.short	0x000a
        /*0012*/ 	.short	0x003c
        /*0014*/ 	.byte	0x00, 0xf0, 0x11, 0x00


	//----- nvinfo : EIATTR_KPARAM_INFO
	.align		4
.L_4819:
        /*0018*/ 	.byte	0x04, 0x17
        /*001a*/ 	.short	(.L_4821 - .L_4820)
.L_4820:
        /*001c*/ 	.word	0x00000000
        /*0020*/ 	.short	0x0009
        /*0022*/ 	.short	0x0038
        /*0024*/ 	.byte	0x00, 0xf0, 0x11, 0x00


	//----- nvinfo : EIATTR_KPARAM_INFO
	.align		4
.L_4821:
        /*0028*/ 	.byte	0x04, 0x17
        /*002a*/ 	.short	(.L_4823 - .L_4822)
.L_4822:
        /*002c*/ 	.word	0x00000000
        /*0030*/ 	.short	0x0008
        /*0032*/ 	.short	0x0030
        /*0034*/ 	.byte	0x00, 0xf0, 0x21, 0x00


	//----- nvinfo : EIATTR_KPARAM_INFO
	.align		4
.L_4823:
        /*0038*/ 	.byte	0x04, 0x17
        /*003a*/ 	.short	(.L_4825 - .L_4824)
.L_4824:
        /*003c*/ 	.word	0x00000000
        /*0040*/ 	.short	0x0007
        /*0042*/ 	.short	0x0028
        /*0044*/ 	.byte	0x00, 0xf0, 0x21, 0x00


	//----- nvinfo : EIATTR_KPARAM_INFO
	.align		4
.L_4825:
        /*0048*/ 	.byte	0x04, 0x17
        /*004a*/ 	.short	(.L_4827 - .L_4826)
.L_4826:
        /*004c*/ 	.word	0x00000000
        /*0050*/ 	.short	0x0006
        /*0052*/ 	.short	0x0020
        /*0054*/ 	.byte	0x00, 0xf0, 0x21, 0x00


	//----- nvinfo : EIATTR_KPARAM_INFO
	.align		4
.L_4827:
        /*0058*/ 	.byte	0x04, 0x17
        /*005a*/ 	.short	(.L_4829 - .L_4828)
.L_4828:
        /*005c*/ 	.word	0x00000000
        /*0060*/ 	.short	0x0005
        /*0062*/ 	.short	0x0018
        /*0064*/ 	.byte	0x00, 0xf0, 0x21, 0x00


	//----- nvinfo : EIATTR_KPARAM_INFO
	.align		4
.L_4829:
        /*0068*/ 	.byte	0x04, 0x17
        /*006a*/ 	.short	(.L_4831 - .L_4830)
.L_4830:
        /*006c*/ 	.word	0x00000000
        /*0070*/ 	.short	0x0004
        /*0072*/ 	.short	0x0014
        /*0074*/ 	.byte	0x00, 0xf0, 0x11, 0x00


	//----- nvinfo : EIATTR_KPARAM_INFO
	.align		4
.L_4831:
        /*0078*/ 	.byte	0x04, 0x17
        /*007a*/ 	.short	(.L_4833 - .L_4832)
.L_4832:
        /*007c*/ 	.word	0x00000000
        /*0080*/ 	.short	0x0003
        /*0082*/ 	.short	0x0010
        /*0084*/ 	.byte	0x00, 0xf0, 0x11, 0x00


	//----- nvinfo : EIATTR_KPARAM_INFO
	.align		4
.L_4833:
        /*0088*/ 	.byte	0x04, 0x17
        /*008a*/ 	.short	(.L_4835 - .L_4834)
.L_4834:
        /*008c*/ 	.word	0x00000000
        /*0090*/ 	.short	0x0002
        /*0092*/ 	.short	0x000c
        /*0094*/ 	.byte	0x00, 0xf0, 0x11, 0x00


	//----- nvinfo : EIATTR_KPARAM_INFO
	.align		4
.L_4835:
        /*0098*/ 	.byte	0x04, 0x17
        /*009a*/ 	.short	(.L_4837 - .L_4836)
.L_4836:
        /*009c*/ 	.word	0x00000000
        /*00a0*/ 	.short	0x0001
        /*00a2*/ 	.short	0x0008
        /*00a4*/ 	.byte	0x00, 0xf0, 0x11, 0x00


	//----- nvinfo : EIATTR_KPARAM_INFO
	.align		4
.L_4837:
        /*00a8*/ 	.byte	0x04, 0x17
        /*00aa*/ 	.short	(.L_4839 - .L_4838)
.L_4838:
        /*00ac*/ 	.word	0x00000000
        /*00b0*/ 	.short	0x0000
        /*00b2*/ 	.short	0x0000
        /*00b4*/ 	.byte	0x00, 0xf0, 0x21, 0x00


	//----- nvinfo : EIATTR_SPARSE_MMA_MASK
	.align		4
.L_4839:
        /*00b8*/ 	.byte	0x03, 0x50
        /*00ba*/ 	.short	0x0000


	//----- nvinfo : EIATTR_MAXREG_COUNT
	.align		4
        /*00bc*/ 	.byte	0x03, 0x1b
        /*00be*/ 	.short	0x00ff


	//----- nvinfo : EIATTR_MERCURY_ISA_VERSION
	.align		4
        /*00c0*/ 	.byte	0x03, 0x5f
        /*00c2*/ 	.short	0x0101


	//----- nvinfo : EIATTR_COOP_GROUP_MASK_REGIDS
	.align		4
        /*00c4*/ 	.byte	0x04, 0x29
        /*00c6*/ 	.short	(.L_4841 - .L_4840)


	//   ....[0]....
.L_4840:
        /*00c8*/ 	.word	0xffffffff


	//   ....[1]....
        /*00cc*/ 	.word	0xffffffff


	//   ....[2]....
        /*00d0*/ 	.word	0xffffffff


	//   ....[3]....
        /*00d4*/ 	.word	0xffffffff


	//   ....[4]....
        /*00d8*/ 	.word	0xffffffff


	//   ....[5]....
        /*00dc*/ 	.word	0x05000028


	//   ....[6]....
        /*00e0*/ 	.word	0x05000028


	//   ....[7]....
        /*00e4*/ 	.word	0x05000028


	//   ....[8]....
        /*00e8*/ 	.word	0x05000028


	//   ....[9]....
        /*00ec*/ 	.word	0x05000028


	//----- nvinfo : EIATTR_COOP_GROUP_INSTR_OFFSETS
	.align		4
.L_4841:
        /*00f0*/ 	.byte	0x04, 0x28
        /*00f2*/ 	.short	(.L_4843 - .L_4842)


	//   ....[0]....
.L_4842:
        /*00f4*/ 	.word	0x000019d0


	//   ....[1]....
        /*00f8*/ 	.word	0x000019f0


	//   ....[2]....
        /*00fc*/ 	.word	0x00001a10


	//   ....[3]....
        /*0100*/ 	.word	0x00001a30


	//   ....[4]....
        /*0104*/ 	.word	0x00001a50


	//   ....[5]....
        /*0108*/ 	.word	0x00002030


	//   ....[6]....
        /*010c*/ 	.word	0x000020c0


	//   ....[7]....
        /*0110*/ 	.word	0x00002130


	//   ....[8]....
        /*0114*/ 	.word	0x000021a0


	//   ....[9]....
        /*0118*/ 	.word	0x00002210


	//----- nvinfo : EIATTR_EXIT_INSTR_OFFSETS
	.align		4
.L_4843:
        /*011c*/ 	.byte	0x04, 0x1c
        /*011e*/ 	.short	(.L_4845 - .L_4844)


	//   ....[0]....
.L_4844:
        /*0120*/ 	.word	0x00000280


	//   ....[1]....
        /*0124*/ 	.word	0x000014d0


	//   ....[2]....
        /*0128*/ 	.word	0x00001fc0


	//----- nvinfo : EIATTR_CRS_STACK_SIZE
	.align		4
.L_4845:
        /*012c*/ 	.byte	0x04, 0x1e
        /*012e*/ 	.short	(.L_4847 - .L_4846)
.L_4846:
        /*0130*/ 	.word	0x00000000


	//----- nvinfo : EIATTR_CBANK_PARAM_SIZE
	.align		4
.L_4847:
        /*0134*/ 	.byte	0x03, 0x19
        /*0136*/ 	.short	0x0040


	//----- nvinfo : EIATTR_PARAM_CBANK
	.align		4
        /*0138*/ 	.byte	0x04, 0x0a
        /*013a*/ 	.short	(.L_4849 - .L_4848)
	.align		4
.L_4848:
        /*013c*/ 	.word	index@(.nv.constant0._ZN12tensorrt_llm7kernels32fusedQKNormRopeKernelNTokenHeadsIN3c104HalfES3_Li256ELb1ELi2EEEvPviiifPKvS6_S6_PKlii)
        /*0140*/ 	.short	0x0210
        /*0142*/ 	.short	0x0040


	//----- nvinfo : EIATTR_SW_WAR
	.align		4
.L_4849:
        /*0144*/ 	.byte	0x04, 0x36
        /*0146*/ 	.short	(.L_4851 - .L_4850)
.L_4850:
        /*0148*/ 	.word	0x00000008
.L_4851:


//--------------------- .nv.info._ZN12tensorrt_llm7kernels32fusedQKNormRopeKernelNTokenHeadsIN3c104HalfES3_Li128ELb0ELi2EEEvPviiifPKvS6_S6_PKlii --------------------------
	.section	.nv.info._ZN12tensorrt_llm7kernels32fusedQKNormRopeKernelNTokenHeadsIN3c104HalfES3_Li128ELb0ELi2EEEvPviiifPKvS6_S6_PKlii,"",@"SHT_CUDA_INFO"
	.sectionflags	@""
	.align	4


	//----- nvinfo : EIATTR_CUDA_API_VERSION
	.align		4
        /*0000*/ 	.byte	0x04, 0x37
        /*0002*/ 	.short	(.L_4853 - .L_4852)
.L_4852:
        /*0004*/ 	.word	0x00000082


	//----- nvinfo : EIATTR_KPARAM_INFO
	.align		4
.L_4853:
        /*0008*/ 	.byte	0x04, 0x17
        /*000a*/ 	.short	(.L_4855 - .L_4854)
.L_4854:
        /*000c*/ 	.word	0x00000000
        /*0010*/ 	.short	0x000a
        /*0012*/ 	.short	0x003c
        /*0014*/ 	.byte	0x00, 0xf0, 0x11, 0x00


	//----- nvinfo : EIATTR_KPARAM_INFO
	.align		4
.L_4855:
        /*0018*/ 	.byte	0x04, 0x17
        /*001a*/ 	.short	(.L_4857 - .L_4856)
.L_4856:
        /*001c*/ 	.word	0x00000000
        /*0020*/ 	.short	0x0009
        /*0022*/ 	.short	0x0038
        /*0024*/ 	.byte	0x00, 0xf0, 0x11, 0x00


	//----- nvinfo : EIATTR_KPARAM_INFO
	.align		4
.L_4857:
        /*0028*/ 	.byte	0x04, 0x17
        /*002a*/ 	.short	(.L_4859 - .L_4858)
.L_4858:
        /*002c*/ 	.word	0x00000000
        /*0030*/ 	.short	0x0008
        /*0032*/ 	.short	0x0030
        /*0034*/ 	.byte	0x00, 0xf0, 0x21, 0x00


	//----- nvinfo : EIATTR_KPARAM_INFO
	.align		4
.L_4859:
        /*0038*/ 	.byte	0x04, 0x17
        /*003a*/ 	.short	(.L_4861 - .L_4860)
.L_4860:
        /*003c*/ 	.word	0x00000000
        /*0040*/ 	.short	0x0007
        /*0042*/ 	.short	0x0028
        /*0044*/ 	.byte	0x00, 0xf0, 0x21, 0x00


	//----- nvinfo : EIATTR_KPARAM_INFO
	.align		4
.L_4861:
        /*0048*/ 	.byte	0x04, 0x17
        /*004a*/ 	.short	(.L_4863 - .L_4862)
.L_4862:
        /*004c*/ 	.word	0x00000000
        /*0050*/ 	.short	0x0006
        /*0052*/ 	.short	0x0020
        /*0054*/ 	.byte	0x00, 0xf0, 0x21, 0x00


	//----- nvinfo : EIATTR_KPARAM_INFO
	.align		4
.L_4863:
        /*0058*/ 	.byte	0x04, 0x17
        /*005a*/ 	.short	(.L_4865 - .L_4864)
.L_4864:
        /*005c*/ 	.word	0x00000000
        /*0060*/ 	.short	0x0005
        /*0062*/ 	.short	0x0018
        /*0064*/ 	.byte	0x00, 0xf0, 0x21, 0x00


	//----- nvinfo : EIATTR_KPARAM_INFO
	.align		4
.L_4865:
        /*0068*/ 	.byte	0x04, 0x17
        /*006a*/ 	.short	(.L_4867 - .L_4866)
.L_4866:
        /*006c*/ 	.word	0x00000000
        /*0070*/ 	.short	0x0004
        /*0072*/ 	.short	0x0014
        /*0074*/ 	.byte	0x00, 0xf0, 0x11, 0x00


	//----- nvinfo : EIATTR_KPARAM_INFO
	.align		4
.L_4867:
        /*0078*/ 	.byte	0x04, 0x17
        /*007a*/ 	.short	(.L_4869 - .L_4868)
.L_4868:
        /*007c*/ 	.word	0x00000000
        /*0080*/ 	.short	0x0003
        /*0082*/ 	.short	0x0010
        /*0084*/ 	.byte	0x00, 0xf0, 0x11, 0x00


	//----- nvinfo : EIATTR_KPARAM_INFO
	.align		4
.L_4869:
        /*0088*/ 	.byte	0x04, 0x17
        /*008a*/ 	.short	(.L_4871 - .L_4870)
.L_4870:
        /*008c*/ 	.word	0x00000000
        /*0090*/ 	.short	0x0002
        /*0092*/ 	.short	0x000c
        /*0094*/ 	.byte	0x00, 0xf0, 0x11, 0x00


	//----- nvinfo : EIATTR_KPARAM_INFO
	.align		4
.L_4871:
        /*0098*/ 	.byte	0x04, 0x17
        /*009a*/ 	.short	(.L_4873 - .L_4872)
.L_4872:
        /*009c*/ 	.word	0x00000000
        /*00a0*/ 	.short	0x0001
        /*00a2*/ 	.short	0x0008
        /*00a4*/ 	.byte	0x00, 0xf0, 0x11, 0x00


	//----- nvinfo : EIATTR_KPARAM_INFO
	.align		4
.L_4873:
        /*00a8*/ 	.byte	0x04, 0x17
        /*00aa*/ 	.short	(.L_4875 - .L_4874)
.L_4874:
        /*00ac*/ 	.word	0x00000000
        /*00b0*/ 	.short	0x0000
        /*00b2*/ 	.short	0x0000
        /*00b4*/ 	.byte	0x00, 0xf0, 0x21, 0x00


	//----- nvinfo : EIATTR_SPARSE_MMA_MASK
	.align		4
.L_4875:
        /*00b8*/ 	.byte	0x03, 0x50
        /*00ba*/ 	.short	0x0000


	//----- nvinfo : EIATTR_MAXREG_COUNT
	.align		4
        /*00bc*/ 	.byte	0x03, 0x1b
        /*00be*/ 	.short	0x00ff


	//----- nvinfo : EIATTR_MERCURY_ISA_VERSION
	.align		4
        /*00c0*/ 	.byte	0x03, 0x5f
        /*00c2*/ 	.short	0x0101


	//----- nvinfo : EIATTR_COOP_GROUP_MASK_REGIDS
	.align		4
        /*00c4*/ 	.byte	0x04, 0x29
        /*00c6*/ 	.short	(.L_4877 - .L_4876)


	//   ....[0]....
.L_4876:
        /*00c8*/ 	.word	0xffffffff


	//   ....[1]....
        /*00cc*/ 	.word	0xffffffff


	//   ....[2]....
        /*00d0*/ 	.word	0xffffffff


	//   ....[3]....
        /*00d4*/ 	.word	0xffffffff


	//   ....[4]....
        /*00d8*/ 	.word	0xffffffff


	//   ....[5]....
        /*00dc*/ 	.word	0xffffffff


	//   ....[6]....
        /*00e0*/ 	.word	0xffffffff


	//   ....[7]....
        /*00e4*/ 	.word	0xffffffff


	//   ....[8]....
        /*00e8*/ 	.word	0xffffffff


	//   ....[9]....
        /*00ec*/ 	.word	0xffffffff


	//   ....[10]....
        /*00f0*/ 	.word	0xffffffff


	//   ....[11]....
        /*00f4*/ 	.word	0x05000004


	//   ....[12]....
        /*00f8*/ 	.word	0x05000004


	//   ....[13]....
        /*00fc*/ 	.word	0x05000004


	//   ....[14]....
        /*0100*/ 	.word	0x05000004


	//   ....[15]....
        /*0104*/ 	.word	0x05000004


	//   ....[16]....
        /*0108*/ 	.word	0x05000004


	//   ....[17]....
        /*010c*/ 	.word	0x05000004


	//   ....[18]....
        /*0110*/ 	.word	0x05000004


	//   ....[19]....
        /*0114*/ 	.word	0x05000004


	//   ....[20]....
        /*0118*/ 	.word	0x05000004


	//   ....[21]....
        /*011c*/ 	.word	0x05000004


	//----- nvinfo : EIATTR_COOP_GROUP_INSTR_OFFSETS
	.align		4
.L_4877:
        /*0120*/ 	.byte	0x04, 0x28
        /*0122*/ 	.short	(.L_4879 - .L_4878)


	//   ....[0]....
.L_4878:
        /*0124*/ 	.word	0x00001b80


	//   ....[1]....
        /*0128*/ 	.word	0x00001ba0


	//   ....[2]....
        /*012c*/ 	.word	0x00001bc0


	//   ....[3]....
        /*0130*/ 	.word	0x00001be0


	//   ....[4]....
        /*0134*/ 	.word	0x00001c00


	//   ....[5]....
        /*0138*/ 	.word	0x00001de0


	//   ....[6]....
        /*013c*/ 	.word	0x00001f90


	//   ....[7]....
        /*0140*/ 	.word	0x00002090


	//   ....[8]....
        /*0144*/ 	.word	0x00002110


	//   ....[9]....
        /*0148*/ 	.word	0x00002140


	//   ....[10]....
        /*014c*/ 	.word	0x00002280


	//   ....[11]....
        /*0150*/ 	.word	0x000023f0


	//   ....[12]....
        /*0154*/ 	.word	0x00002470


	//   ....[13]....
        /*0158*/ 	.word	0x000024d0


	//   ....[14]....
        /*015c*/ 	.word	0x00002530


	//   ....[15]....
        /*0160*/ 	.word	0x00002590


	//   ....[16]....
        /*0164*/ 	.word	0x00002710


	//   ....[17]....
        /*0168*/ 	.word	0x000027a0


	//   ....[18]....
        /*016c*/ 	.word	0x00002940


	//   ....[19]....
        /*0170*/ 	.word	0x00002a50


	//   ....[20]....
        /*0174*/ 	.word	0x00002ad0


	//   ....[21]....
        /*0178*/ 	.word	0x00002b70


	//----- nvinfo : EIATTR_EXIT_INSTR_OFFSETS
	.align		4
.L_4879:
        /*017c*/ 	.byte	0x04, 0x1c
        /*017e*/ 	.short	(.L_4881 - .L_4880)


	//   ....[0]....
.L_4880:
        /*0180*/ 	.word	0x00000270


	//   ....[1]....
        /*0184*/ 	.word	0x000014b0


	//   ....[2]....
        /*0188*/ 	.word	0x00002390


	//----- nvinfo : EIATTR_CRS_STACK_SIZE
	.align		4
.L_4881:
        /*018c*/ 	.byte	0x04, 0x1e
        /*018e*/ 	.short	(.L_4883 - .L_4882)
.L_4882:
        /*0190*/ 	.word	0x00000000


	//----- nvinfo : EIATTR_CBANK_PARAM_SIZE
	.align		4
.L_4883:
        /*0194*/ 	.byte	0x03, 0x19
        /*0196*/ 	.short	0x0040


	//----- nvinfo : EIATTR_PARAM_CBANK
	.align		4
        /*0198*/ 	.byte	0x04, 0x0a
        /*019a*/ 	.short	(.L_4885 - .L_4884)
	.align		4
.L_4884:
        /*019c*/ 	.word	index@(.nv.constant0._ZN12tensorrt_llm7kernels32fusedQKNormRopeKernelNTokenHeadsIN3c104HalfES3_Li128ELb0ELi2EEEvPviiifPKvS6_S6_PKlii)
        /*01a0*/ 	.short	0x0210
        /*01a2*/ 	.short	0x0040


	//----- nvinfo : EIATTR_SW_WAR
	.align		4
.L_4885:
        /*01a4*/ 	.byte	0x04, 0x36
        /*01a6*/ 	.short	(.L_4887 - .L_4886)
.L_4886:
        /*01a8*/ 	.word	0x00000008
.L_4887:


//--------------------- .nv.info._ZN12tensorrt_llm7kernels32fusedQKNormRopeKernelNTokenHeadsIN3c104HalfES3_Li128ELb1ELi2EEEvPviiifPKvS6_S6_PKlii --------------------------
	.section	.nv.info._ZN12tensorrt_llm7kernels32fusedQKNormRopeKernelNTokenHeadsIN3c104HalfES3_Li128ELb1ELi2EEEvPviiifPKvS6_S6_PKlii,"",@"SHT_CUDA_INFO"
	.sectionflags	@""
	.align	4


	//----- nvinfo : EIATTR_CUDA_API_VERSION
	.align		4
        /*0000*/ 	.byte	0x04, 0x37
        /*0002*/ 	.short	(.L_4889 - .L_4888)
.L_4888:
        /*0004*/ 	.word	0x00000082


	//----- nvinfo : EIATTR_KPARAM_INFO
	.align		4
.L_4889:
        /*0008*/ 	.byte	0x04, 0x17
        /*000a*/ 	.short	(.L_4891 - .L_4890)
.L_4890:
        /*000c*/ 	.word	0x00000000
        /*0010*/ 	.short	0x000a
        /*0012*/ 	.short	0x003c
        /*0014*/ 	.byte	0x00, 0xf0, 0x11, 0x00


	//----- nvinfo : EIATTR_KPARAM_INFO
	.align		4
.L_4891:
        /*0018*/ 	.byte	0x04, 0x17
        /*001a*/ 	.short	(.L_4893 - .L_4892)
.L_4892:
        /*001c*/ 	.word	0x00000000
        /*0020*/ 	.short	0x0009
        /*0022*/ 	.short	0x0038
        /*0024*/ 	.byte	0x00, 0xf0, 0x11, 0x00


	//----- nvinfo : EIATTR_KPARAM_INFO
	.align		4
.L_4893:
        /*0028*/ 	.byte	0x04, 0x17
        /*002a*/ 	.short	(.L_4895 - .L_4894)
.L_4894:
        /*002c*/ 	.word	0x00000000
        /*0030*/ 	.short	0x0008
        /*0032*/ 	.short	0x0030
        /*0034*/ 	.byte	0x00, 0xf0, 0x21, 0x00


	//----- nvinfo : EIATTR_KPARAM_INFO
	.align		4
.L_4895:
        /*0038*/ 	.byte	0x04, 0x17
        /*003a*/ 	.short	(.L_4897 - .L_4896)
.L_4896:
        /*003c*/ 	.word	0x00000000
        /*0040*/ 	.short	0x0007
        /*0042*/ 	.short	0x0028
        /*0044*/ 	.byte	0x00, 0xf0, 0x21, 0x00


	//----- nvinfo : EIATTR_KPARAM_INFO
	.align		4
.L_4897:
        /*0048*/ 	.byte	0x04, 0x17
        /*004a*/ 	.short	(.L_4899 - .L_4898)
.L_4898:
        /*004c*/ 	.word	0x00000000
        /*0050*/ 	.short	0x0006
        /*0052*/ 	.short	0x0020
        /*0054*/ 	.byte	0x00, 0xf0, 0x21, 0x00


	//----- nvinfo : EIATTR_KPARAM_INFO
	.align		4
.L_4899:
        /*0058*/ 	.byte	0x04, 0x17
        /*005a*/ 	.short	(.L_4901 - .L_4900)
.L_4900:
        /*005c*/ 	.word	0x00000000
        /*0060*/ 	.short	0x0005
        /*0062*/ 	.short	0x0018
        /*0064*/ 	.byte	0x00, 0xf0, 0x21, 0x00


	//----- nvinfo : EIATTR_KPARAM_INFO
	.align		4
.L_4901:
        /*0068*/ 	.byte	0x04, 0x17
        /*006a*/ 	.short	(.L_4903 - .L_4902)
.L_4902:
        /*006c*/ 	.word	0x00000000
        /*0070*/ 	.short	0x0004
        /*0072*/ 	.short	0x0014
        /*0074*/ 	.byte	0x00, 0xf0, 0x11, 0x00


	//----- nvinfo : EIATTR_KPARAM_INFO
	.align		4
.L_4903:
        /*0078*/ 	.byte	0x04, 0x17
        /*007a*/ 	.short	(.L_4905 - .L_4904)
.L_4904:
        /*007c*/ 	.word	0x00000000
        /*0080*/ 	.short	0x0003
        /*0082*/ 	.short	0x0010
        /*0084*/ 	.byte	0x00, 0xf0, 0x11, 0x00


	//----- nvinfo : EIATTR_KPARAM_INFO
	.align		4
.L_4905:
        /*0088*/ 	.byte	0x04, 0x17
        /*008a*/ 	.short	(.L_4907 - .L_4906)
.L_4906:
        /*008c*/ 	.word	0x00000000
        /*0090*/ 	.short	0x0002
        /*0092*/ 	.short	0x000c
        /*0094*/ 	.byte	0x00, 0xf0, 0x11, 0x00


	//----- nvinfo : EIATTR_KPARAM_INFO
	.align		4
.L_4907:
        /*0098*/ 	.byte	0x04, 0x17
        /*009a*/ 	.short	(.L_4909 - .L_4908)
.L_4908:
        /*009c*/ 	.word	0x00000000
        /*00a0*/ 	.short	0x0001
        /*00a2*/ 	.short	0x0008
        /*00a4*/ 	.byte	0x00, 0xf0, 0x11, 0x00


	//----- nvinfo : EIATTR_KPARAM_INFO
	.align		4
.L_4909:
        /*00a8*/ 	.byte	0x04, 0x17
        /*00aa*/ 	.short	(.L_4911 - .L_4910)
.L_4910:
        /*00ac*/ 	.word	0x00000000
        /*00b0*/ 	.short	0x0000
        /*00b2*/ 	.short	0x0000
        /*00b4*/ 	.byte	0x00, 0xf0, 0x21, 0x00


	//----- nvinfo : EIATTR_SPARSE_MMA_MASK
	.align		4
.L_4911:
        /*00b8*/ 	.byte	0x03, 0x50
        /*00ba*/ 	.short	0x0000


	//----- nvinfo : EIATTR_MAXREG_COUNT
	.align		4
        /*00bc*/ 	.byte	0x03, 0x1b
        /*00be*/ 	.short	0x00ff


	//----- nvinfo : EIATTR_MERCURY_ISA_VERSION
	.align		4
        /*00c0*/ 	.byte	0x03, 0x5f
        /*00c2*/ 	.short	0x0101


	//----- nvinfo : EIATTR_COOP_GROUP_MASK_REGIDS
	.align		4
        /*00c4*/ 	.byte	0x04, 0x29
        /*00c6*/ 	.short	(.L_4913 - .L_4912)


	//   ....[0]....
.L_4912:
        /*00c8*/ 	.word	0xffffffff


	//   ....[1]....
        /*00cc*/ 	.word	0xffffffff


	//   ....[2]....
        /*00d0*/ 	.word	0xffffffff


	//   ....[3]....
        /*00d4*/ 	.word	0xffffffff


	//   ....[4]....
        /*00d8*/ 	.word	0xffffffff


	//   ....[5]....
        /*00dc*/ 	.word	0x0500000f


	//   ....[6]....
        /*00e0*/ 	.word	0x0500000f


	//   ....[7]....
        /*00e4*/ 	.word	0x0500000f


	//   ....[8]....
        /*00e8*/ 	.word	0x0500000f


	//   ....[9]....
        /*00ec*/ 	.word	0x0500000f


	//----- nvinfo : EIATTR_COOP_GROUP_INSTR_OFFSETS
	.align		4
.L_4913:
        /*00f0*/ 	.byte	0x04, 0x28
        /*00f2*/ 	.short	(.L_4915 - .L_4914)


	//   ....[0]....
.L_4914:
        /*00f4*/ 	.word	0x00001880


	//   ....[1]....
        /*00f8*/ 	.word	0x000018a0


	//   ....[2]....
        /*00fc*/ 	.word	0x000018c0


	//   ....[3]....
        /*0100*/ 	.word	0x000018e0


	//   ....[4]....
        /*0104*/ 	.word	0x00001900


	//   ....[5]....
        /*0108*/ 	.word	0x00001cf0


	//   ....[6]....
        /*010c*/ 	.word	0x00001d80


	//   ....[7]....
        /*0110*/ 	.word	0x00001df0


	//   ....[8]....
        /*0114*/ 	.word	0x00001e70


	//   ....[9]....
        /*0118*/ 	.word	0x00001ef0


	//----- nvinfo : EIATTR_EXIT_INSTR_OFFSETS
	.align		4
.L_4915:
        /*011c*/ 	.byte	0x04, 0x1c
        /*011e*/ 	.short	(.L_4917 - .L_4916)


	//   ....[0]....
.L_4916:
        /*0120*/ 	.word	0x00000280


	//   ....[1]....
        /*0124*/ 	.word	0x00001500


	//   ....[2]....
        /*0128*/ 	.word	0x00001c80


	//----- nvinfo : EIATTR_CRS_STACK_SIZE
	.align		4
.L_4917:
        /*012c*/ 	.byte	0x04, 0x1e
        /*012e*/ 	.short	(.L_4919 - .L_4918)
.L_4918:
        /*0130*/ 	.word	0x00000000


	//----- nvinfo : EIATTR_CBANK_PARAM_SIZE
	.align		4
.L_4919:
        /*0134*/ 	.byte	0x03, 0x19
        /*0136*/ 	.short	0x0040


	//----- nvinfo : EIATTR_PARAM_CBANK
	.align		4
        /*0138*/ 	.byte	0x04, 0x0a
        /*013a*/ 	.short	(.L_4921 - .L_4920)
	.align		4
.L_4920:
        /*013c*/ 	.word	index@(.nv.constant0._ZN12tensorrt_llm7kernels32fusedQKNormRopeKernelNTokenHeadsIN3c104HalfES3_Li128ELb1ELi2EEEvPviiifPKvS6_S6_PKlii)
        /*0140*/ 	.short	0x0210
        /*0142*/ 	.short	0x0040


	//----- nvinfo : EIATTR_SW_WAR
	.align		4
.L_4921:
        /*0144*/ 	.byte	0x04, 0x36
        /*0146*/ 	.short	(.L_4923 - .L_4922)
.L_4922:
        /*0148*/ 	.word	0x00000008
.L_4923:


//--------------------- .nv.info._ZN12tensorrt_llm7kernels32fusedQKNormRopeKernelNTokenHeadsIN3c104HalfES3_Li64ELb0ELi2EEEvPviiifPKvS6_S6_PKlii --------------------------
	.section	.nv.info._ZN12tensorrt_llm7kernels32fusedQKNormRopeKernelNTokenHeadsIN3c104HalfES3_Li64ELb0ELi2EEEvPviiifPKvS6_S6_PKlii,"",@"SHT_CUDA_INFO"
	.sectionflags	@""
	.align	4


	//----- nvinfo : EIATTR_CUDA_API_VERSION
	.align		4
        /*0000*/ 	.byte	0x04, 0x37
        /*0002*/ 	.short	(.L_4925 - .L_4924)
.L_4924:
        /*0004*/ 	.word	0x00000082


	//----- nvinfo : EIATTR_KPARAM_INFO
	.align		4
.L_4925:
        /*0008*/ 	.byte	0x04, 0x17
        /*000a*/ 	.short	(.L_4927 - .L_4926)
.L_4926:
        /*000c*/ 	.word	0x00000000
        /*0010*/ 	.short	0x000a
        /*0012*/ 	.short	0x003c
        /*0014*/ 	.byte	0x00, 0xf0, 0x11, 0x00


	//----- nvinfo : EIATTR_KPARAM_INFO
	.align		4
.L_4927:
        /*0018*/ 	.byte	0x04, 0x17
        /*001a*/ 	.short	(.L_4929 - .L_4928)
.L_4928:
        /*001c*/ 	.word	0x00000000
        /*0020*/ 	.short	0x0009
        /*0022*/ 	.short	0x0038
        /*0024*/ 	.byte	0x00, 0xf0, 0x11, 0x00


	//----- nvinfo : EIATTR_KPARAM_INFO
	.align		4
.L_4929:
        /*0028*/ 	.byte	0x04, 0x17
        /*002a*/ 	.short	(.L_4931 - .L_4930)
.L_4930:
        /*002c*/ 	.word	0x00000000
        /*0030*/ 	.short	0x0008
        /*0032*/ 	.short	0x0030
        /*0034*/ 	.byte	0x00, 0xf0, 0x21, 0x00


	//----- nvinfo : EIATTR_KPARAM_INFO
	.align		4
.L_4931:
        /*0038*/ 	.byte	0x04, 0x17
        /*003a*/ 	.short	(.L_4933 - .L_4932)
.L_4932:
        /*003c*/ 	.word	0x00000000
        /*0040*/ 	.short	0x0007
        /*0042*/ 	.short	0x0028
        /*0044*/ 	.byte	0x00, 0xf0, 0x21, 0x00


	//----- nvinfo : EIATTR_KPARAM_INFO
	.align		4
.L_4933:
        /*0048*/ 	.byte	0x04, 0x17
        /*004a*/ 	.short	(.L_4935 - .L_4934)
.L_4934:
        /*004c*/ 	.word	0x00000000
        /*0050*/ 	.short	0x0006
        /*0052*/ 	.short	0x0020
        /*0054*/ 	.byte	0x00, 0xf0, 0x21, 0x00


	//----- nvinfo : EIATTR_KPARAM_INFO
	.align		4
.L_4935:
        /*0058*/ 	.byte	0x04, 0x17
        /*005a*/ 	.short	(.L_4937 - .L_4936)
.L_4936:
        /*005c*/ 	.word	0x00000000
        /*0060*/ 	.short	0x0005
        /*0062*/ 	.short	0x0018
        /*0064*/ 	.byte	0x00, 0xf0, 0x21, 0x00


	//----- nvinfo : EIATTR_KPARAM_INFO
	.align		4
.L_4937:
        /*0068*/ 	.byte	0x04, 0x17
        /*006a*/ 	.short	(.L_4939 - .L_4938)
.L_4938:
        /*006c*/ 	.word	0x00000000
        /*0070*/ 	.short	0x0004
        /*0072*/ 	.short	0x0014
        /*0074*/ 	.byte	0x00, 0xf0, 0x11, 0x00


	//----- nvinfo : EIATTR_KPARAM_INFO
	.align		4
.L_4939:
        /*0078*/ 	.byte	0x04, 0x17
        /*007a*/ 	.short	(.L_4941 - .L_4940)
.L_4940:
        /*007c*/ 	.word	0x00000000
        /*0080*/ 	.short	0x0003
        /*0082*/ 	.short	0x0010
        /*0084*/ 	.byte	0x00, 0xf0, 0x11, 0x00


	//----- nvinfo : EIATTR_KPARAM_INFO
	.align		4
.L_4941:
        /*0088*/ 	.byte	0x04, 0x17
        /*008a*/ 	.short	(.L_4943 - .L_4942)
.L_4942:
        /*008c*/ 	.word	0x00000000
        /*0090*/ 	.short	0x0002
        /*0092*/ 	.short	0x000c
        /*0094*/ 	.byte	0x00, 0xf0, 0x11, 0x00


	//----- nvinfo : EIATTR_KPARAM_INFO
	.align		4
.L_4943:
        /*0098*/ 	.byte	0x04, 0x17
        /*009a*/ 	.short	(.L_4945 - .L_4944)
.L_4944:
        /*009c*/ 	.word	0x00000000
        /*00a0*/ 	.short	0x0001
        /*00a2*/ 	.short	0x0008
        /*00a4*/ 	.byte	0x00, 0xf0, 0x11, 0x00


	//----- nvinfo : EIATTR_KPARAM_INFO
	.align		4
.L_4945:
        /*00a8*/ 	.byte	0x04, 0x17
        /*00aa*/ 	.short	(.L_4947 - .L_4946)
.L_4946:
        /*00ac*/ 	.word	0x00000000
        /*00b0*/ 	.short	0x0000
        /*00b2*/ 	.short	0x0000
        /*00b4*/ 	.byte	0x00, 0xf0, 0x21, 0x00


	//----- nvinfo : EIATTR_SPARSE_MMA_MASK
	.align		4
.L_4947:
        /*00b8*/ 	.byte	0x03, 0x50
        /*00ba*/ 	.short	0x0000


	//----- nvinfo : EIATTR_MAXREG_COUNT
	.align		4
        /*00bc*/ 	.byte	0x03, 0x1b
        /*00be*/ 	.short	0x00ff


	//----- nvinfo : EIATTR_MERCURY_ISA_VERSION
	.align		4
        /*00c0*/ 	.byte	0x03, 0x5f
        /*00c2*/ 	.short	0x0101


	//----- nvinfo : EIATTR_COOP_GROUP_MASK_REGIDS
	.align		4
        /*00c4*/ 	.byte	0x04, 0x29
        /*00c6*/ 	.short	(.L_4949 - .L_4948)


	//   ....[0]....
.L_4948:
        /*00c8*/ 	.word	0xffffffff


	//   ....[1]....
        /*00cc*/ 	.word	0xffffffff


	//   ....[2]....
        /*00d0*/ 	.word	0xffffffff


	//   ....[3]....
        /*00d4*/ 	.word	0xffffffff


	//   ....[4]....
        /*00d8*/ 	.word	0xffffffff


	//   ....[5]....
        /*00dc*/ 	.word	0xffffffff


	//   ....[6]....
        /*00e0*/ 	.word	0xffffffff


	//   ....[7]....
        /*00e4*/ 	.word	0xffffffff


	//   ....[8]....
        /*00e8*/ 	.word	0xffffffff


	//   ....[9]....
        /*00ec*/ 	.word	0x0500001a


	//   ....[10]....
        /*00f0*/ 	.word	0x0500001a


	//   ....[11]....
        /*00f4*/ 	.word	0x0500001a


	//   ....[12]....
        /*00f8*/ 	.word	0x0500001a


	//   ....[13]....
        /*00fc*/ 	.word	0x0500001a


	//   ....[14]....
        /*0100*/ 	.word	0x0500001a


	//   ....[15]....
        /*0104*/ 	.word	0x0500001a


	//   ....[16]....
        /*0108*/ 	.word	0x0500001a


	//   ....[17]....
        /*010c*/ 	.word	0x0500001a


	//----- nvinfo : EIATTR_COOP_GROUP_INSTR_OFFSETS
	.align		4
.L_4949:
        /*0110*/ 	.byte	0x04, 0x28
        /*0112*/ 	.short	(.L_4951 - .L_4950)


	//   ....[0]....
.L_4950:
        /*0114*/ 	.word	0x000018d0


	//   ....[1]....
        /*0118*/ 	.word	0x000018f0


	//   ....[2]....
        /*011c*/ 	.word	0x00001910


	//   ....[3]....
        /*0120*/ 	.word	0x00001930


	//   ....[4]....
        /*0124*/ 	.word	0x00001950


	//   ....[5]....
        /*0128*/ 	.word	0x00001bf0


	//   ....[6]....
        /*012c*/ 	.word	0x00001c70


	//   ....[7]....
        /*0130*/ 	.word	0x00001cd0


	//   ....[8]....
        /*0134*/ 	.word	0x00001e00


	//   ....[9]....
        /*0138*/ 	.word	0x00001f60


	//   ....[10]....
        /*013c*/ 	.word	0x00001ff0


	//   ....[11]....
        /*0140*/ 	.word	0x00002050


	//   ....[12]....
        /*0144*/ 	.word	0x000020b0


	//   ....[13]....
        /*0148*/ 	.word	0x00002110


	//   ....[14]....
        /*014c*/ 	.word	0x00002290


	//   ....[15]....
        /*0150*/ 	.word	0x00002310


	//   ....[16]....
        /*0154*/ 	.word	0x00002490


	//   ....[17]....
        /*0158*/ 	.word	0x000024f0


	//----- nvinfo : EIATTR_EXIT_INSTR_OFFSETS
	.align		4
.L_4951:
        /*015c*/ 	.byte	0x04, 0x1c
        /*015e*/ 	.short	(.L_4953 - .L_4952)


	//   ....[0]....
.L_4952:
        /*0160*/ 	.word	0x00000280


	//   ....[1]....
        /*0164*/ 	.word	0x000014c0


	//   ....[2]....
        /*0168*/ 	.word	0x00001f00


	//----- nvinfo : EIATTR_CRS_STACK_SIZE
	.align		4
.L_4953:
        /*016c*/ 	.byte	0x04, 0x1e
        /*016e*/ 	.short	(.L_4955 - .L_4954)
.L_4954:
        /*0170*/ 	.word	0x00000000


	//----- nvinfo : EIATTR_CBANK_PARAM_SIZE
	.align		4
.L_4955:
        /*0174*/ 	.byte	0x03, 0x19
        /*0176*/ 	.short	0x0040


	//----- nvinfo : EIATTR_PARAM_CBANK
	.align		4
        /*0178*/ 	.byte	0x04, 0x0a
        /*017a*/ 	.short	(.L_4957 - .L_4956)
	.align		4
.L_4956:
        /*017c*/ 	.word	index@(.nv.constant0._ZN12tensorrt_llm7kernels32fusedQKNormRopeKernelNTokenHeadsIN3c104HalfES3_Li64ELb0ELi2EEEvPviiifPKvS6_S6_PKlii)
        /*0180*/ 	.short	0x0210
        /*0182*/ 	.short	0x0040


	//----- nvinfo : EIATTR_SW_WAR
	.align		4
.L_4957:
        /*0184*/ 	.byte	0x04, 0x36
        /*0186*/ 	.short	(.L_4959 - .L_4958)
.L_4958:
        /*0188*/ 	.word	0x00000008
.L_4959:


//--------------------- .nv.info._ZN12tensorrt_llm7kernels32fusedQKNormRopeKernelNTokenHeadsIN3c104HalfES3_Li64ELb1ELi2EEEvPviiifPKvS6_S6_PKlii --------------------------
	.section	.nv.info._ZN12tensorrt_llm7kernels32fusedQKNormRopeKernelNTokenHeadsIN3c104HalfES3_Li64ELb1ELi2EEEvPviiifPKvS6_S6_PKlii,"",@"SHT_CUDA_INFO"
	.sectionflags	@""
	.align	4


	//----- nvinfo : EIATTR_CUDA_API_VERSION
	.align		4
        /*0000*/ 	.byte	0x04, 0x37
        /*0002*/ 	.short	(.L_4961 - .L_4960)
.L_4960:
        /*0004*/ 	.word	0x00000082


	//----- nvinfo : EIATTR_KPARAM_INFO
	.align		4
.L_4961:
        /*0008*/ 	.byte	0x04, 0x17
        /*000a*/ 	.short	(.L_4963 - .L_4962)
.L_4962:
        /*000c*/ 	.word	0x00000000
        /*0010*/ 	.short	0x000a
        /*0012*/ 	.short	0x003c
        /*0014*/ 	.byte	0x00, 0xf0, 0x11, 0x00


	//----- nvinfo : EIATTR_KPARAM_INFO
	.align		4
.L_4963:
        /*0018*/ 	.byte	0x04, 0x17
        /*001a*/ 	.short	(.L_4965 - .L_4964)
.L_4964:
        /*001c*/ 	.word	0x00000000
        /*0020*/ 	.short	0x0009
        /*0022*/ 	.short	0x0038
        /*0024*/ 	.byte	0x00, 0xf0, 0x11, 0x00


	//----- nvinfo : EIATTR_KPARAM_INFO
	.align		4
.L_4965:
        /*0028*/ 	.byte	0x04, 0x17
        /*002a*/ 	.short	(.L_4967 - .L_4966)
.L_4966:
        /*002c*/ 	.word	0x00000000
        /*0030*/ 	.short	0x0008
        /*0032*/ 	.short	0x0030
        /*0034*/ 	.byte	0x00, 0xf0, 0x21, 0x00


	//----- nvinfo : EIATTR_KPARAM_INFO
	.align		4
.L_4967:
        /*0038*/ 	.byte	0x04, 0x17
        /*003a*/ 	.short	(.L_4969 - .L_4968)
.L_4968:
        /*003c*/ 	.word	0x00000000
        /*0040*/ 	.short	0x0007
        /*0042*/ 	.short	0x0028
        /*0044*/ 	.byte	0x00, 0xf0, 0x21, 0x00


	//----- nvinfo : EIATTR_KPARAM_INFO
	.align		4
.L_4969:
        /*0048*/ 	.byte	0x04, 0x17
        /*004a*/ 	.short	(.L_4971 - .L_4970)
.L_4970:
        /*004c*/ 	.word	0x00000000
        /*0050*/ 	.short	0x0006
        /*0052*/ 	.short	0x0020
        /*0054*/ 	.byte	0x00, 0xf0, 0x21, 0x00


	//----- nvinfo : EIATTR_KPARAM_INFO
	.align		4
.L_4971:
        /*0058*/ 	.byte	0x04, 0x17
        /*005a*/ 	.short	(.L_4973 - .L_4972)
.L_4972:
        /*005c*/ 	.word	0x00000000
        /*0060*/ 	.short	0x0005
        /*0062*/ 	.short	0x0018
        /*0064*/ 	.byte	0x00, 0xf0, 0x21, 0x00


	//----- nvinfo : EIATTR_KPARAM_INFO
	.align		4
.L_4973:
        /*0068*/ 	.byte	0x04, 0x17
        /*006a*/ 	.short	(.L_4975 - .L_4974)
.L_4974:
        /*006c*/ 	.word	0x00000000
        /*0070*/ 	.short	0x0004
        /*0072*/ 	.short	0x0014
        /*0074*/ 	.byte	0x00, 0xf0, 0x11, 0x00


	//----- nvinfo : EIATTR_KPARAM_INFO
	.align		4
.L_4975:
        /*0078*/ 	.byte	0x04, 0x17
        /*007a*/ 	.short	(.L_4977 - .L_4976)
.L_4976:
        /*007c*/ 	.word	0x00000000
        /*0080*/ 	.short	0x0003
        /*0082*/ 	.short	0x0010
        /*0084*/ 	.byte	0x00, 0xf0, 0x11, 0x00


	//----- nvinfo : EIATTR_KPARAM_INFO
	.align		4
.L_4977:
        /*0088*/ 	.byte	0x04, 0x17
        /*008a*/ 	.short	(.L_4979 - .L_4978)
.L_4978:
        /*008c*/ 	.word	0x00000000
        /*0090*/ 	.short	0x0002
        /*0092*/ 	.short	0x000c
        /*0094*/ 	.byte	0x00, 0xf0, 0x11, 0x00


	//----- nvinfo : EIATTR_KPARAM_INFO
	.align		4
.L_4979:
        /*0098*/ 	.byte	0x04, 0x17
        /*009a*/ 	.short	(.L_4981 - .L_4980)
.L_4980:
        /*009c*/ 	.word	0x00000000
        /*00a0*/ 	.short	0x0001
        /*00a2*/ 	.short	0x0008
        /*00a4*/ 	.byte	0x00, 0xf0, 0x11, 0x00


	//----- nvinfo : EIATTR_KPARAM_INFO
	.align		4
.L_4981:
        /*00a8*/ 	.byte	0x04, 0x17
        /*00aa*/ 	.short	(.L_4983 - .L_4982)
.L_4982:
        /*00ac*/ 	.word	0x00000000
        /*00b0*/ 	.short	0x0000
        /*00b2*/ 	.short	0x0000
        /*00b4*/ 	.byte	0x00, 0xf0, 0x21, 0x00


	//----- nvinfo : EIATTR_SPARSE_MMA_MASK
	.align		4
.L_4983:
        /*00b8*/ 	.byte	0x03, 0x50
        /*00ba*/ 	.short	0x0000


	//----- nvinfo : EIATTR_MAXREG_COUNT
	.align		4
        /*00bc*/ 	.byte	0x03, 0x1b
        /*00be*/ 	.short	0x00ff


	//----- nvinfo : EIATTR_MERCURY_ISA_VERSION
	.align		4
        /*00c0*/ 	.byte	0x03, 0x5f
        /*00c2*/ 	.short	0x0101


	//----- nvinfo : EIATTR_COOP_GROUP_MASK_REGIDS
	.align		4
        /*00c4*/ 	.byte	0x04, 0x29
        /*00c6*/ 	.short	(.L_4985 - .L_4984)


	//   ....[0]....
.L_4984:
        /*00c8*/ 	.word	0xffffffff


	//   ....[1]....
        /*00cc*/ 	.word	0xffffffff


	//   ....[2]....
        /*00d0*/ 	.word	0xffffffff


	//   ....[3]....
        /*00d4*/ 	.word	0xffffffff


	//   ....[4]....
        /*00d8*/ 	.word	0xffffffff


	//   ....[5]....
        /*00dc*/ 	.word	0xffffffff


	//   ....[6]....
        /*00e0*/ 	.word	0xffffffff


	//   ....[7]....
        /*00e4*/ 	.word	0xffffffff


	//   ....[8]....
        /*00e8*/ 	.word	0xffffffff


	//   ....[9]....
        /*00ec*/ 	.word	0xffffffff


	//   ....[10]....
        /*00f0*/ 	.word	0xffffffff


	//   ....[11]....
        /*00f4*/ 	.word	0xffffffff


	//   ....[12]....
        /*00f8*/ 	.word	0xffffffff


	//   ....[13]....
        /*00fc*/ 	.word	0xffffffff


	//   ....[14]....
        /*0100*/ 	.word	0xffffffff


	//   ....[15]....
        /*0104*/ 	.word	0x0500001b


	//   ....[16]....
        /*0108*/ 	.word	0x0500001b


	//   ....[17]....
        /*010c*/ 	.word	0x0500001b


	//   ....[18]....
        /*0110*/ 	.word	0x0500001b


	//   ....[19]....
        /*0114*/ 	.word	0x0500001b


	//   ....[20]....
        /*0118*/ 	.word	0x0500001b


	//   ....[21]....
        /*011c*/ 	.word	0x0500001b


	//   ....[22]....
        /*0120*/ 	.word	0x0500001b


	//   ....[23]....
        /*0124*/ 	.word	0x0500001b


	//   ....[24]....
        /*0128*/ 	.word	0x0500001b


	//   ....[25]....
        /*012c*/ 	.word	0x0500001b


	//   ....[26]....
        /*0130*/ 	.word	0x0500001b


	//   ....[27]....
        /*0134*/ 	.word	0x0500001b


	//   ....[28]....
        /*0138*/ 	.word	0x0500001b


	//   ....[29]....
        /*013c*/ 	.word	0x0500001b


	//----- nvinfo : EIATTR_COOP_GROUP_INSTR_OFFSETS
	.align		4
.L_4985:
        /*0140*/ 	.byte	0x04, 0x28
        /*0142*/ 	.short	(.L_4987 - .L_4986)


	//   ....[0]....
.L_4986:
        /*0144*/ 	.word	0x00001810


	//   ....[1]....
        /*0148*/ 	.word	0x00001830


	//   ....[2]....
        /*014c*/ 	.word	0x00001850


	//   ....[3]....
        /*0150*/ 	.word	0x00001870


	//   ....[4]....
        /*0154*/ 	.word	0x00001890


	//   ....[5]....
        /*0158*/ 	.word	0x00001b50


	//   ....[6]....
        /*015c*/ 	.word	0x00001b70


	//   ....[7]....
        /*0160*/ 	.word	0x00001b90


	//   ....[8]....
        /*0164*/ 	.word	0x00001bb0


	//   ....[9]....
        /*0168*/ 	.word	0x00001bd0


	//   ....[10]....
        /*016c*/ 	.word	0x00001e90


	//   ....[11]....
        /*0170*/ 	.word	0x00001eb0


	//   ....[12]....
        /*0174*/ 	.word	0x00001ed0


	//   ....[13]....
        /*0178*/ 	.word	0x00001ef0


	//   ....[14]....
        /*017c*/ 	.word	0x00001f10


	//   ....[15]....
        /*0180*/ 	.word	0x00002170


	//   ....[16]....
        /*0184*/ 	.word	0x000021f0


	//   ....[17]....
        /*0188*/ 	.word	0x00002250


	//   ....[18]....
        /*018c*/ 	.word	0x000022b0


	//   ....[19]....
        /*0190*/ 	.word	0x00002300


	//   ....[20]....
        /*0194*/ 	.word	0x00002380


	//   ....[21]....
        /*0198*/ 	.word	0x00002400


	//   ....[22]....
        /*019c*/ 	.word	0x00002450


	//   ....[23]....
        /*01a0*/ 	.word	0x000024a0


	//   ....[24]....
        /*01a4*/ 	.word	0x000024f0


	//   ....[25]....
        /*01a8*/ 	.word	0x00002570


	//   ....[26]....
        /*01ac*/ 	.word	0x000025f0


	//   ....[27]....
        /*01b0*/ 	.word	0x00002650


	//   ....[28]....
        /*01b4*/ 	.word	0x000026b0


	//   ....[29]....
        /*01b8*/ 	.word	0x00002710


	//----- nvinfo : EIATTR_EXIT_INSTR_OFFSETS
	.align		4
.L_4987:
        /*01bc*/ 	.byte	0x04, 0x1c
        /*01be*/ 	.short	(.L_4989 - .L_4988)


	//   ....[0]....
.L_4988:
        /*01c0*/ 	.word	0x00000270


	//   ....[1]....
        /*01c4*/ 	.word	0x000014c0


	//   ....[2]....
        /*01c8*/ 	.word	0x00001da0


	//   ....[3]....
        /*01cc*/ 	.word	0x00002100


	//----- nvinfo : EIATTR_CRS_STACK_SIZE
	.align		4
.L_4989:
        /*01d0*/ 	.byte	0x04, 0x1e
        /*01d2*/ 	.short	(.L_4991 - .L_4990)
.L_4990:
        /*01d4*/ 	.word	0x00000000


	//----- nvinfo : EIATTR_CBANK_PARAM_SIZE
	.align		4
.L_4991:
        /*01d8*/ 	.byte	0x03, 0x19
        /*01da*/ 	.short	0x0040


	//----- nvinfo : EIATTR_PARAM_CBANK
	.align		4
        /*01dc*/ 	.byte	0x04, 0x0a
        /*01de*/ 	.short	(.L_4993 - .L_4992)
	.align		4
.L_4992:
        /*01e0*/ 	.word	index@(.nv.constant0._ZN12tensorrt_llm7kernels32fusedQKNormRopeKernelNTokenHeadsIN3c104HalfES3_Li64ELb1ELi2EEEvPviiifPKvS6_S6_PKlii)
        /*01e4*/ 	.short	0x0210
        /*01e6*/ 	.short	0x0040


	//----- nvinfo : EIATTR_SW_WAR
	.align		4
.L_4993:
        /*01e8*/ 	.byte	0x04, 0x36
        /*01ea*/ 	.short	(.L_4995 - .L_4994)
.L_4994:
        /*01ec*/ 	.word	0x00000008
.L_4995:


//--------------------- .nv.info._ZN12tensorrt_llm7kernels21fusedQKNormRopeKernelIN3c104HalfES3_Li256ELb0EEEvPviiifPKvS6_S6_PKlii --------------------------
	.section	.nv.info._ZN12tensorrt_llm7kernels21fusedQKNormRopeKernelIN3c104HalfES3_Li256ELb0EEEvPviiifPKvS6_S6_PKlii,"",@"SHT_CUDA_INFO"
	.sectionflags	@""
	.align	4


	//----- nvinfo : EIATTR_CUDA_API_VERSION
	.align		4
        /*0000*/ 	.byte	0x04, 0x37
        /*0002*/ 	.short	(.L_4997 - .L_4996)
.L_4996:
        /*0004*/ 	.word	0x00000082


	//----- nvinfo : EIATTR_KPARAM_INFO
	.align		4
.L_4997:
        /*0008*/ 	.byte	0x04, 0x17
        /*000a*/ 	.short	(.L_4999 - .L_4998)
.L_4998:
        /*000c*/ 	.word	0x00000000
        /*0010*/ 	.short	0x000a
        /*0012*/ 	.short	0x003c
        /*0014*/ 	.byte	0x00, 0xf0, 0x11, 0x00


	//----- nvinfo : EIATTR_KPARAM_INFO
	.align		4
.L_4999:
        /*0018*/ 	.byte	0x04, 0x17
        /*001a*/ 	.short	(.L_5001 - .L_5000)
.L_5000:
        /*001c*/ 	.word	0x00000000
        /*0020*/ 	.short	0x0009
        /*0022*/ 	.short	0x0038
        /*0024*/ 	.byte	0x00, 0xf0, 0x11, 0x00


	//----- nvinfo : EIATTR_KPARAM_INFO
	.align		4
.L_5001:
        /*0028*/ 	.byte	0x04, 0x17
        /*002a*/ 	.short	(.L_5003 - .L_5002)
.L_5002:
        /*002c*/ 	.word	0x00000000
        /*0030*/ 	.short	0x0008
        /*0032*/ 	.short	0x0030
        /*0034*/ 	.byte	0x00, 0xf0, 0x21, 0x00


	//----- nvinfo : EIATTR_KPARAM_INFO
	.align		4
.L_5003:
        /*0038*/ 	.byte	0x04, 0x17
        /*003a*/ 	.short	(.L_5005 - .L_5004)
.L_5004:
        /*003c*/ 	.word	0x00000000
        /*0040*/ 	.short	0x0007
        /*0042*/ 	.short	0x0028
        /*0044*/ 	.byte	0x00, 0xf0, 0x21, 0x00


	//----- nvinfo : EIATTR_KPARAM_INFO
	.align		4
.L_5005:
        /*0048*/ 	.byte	0x04, 0x17
        /*004a*/ 	.short	(.L_5007 - .L_5006)
.L_5006:
        /*004c*/ 	.word	0x00000000
        /*0050*/ 	.short	0x0006
        /*0052*/ 	.short	0x0020
        /*0054*/ 	.byte	0x00, 0xf0, 0x21, 0x00


	//----- nvinfo : EIATTR_KPARAM_INFO
	.align		4
.L_5007:
        /*0058*/ 	.byte	0x04, 0x17
        /*005a*/ 	.short	(.L_5009 - .L_5008)
.L_5008:
        /*005c*/ 	.word	0x00000000
        /*0060*/ 	.short	0x0005
        /*0062*/ 	.short	0x0018
        /*0064*/ 	.byte	0x00, 0xf0, 0x21, 0x00


	//----- nvinfo : EIATTR_KPARAM_INFO
	.align		4
.L_5009:
        /*0068*/ 	.byte	0x04, 0x17
        /*006a*/ 	.short	(.L_5011 - .L_5010)
.L_5010:
        /*006c*/ 	.word	0x00000000
        /*0070*/ 	.short	0x0004
        /*0072*/ 	.short	0x0014
        /*0074*/ 	.byte	0x00, 0xf0, 0x11, 0x00


	//----- nvinfo : EIATTR_KPARAM_INFO
	.align		4
.L_5011:
        /*0078*/ 	.byte	0x04, 0x17
        /*007a*/ 	.short	(.L_5013 - .L_5012)
.L_5012:
        /*007c*/ 	.word	0x00000000
        /*0080*/ 	.short	0x0003
        /*0082*/ 	.short	0x0010
        /*0084*/ 	.byte	0x00, 0xf0, 0x11, 0x00


	//----- nvinfo : EIATTR_KPARAM_INFO
	.align		4
.L_5013:
        /*0088*/ 	.byte	0x04, 0x17
        /*008a*/ 	.short	(.L_5015 - .L_5014)
.L_5014:
        /*008c*/ 	.word	0x00000000
        /*0090*/ 	.short	0x0002
        /*0092*/ 	.short	0x000c
        /*0094*/ 	.byte	0x00, 0xf0, 0x11, 0x00


	//----- nvinfo : EIATTR_KPARAM_INFO
	.align		4
.L_5015:
        /*0098*/ 	.byte	0x04, 0x17
        /*009a*/ 	.short	(.L_5017 - .L_5016)
.L_5016:
        /*009c*/ 	.word	0x00000000
        /*00a0*/ 	.short	0x0001
        /*00a2*/ 	.short	0x0008
        /*00a4*/ 	.byte	0x00, 0xf0, 0x11, 0x00


	//----- nvinfo : EIATTR_KPARAM_INFO
	.align		4
.L_5017:
        /*00a8*/ 	.byte	0x04, 0x17
        /*00aa*/ 	.short	(.L_5019 - .L_5018)
.L_5018:
        /*00ac*/ 	.word	0x00000000
        /*00b0*/ 	.short	0x0000
        /*00b2*/ 	.short	0x0000
        /*00b4*/ 	.byte	0x00, 0xf0, 0x21, 0x00


	//----- nvinfo : EIATTR_SPARSE_MMA_MASK
	.align		4
.L_5019:
        /*00b8*/ 	.byte	0x03, 0x50
        /*00ba*/ 	.short	0x0000


	//----- nvinfo : EIATTR_MAXREG_COUNT
	.align		4
        /*00bc*/ 	.byte	0x03, 0x1b
        /*00be*/ 	.short	0x00ff


	//----- nvinfo : EIATTR_MERCURY_ISA_VERSION
	.align		4
        /*00c0*/ 	.byte	0x03, 0x5f
        /*00c2*/ 	.short	0x0101


	//----- nvinfo : EIATTR_COOP_GROUP_MASK_REGIDS
	.align		4
        /*00c4*/ 	.byte	0x04, 0x29
        /*00c6*/ 	.short	(.L_5021 - .L_5020)


	//   ....[0]....
.L_5020:
        /*00c8*/ 	.word	0xffffffff


	//   ....[1]....
        /*00cc*/ 	.word	0xffffffff


	//   ....[2]....
        /*00d0*/ 	.word	0xffffffff


	//   ....[3]....
        /*00d4*/ 	.word	0xffffffff


	//   ....[4]....
        /*00d8*/ 	.word	0xffffffff


	//   ....[5]....
        /*00dc*/ 	.word	0xffffffff


	//   ....[6]....
        /*00e0*/ 	.word	0xffffffff


	//   ....[7]....
        /*00e4*/ 	.word	0xffffffff


	//   ....[8]....
        /*00e8*/ 	.word	0xffffffff


	//   ....[9]....
        /*00ec*/ 	.word	0xffffffff


	//   ....[10]....
        /*00f0*/ 	.word	0xffffffff


	//   ....[11]....
        /*00f4*/ 	.word	0xffffffff


	//   ....[12]....
        /*00f8*/ 	.word	0xffffffff


	//   ....[13]....
        /*00fc*/ 	.word	0xffffffff


	//   ....[14]....
        /*0100*/ 	.word	0xffffffff


	//   ....[15]....
        /*0104*/ 	.word	0x0500000c


	//   ....[16]....
        /*0108*/ 	.word	0x0500000c


	//   ....[17]....
        /*010c*/ 	.word	0x0500000c


	//   ....[18]....
        /*0110*/ 	.word	0x0500000c


	//   ....[19]....
        /*0114*/ 	.word	0x0500000c


	//   ....[20]....
        /*0118*/ 	.word	0x0500000c


	//   ....[21]....
        /*011c*/ 	.word	0x0500000c


	//   ....[22]....
        /*0120*/ 	.word	0x0500000c


	//   ....[23]....
        /*0124*/ 	.word	0x0500000c


	//   ....[24]....
        /*0128*/ 	.word	0x0500000c


	//----- nvinfo : EIATTR_COOP_GROUP_INSTR_OFFSETS
	.align		4
.L_5021:
        /*012c*/ 	.byte	0x04, 0x28
        /*012e*/ 	.short	(.L_5023 - .L_5022)


	//   ....[0]....
.L_5022:
        /*0130*/ 	.word	0x00000650


	//   ....[1]....
        /*0134*/ 	.word	0x00000690


	//   ....[2]....
        /*0138*/ 	.word	0x000006d0


	//   ....[3]....
        /*013c*/ 	.word	0x000006f0


	//   ....[4]....
        /*0140*/ 	.word	0x00000710


	//   ....[5]....
        /*0144*/ 	.word	0x000009f0


	//   ....[6]....
        /*0148*/ 	.word	0x00000c60


	//   ....[7]....
        /*014c*/ 	.word	0x00000e60


	//   ....[8]....
        /*0150*/ 	.word	0x00000f50


	//   ....[9]....
        /*0154*/ 	.word	0x00001080


	//   ....[10]....
        /*0158*/ 	.word	0x00001260


	//   ....[11]....
        /*015c*/ 	.word	0x00001450


	//   ....[12]....
        /*0160*/ 	.word	0x00001640


	//   ....[13]....
        /*0164*/ 	.word	0x00001830


	//   ....[14]....
        /*0168*/ 	.word	0x00001a70


	//   ....[15]....
        /*016c*/ 	.word	0x00001da0


	//   ....[16]....
        /*0170*/ 	.word	0x00001dd0


	//   ....[17]....
        /*0174*/ 	.word	0x00001e30


	//   ....[18]....
        /*0178*/ 	.word	0x00002090


	//   ....[19]....
        /*017c*/ 	.word	0x00002450


	//   ....[20]....
        /*0180*/ 	.word	0x00002680


	//   ....[21]....
        /*0184*/ 	.word	0x000028c0


	//   ....[22]....
        /*0188*/ 	.word	0x00002af0


	//   ....[23]....
        /*018c*/ 	.word	0x00002ba0


	//   ....[24]....
        /*0190*/ 	.word	0x00002c40


	//----- nvinfo : EIATTR_EXIT_INSTR_OFFSETS
	.align		4
.L_5023:
        /*0194*/ 	.byte	0x04, 0x1c
        /*0196*/ 	.short	(.L_5025 - .L_5024)


	//   ....[0]....
.L_5024:
        /*0198*/ 	.word	0x00000250


	//   ....[1]....
        /*019c*/ 	.word	0x00001ae0


	//----- nvinfo : EIATTR_CRS_STACK_SIZE
	.align		4
.L_5025:
        /*01a0*/ 	.byte	0x04, 0x1e
        /*01a2*/ 	.short	(.L_5027 - .L_5026)
.L_5026:
        /*01a4*/ 	.word	0x00000000


	//----- nvinfo : EIATTR_CBANK_PARAM_SIZE
	.align		4
.L_5027:
        /*01a8*/ 	.byte	0x03, 0x19
        /*01aa*/ 	.short	0x0040


	//----- nvinfo : EIATTR_PARAM_CBANK
	.align		4
        /*01ac*/ 	.byte	0x04, 0x0a
        /*01ae*/ 	.short	(.L_5029 - .L_5028)
	.align		4
.L_5028:
        /*01b0*/ 	.word	index@(.nv.constant0._ZN12tensorrt_llm7kernels21fusedQKNormRopeKernelIN3c104HalfES3_Li256ELb0EEEvPviiifPKvS6_S6_PKlii)
        /*01b4*/ 	.short	0x0210
        /*01b6*/ 	.short	0x0040


	//----- nvinfo : EIATTR_SW_WAR
	.align		4
.L_5029:
        /*01b8*/ 	.byte	0x04, 0x36
        /*01ba*/ 	.short	(.L_5031 - .L_5030)
.L_5030:
        /*01bc*/ 	.word	0x00000008
.L_5031:


//--------------------- .nv.info._ZN12tensorrt_llm7kernels21fusedQKNormRopeKernelIN3c104HalfES3_Li256ELb1EEEvPviiifPKvS6_S6_PKlii --------------------------
	.section	.nv.info._ZN12tensorrt_llm7kernels21fusedQKNormRopeKernelIN3c104HalfES3_Li256ELb1EEEvPviiifPKvS6_S6_PKlii,"",@"SHT_CUDA_INFO"
	.sectionflags	@""
	.align	4


	//----- nvinfo : EIATTR_CUDA_API_VERSION
	.align		4
        /*0000*/ 	.byte	0x04, 0x37
        /*0002*/ 	.short	(.L_5033 - .L_5032)
.L_5032:
        /*0004*/ 	.word	0x00000082


	//----- nvinfo : EIATTR_KPARAM_INFO
	.align		4
.L_5033:
        /*0008*/ 	.byte	0x04, 0x17
        /*000a*/ 	.short	(.L_5035 - .L_5034)
.L_5034:
        /*000c*/ 	.word	0x00000000
        /*0010*/ 	.short	0x000a
        /*0012*/ 	.short	0x003c
        /*0014*/ 	.byte	0x00, 0xf0, 0x11, 0x00


	//----- nvinfo : EIATTR_KPARAM_INFO
	.align		4
.L_5035:
        /*0018*/ 	.byte	0x04, 0x17
        /*001a*/ 	.short	(.L_5037 - .L_5036)
.L_5036:
        /*001c*/ 	.word	0x00000000
        /*0020*/ 	.short	0x0009
        /*0022*/ 	.short	0x0038
        /*0024*/ 	.byte	0x00, 0xf0, 0x11, 0x00


	//----- nvinfo : EIATTR_KPARAM_INFO
	.align		4
.L_5037:
        /*0028*/ 	.byte	0x04, 0x17
        /*002a*/ 	.short	(.L_5039 - .L_5038)
.L_5038:
        /*002c*/ 	.word	0x00000000
        /*0030*/ 	.short	0x0008
        /*0032*/ 	.short	0x0030
        /*0034*/ 	.byte	0x00, 0xf0, 0x21, 0x00


	//----- nvinfo : EIATTR_KPARAM_INFO
	.align		4
.L_5039:
        /*0038*/ 	.byte	0x04, 0x17
        /*003a*/ 	.short	(.L_5041 - .L_5040)
.L_5040:
        /*003c*/ 	.word	0x00000000
        /*0040*/ 	.short	0x0007
        /*0042*/ 	.short	0x0028
        /*0044*/ 	.byte	0x00, 0xf0, 0x21, 0x00


	//----- nvinfo : EIATTR_KPARAM_INFO
	.align		4
.L_5041:
        /*0048*/ 	.byte	0x04, 0x17
        /*004a*/ 	.short	(.L_5043 - .L_5042)
.L_5042:
        /*004c*/ 	.word	0x00000000
        /*0050*/ 	.short	0x0006
        /*0052*/ 	.short	0x0020
        /*0054*/ 	.byte	0x00, 0xf0, 0x21, 0x00


	//----- nvinfo : EIATTR_KPARAM_INFO
	.align		4
.L_5043:
        /*0058*/ 	.byte	0x04, 0x17
        /*005a*/ 	.short	(.L_5045 - .L_5044)
.L_5044:
        /*005c*/ 	.word	0x00000000
        /*0060*/ 	.short	0x0005
        /*0062*/ 	.short	0x0018
        /*0064*/ 	.byte	0x00, 0xf0, 0x21, 0x00


	//----- nvinfo : EIATTR_KPARAM_INFO
	.align		4
.L_5045:
        /*0068*/ 	.byte	0x04, 0x17
        /*006a*/ 	.short	(.L_5047 - .L_5046)
.L_5046:
        /*006c*/ 	.word	0x00000000
        /*0070*/ 	.short	0x0004
        /*0072*/ 	.short	0x0014
        /*0074*/ 	.byte	0x00, 0xf0, 0x11, 0x00


	//----- nvinfo : EIATTR_KPARAM_INFO
	.align		4
.L_5047:
        /*0078*/ 	.byte	0x04, 0x17
        /*007a*/ 	.short	(.L_5049 - .L_5048)
.L_5048:
        /*007c*/ 	.word	0x00000000
        /*0080*/ 	.short	0x0003
        /*0082*/ 	.short	0x0010
        /*0084*/ 	.byte	0x00, 0xf0, 0x11, 0x00


	//----- nvinfo : EIATTR_KPARAM_INFO
	.align		4
.L_5049:
        /*0088*/ 	.byte	0x04, 0x17
        /*008a*/ 	.short	(.L_5051 - .L_5050)
.L_5050:
        /*008c*/ 	.word	0x00000000
        /*0090*/ 	.short	0x0002
        /*0092*/ 	.short	0x000c
        /*0094*/ 	.byte	0x00, 0xf0, 0x11, 0x00


	//----- nvinfo : EIATTR_KPARAM_INFO
	.align		4
.L_5051:
        /*0098*/ 	.byte	0x04, 0x17
        /*009a*/ 	.short	(.L_5053 - .L_5052)
.L_5052:
        /*009c*/ 	.word	0x00000000
        /*00a0*/ 	.short	0x0001
        /*00a2*/ 	.short	0x0008
        /*00a4*/ 	.byte	0x00, 0xf0, 0x11, 0x00


	//----- nvinfo : EIATTR_KPARAM_INFO
	.align		4
.L_5053:
        /*00a8*/ 	.byte	0x04, 0x17
        /*00aa*/ 	.short	(.L_5055 - .L_5054)
.L_5054:
        /*00ac*/ 	.word	0x00000000
        /*00b0*/ 	.short	0x0000
        /*00b2*/ 	.short	0x0000
        /*00b4*/ 	.byte	0x00, 0xf0, 0x21, 0x00


	//----- nvinfo : EIATTR_SPARSE_MMA_MASK
	.align		4
.L_5055:
        /*00b8*/ 	.byte	0x03, 0x50
        /*00ba*/ 	.short	0x0000


	//----- nvinfo : EIATTR_MAXREG_COUNT
	.align		4
        /*00bc*/ 	.byte	0x03, 0x1b
        /*00be*/ 	.short	0x00ff


	//----- nvinfo : EIATTR_MERCURY_ISA_VERSION
	.align		4
        /*00c0*/ 	.byte	0x03, 0x5f
        /*00c2*/ 	.short	0x0101


	//----- nvinfo : EIATTR_COOP_GROUP_MASK_REGIDS
	.align		4
        /*00c4*/ 	.byte	0x04, 0x29
        /*00c6*/ 	.short	(.L_5057 - .L_5056)


	//   ....[0]....
.L_5056:
        /*00c8*/ 	.word	0xffffffff


	//   ....[1]....
        /*00cc*/ 	.word	0xffffffff


	//   ....[2]....
        /*00d0*/ 	.word	0xffffffff


	//   ....[3]....
        /*00d4*/ 	.word	0xffffffff


	//   ....[4]....
        /*00d8*/ 	.word	0xffffffff


	//----- nvinfo : EIATTR_COOP_GROUP_INSTR_OFFSETS
	.align		4
.L_5057:
        /*00dc*/ 	.byte	0x04, 0x28
        /*00de*/ 	.short	(.L_5059 - .L_5058)


	//   ....[0]....
.L_5058:
        /*00e0*/ 	.word	0x000006b0


	//   ....[1]....
        /*00e4*/ 	.word	0x000006f0


	//   ....[2]....
        /*00e8*/ 	.word	0x00000710


	//   ....[3]....
        /*00ec*/ 	.word	0x00000730


	//   ....[4]....
        /*00f0*/ 	.word	0x00000750


	//----- nvinfo : EIATTR_EXIT_INSTR_OFFSETS
	.align		4
.L_5059:
        /*00f4*/ 	.byte	0x04, 0x1c
        /*00f6*/ 	.short	(.L_5061 - .L_5060)


	//   ....[0]....
.L_5060:
        /*00f8*/ 	.word	0x00000250


	//   ....[1]....
        /*00fc*/ 	.word	0x00000ee0


	//----- nvinfo : EIATTR_CRS_STACK_SIZE
	.align		4
.L_5061:
        /*0100*/ 	.byte	0x04, 0x1e
        /*0102*/ 	.short	(.L_5063 - .L_5062)
.L_5062:
        /*0104*/ 	.word	0x00000000


	//----- nvinfo : EIATTR_CBANK_PARAM_SIZE
	.align		4
.L_5063:
        /*0108*/ 	.byte	0x03, 0x19
        /*010a*/ 	.short	0x0040


	//----- nvinfo : EIATTR_PARAM_CBANK
	.align		4
        /*010c*/ 	.byte	0x04, 0x0a
        /*010e*/ 	.short	(.L_5065 - .L_5064)
	.align		4
.L_5064:
        /*0110*/ 	.word	index@(.nv.constant0._ZN12tensorrt_llm7kernels21fusedQKNormRopeKernelIN3c104HalfES3_Li256ELb1EEEvPviiifPKvS6_S6_PKlii)
        /*0114*/ 	.short	0x0210
        /*0116*/ 	.short	0x0040


	//----- nvinfo : EIATTR_SW_WAR
	.align		4
.L_5065:
        /*0118*/ 	.byte	0x04, 0x36
        /*011a*/ 	.short	(.L_5067 - .L_5066)
.L_5066:
        /*011c*/ 	.word	0x00000008
.L_5067:


//--------------------- .nv.info._ZN12tensorrt_llm7kernels21fusedQKNormRopeKernelIN3c104HalfES3_Li128ELb0EEEvPviiifPKvS6_S6_PKlii --------------------------
	.section	.nv.info._ZN12tensorrt_llm7kernels21fusedQKNormRopeKernelIN3c104HalfES3_Li128ELb0EEEvPviiifPKvS6_S6_PKlii,"",@"SHT_CUDA_INFO"
	.sectionflags	@""
	.align	4


	//----- nvinfo : EIATTR_CUDA_API_VERSION
	.align		4
        /*0000*/ 	.byte	0x04, 0x37
        /*0002*/ 	.short	(.L_5069 - .L_5068)
.L_5068:
        /*0004*/ 	.word	0x00000082


	//----- nvinfo : EIATTR_KPARAM_INFO
	.align		4
.L_5069:
        /*0008*/ 	.byte	0x04, 0x17
        /*000a*/ 	.short	(.L_5071 - .L_5070)
.L_5070:
        /*000c*/ 	.word	0x00000000
        /*0010*/ 	.short	0x000a
        /*0012*/ 	.short	0x003c
        /*0014*/ 	.byte	0x00, 0xf0, 0x11, 0x00


	//----- nvinfo : EIATTR_KPARAM_INFO
	.align		4
.L_5071:
        /*0018*/ 	.byte	0x04, 0x17
        /*001a*/ 	.short	(.L_5073 - .L_5072)
.L_5072:
        /*001c*/ 	.word	0x00000000
        /*0020*/ 	.short	0x0009
        /*0022*/ 	.short	0x0038
        /*0024*/ 	.byte	0x00, 0xf0, 0x11, 0x00


	//----- nvinfo : EIATTR_KPARAM_INFO
	.align		4
.L_5073:
        /*0028*/ 	.byte	0x04, 0x17
        /*002a*/ 	.short	(.L_5075 - .L_5074)
.L_5074:
        /*002c*/ 	.word	0x00000000
        /*0030*/ 	.short	0x0008
        /*0032*/ 	.short	0x0030
        /*0034*/ 	.byte	0x00, 0xf0, 0x21, 0x00


	//----- nvinfo : EIATTR_KPARAM_INFO
	.align		4
.L_5075:
        /*0038*/ 	.byte	0x04, 0x17
        /*003a*/ 	.short	(.L_5077 - .L_5076)
.L_5076:
        /*003c*/ 	.word	0x00000000
        /*0040*/ 	.short	0x0007
        /*0042*/ 	.short	0x0028
        /*0044*/ 	.byte	0x00, 0xf0, 0x21, 0x00


	//----- nvinfo : EIATTR_KPARAM_INFO
	.align		4
.L_5077:
        /*0048*/ 	.byte	0x04, 0x17
        /*004a*/ 	.short	(.L_5079 - .L_5078)
.L_5078:
        /*004c*/ 	.word	0x00000000
        /*0050*/ 	.short	0x0006
        /*0052*/ 	.short	0x0020
        /*0054*/ 	.byte	0x00, 0xf0, 0x21, 0x00


	//----- nvinfo : EIATTR_KPARAM_INFO
	.align		4
.L_5079:
        /*0058*/ 	.byte	0x04, 0x17
        /*005a*/ 	.short	(.L_5081 - .L_5080)
.L_5080:
        /*005c*/ 	.word	0x00000000
        /*0060*/ 	.short	0x0005
        /*0062*/ 	.short	0x0018
        /*0064*/ 	.byte	0x00, 0xf0, 0x21, 0x00


	//----- nvinfo : EIATTR_KPARAM_INFO
	.align		4
.L_5081:
        /*0068*/ 	.byte	0x04, 0x17
        /*006a*/ 	.short	(.L_5083 - .L_5082)
.L_5082:
        /*006c*/ 	.word	0x00000000
        /*0070*/ 	.short	0x0004
        /*0072*/ 	.short	0x0014
        /*0074*/ 	.byte	0x00, 0xf0, 0x11, 0x00


	//----- nvinfo : EIATTR_KPARAM_INFO
	.align		4
.L_5083:
        /*0078*/ 	.byte	0x04, 0x17
        /*007a*/ 	.short	(.L_5085 - .L_5084)
.L_5084:
        /*007c*/ 	.word	0x00000000
        /*0080*/ 	.short	0x0003
        /*0082*/ 	.short	0x0010
        /*0084*/ 	.byte	0x00, 0xf0, 0x11, 0x00


	//----- nvinfo : EIATTR_KPARAM_INFO
	.align		4
.L_5085:
        /*0088*/ 	.byte	0x04, 0x17
        /*008a*/ 	.short	(.L_5087 - .L_5086)
.L_5086:
        /*008c*/ 	.word	0x00000000
        /*0090*/ 	.short	0x0002
        /*0092*/ 	.short	0x000c
        /*0094*/ 	.byte	0x00, 0xf0, 0x11, 0x00


	//----- nvinfo : EIATTR_KPARAM_INFO
	.align		4
.L_5087:
        /*0098*/ 	.byte	0x04, 0x17
        /*009a*/ 	.short	(.L_5089 - .L_5088)
.L_5088:
        /*009c*/ 	.word	0x00000000
        /*00a0*/ 	.short	0x0001
        /*00a2*/ 	.short	0x0008
        /*00a4*/ 	.byte	0x00, 0xf0, 0x11, 0x00


	//----- nvinfo : EIATTR_KPARAM_INFO
	.align		4
.L_5089:
        /*00a8*/ 	.byte	0x04, 0x17
        /*00aa*/ 	.short	(.L_5091 - .L_5090)
.L_5090:
        /*00ac*/ 	.word	0x00000000
        /*00b0*/ 	.short	0x0000
        /*00b2*/ 	.short	0x0000
        /*00b4*/ 	.byte	0x00, 0xf0, 0x21, 0x00


	//----- nvinfo : EIATTR_SPARSE_MMA_MASK
	.align		4
.L_5091:
        /*00b8*/ 	.byte	0x03, 0x50
        /*00ba*/ 	.short	0x0000


	//----- nvinfo : EIATTR_MAXREG_COUNT
	.align		4
        /*00bc*/ 	.byte	0x03, 0x1b
        /*00be*/ 	.short	0x00ff


	//----- nvinfo : EIATTR_MERCURY_ISA_VERSION
	.align		4
        /*00c0*/ 	.byte	0x03, 0x5f
        /*00c2*/ 	.short	0x0101


	//----- nvinfo : EIATTR_COOP_GROUP_MASK_REGIDS
	.align		4
        /*00c4*/ 	.byte	0x04, 0x29
        /*00c6*/ 	.short	(.L_5093 - .L_5092)


	//   ....[0]....
.L_5092:
        /*00c8*/ 	.word	0xffffffff


	//   ....[1]....
        /*00cc*/ 	.word	0xffffffff


	//   ....[2]....
        /*00d0*/ 	.word	0xffffffff


	//   ....[3]....
        /*00d4*/ 	.word	0xffffffff


	//   ....[4]....
        /*00d8*/ 	.word	0xffffffff


	//   ....[5]....
        /*00dc*/ 	.word	0xffffffff


	//   ....[6]....
        /*00e0*/ 	.word	0xffffffff


	//   ....[7]....
        /*00e4*/ 	.word	0xffffffff


	//   ....[8]....
        /*00e8*/ 	.word	0xffffffff


	//   ....[9]....
        /*00ec*/ 	.word	0xffffffff


	//   ....[10]....
        /*00f0*/ 	.word	0xffffffff


	//   ....[11]....
        /*00f4*/ 	.word	0x05000018


	//   ....[12]....
        /*00f8*/ 	.word	0x05000018


	//   ....[13]....
        /*00fc*/ 	.word	0x05000018


	//   ....[14]....
        /*0100*/ 	.word	0x05000018


	//   ....[15]....
        /*0104*/ 	.word	0x05000018


	//   ....[16]....
        /*0108*/ 	.word	0x05000018


	//----- nvinfo : EIATTR_COOP_GROUP_INSTR_OFFSETS
	.align		4
.L_5093:
        /*010c*/ 	.byte	0x04, 0x28
        /*010e*/ 	.short	(.L_5095 - .L_5094)


	//   ....[0]....
.L_5094:
        /*0110*/ 	.word	0x00000510


	//   ....[1]....
        /*0114*/ 	.word	0x00000570


	//   ....[2]....
        /*0118*/ 	.word	0x00000590


	//   ....[3]....
        /*011c*/ 	.word	0x000005b0


	//   ....[4]....
        /*0120*/ 	.word	0x000005e0


	//   ....[5]....
        /*0124*/ 	.word	0x000007e0


	//   ....[6]....
        /*0128*/ 	.word	0x00000ad0


	//   ....[7]....
        /*012c*/ 	.word	0x00000c80


	//   ....[8]....
        /*0130*/ 	.word	0x00000c90


	//   ....[9]....
        /*0134*/ 	.word	0x00000e20


	//   ....[10]....
        /*0138*/ 	.word	0x000010a0


	//   ....[11]....
        /*013c*/ 	.word	0x000013a0


	//   ....[12]....
        /*0140*/ 	.word	0x000013d0


	//   ....[13]....
        /*0144*/ 	.word	0x00001430


	//   ....[14]....
        /*0148*/ 	.word	0x00001810


	//   ....[15]....
        /*014c*/ 	.word	0x000018d0


	//   ....[16]....
        /*0150*/ 	.word	0x00001970


	//----- nvinfo : EIATTR_EXIT_INSTR_OFFSETS
	.align		4
.L_5095:
        /*0154*/ 	.byte	0x04, 0x1c
        /*0156*/ 	.short	(.L_5097 - .L_5096)


	//   ....[0]....
.L_5096:
        /*0158*/ 	.word	0x00000250


	//   ....[1]....
        /*015c*/ 	.word	0x000010f0


	//----- nvinfo : EIATTR_CRS_STACK_SIZE
	.align		4
.L_5097:
        /*0160*/ 	.byte	0x04, 0x1e
        /*0162*/ 	.short	(.L_5099 - .L_5098)
.L_5098:
        /*0164*/ 	.word	0x00000000


	//----- nvinfo : EIATTR_CBANK_PARAM_SIZE
	.align		4
.L_5099:
        /*0168*/ 	.byte	0x03, 0x19
        /*016a*/ 	.short	0x0040


	//----- nvinfo : EIATTR_PARAM_CBANK
	.align		4
        /*016c*/ 	.byte	0x04, 0x0a
        /*016e*/ 	.short	(.L_5101 - .L_5100)
	.align		4
.L_5100:
        /*0170*/ 	.word	index@(.nv.constant0._ZN12tensorrt_llm7kernels21fusedQKNormRopeKernelIN3c104HalfES3_Li128ELb0EEEvPviiifPKvS6_S6_PKlii)
        /*0174*/ 	.short	0x0210
        /*0176*/ 	.short	0x0040


	//----- nvinfo : EIATTR_SW_WAR
	.align		4
.L_5101:
        /*0178*/ 	.byte	0x04, 0x36
        /*017a*/ 	.short	(.L_5103 - .L_5102)
.L_5102:
        /*017c*/ 	.word	0x00000008
.L_5103:


//--------------------- .nv.info._ZN12tensorrt_llm7kernels21fusedQKNormRopeKernelIN3c104HalfES3_Li128ELb1EEEvPviiifPKvS6_S6_PKlii --------------------------
	.section	.nv.info._ZN12tensorrt_llm7kernels21fusedQKNormRopeKernelIN3c104HalfES3_Li128ELb1EEEvPviiifPKvS6_S6_PKlii,"",@"SHT_CUDA_INFO"
	.sectionflags	@""
	.align	4


	//----- nvinfo : EIATTR_CUDA_API_VERSION
	.align		4
        /*0000*/ 	.byte	0x04, 0x37
        /*0002*/ 	.short	(.L_5105 - .L_5104)
.L_5104:
        /*0004*/ 	.word	0x00000082


	//----- nvinfo : EIATTR_KPARAM_INFO
	.align		4
.L_5105:
        /*0008*/ 	.byte	0x04, 0x17
        /*000a*/ 	.short	(.L_5107 - .L_5106)
.L_5106:
        /*000c*/ 	.word	0x00000000
        /*0010*/ 	.short	0x000a
        /*0012*/ 	.short	0x003c
        /*0014*/ 	.byte	0x00, 0xf0, 0x11, 0x00


	//----- nvinfo : EIATTR_KPARAM_INFO
	.align		4
.L_5107:
        /*0018*/ 	.byte	0x04, 0x17
        /*001a*/ 	.short	(.L_5109 - .L_5108)
.L_5108:
        /*001c*/ 	.word	0x00000000
        /*0020*/ 	.short	0x0009
        /*0022*/ 	.short	0x0038
        /*0024*/ 	.byte	0x00, 0xf0, 0x11, 0x00


	//----- nvinfo : EIATTR_KPARAM_INFO
	.align		4
.L_5109:
        /*0028*/ 	.byte	0x04, 0x17
        /*002a*/ 	.short	(.L_5111 - .L_5110)
.L_5110:
        /*002c*/ 	.word	0x00000000
        /*0030*/ 	.short	0x0008
        /*0032*/ 	.short	0x0030
        /*0034*/ 	.byte	0x00, 0xf0, 0x21, 0x00


	//----- nvinfo : EIATTR_KPARAM_INFO
	.align		4
.L_5111:
        /*0038*/ 	.byte	0x04, 0x17
        /*003a*/ 	.short	(.L_5113 - .L_5112)
.L_5112:
        /*003c*/ 	.word	0x00000000
        /*0040*/ 	.short	0x0007
        /*0042*/ 	.short	0x0028
        /*0044*/ 	.byte	0x00, 0xf0, 0x21, 0x00


	//----- nvinfo : EIATTR_KPARAM_INFO
	.align		4
.L_5113:
        /*0048*/ 	.byte	0x04, 0x17
        /*004a*/ 	.short	(.L_5115 - .L_5114)
.L_5114:
        /*004c*/ 	.word	0x00000000
        /*0050*/ 	.short	0x0006
        /*0052*/ 	.short	0x0020
        /*0054*/ 	.byte	0x00, 0xf0, 0x21, 0x00


	//----- nvinfo : EIATTR_KPARAM_INFO
	.align		4
.L_5115:
        /*0058*/ 	.byte	0x04, 0x17
        /*005a*/ 	.short	(.L_5117 - .L_5116)
.L_5116:
        /*005c*/ 	.word	0x00000000
        /*0060*/ 	.short	0x0005
        /*0062*/ 	.short	0x0018
        /*0064*/ 	.byte	0x00, 0xf0, 0x21, 0x00


	//----- nvinfo : EIATTR_KPARAM_INFO
	.align		4
.L_5117:
        /*0068*/ 	.byte	0x04, 0x17
        /*006a*/ 	.short	(.L_5119 - .L_5118)
.L_5118:
        /*006c*/ 	.word	0x00000000
        /*0070*/ 	.short	0x0004
        /*0072*/ 	.short	0x0014
        /*0074*/ 	.byte	0x00, 0xf0, 0x11, 0x00


	//----- nvinfo : EIATTR_KPARAM_INFO
	.align		4
.L_5119:
        /*0078*/ 	.byte	0x04, 0x17
        /*007a*/ 	.short	(.L_5121 - .L_5120)
.L_5120:
        /*007c*/ 	.word	0x00000000
        /*0080*/ 	.short	0x0003
        /*0082*/ 	.short	0x0010
        /*0084*/ 	.byte	0x00, 0xf0, 0x11, 0x00


	//----- nvinfo : EIATTR_KPARAM_INFO
	.align		4
.L_5121:
        /*0088*/ 	.byte	0x04, 0x17
        /*008a*/ 	.short	(.L_5123 - .L_5122)
.L_5122:
        /*008c*/ 	.word	0x00000000
        /*0090*/ 	.short	0x0002
        /*0092*/ 	.short	0x000c
        /*0094*/ 	.byte	0x00, 0xf0, 0x11, 0x00


	//----- nvinfo : EIATTR_KPARAM_INFO
	.align		4
.L_5123:
        /*0098*/ 	.byte	0x04, 0x17
        /*009a*/ 	.short	(.L_5125 - .L_5124)
.L_5124:
        /*009c*/ 	.word	0x00000000
        /*00a0*/ 	.short	0x0001
        /*00a2*/ 	.short	0x0008
        /*00a4*/ 	.byte	0x00, 0xf0, 0x11, 0x00


	//----- nvinfo : EIATTR_KPARAM_INFO
	.align		4
.L_5125:
        /*00a8*/ 	.byte	0x04, 0x17
        /*00aa*/ 	.short	(.L_5127 - .L_5126)
.L_5126:
        /*00ac*/ 	.word	0x00000000
        /*00b0*/ 	.short	0x0000
        /*00b2*/ 	.short	0x0000
        /*00b4*/ 	.byte	0x00, 0xf0, 0x21, 0x00


	//----- nvinfo : EIATTR_SPARSE_MMA_MASK
	.align		4
.L_5127:
        /*00b8*/ 	.byte	0x03, 0x50
        /*00ba*/ 	.short	0x0000


	//----- nvinfo : EIATTR_MAXREG_COUNT
	.align		4
        /*00bc*/ 	.byte	0x03, 0x1b
        /*00be*/ 	.short	0x00ff


	//----- nvinfo : EIATTR_MERCURY_ISA_VERSION
	.align		4
        /*00c0*/ 	.byte	0x03, 0x5f
        /*00c2*/ 	.short	0x0101


	//----- nvinfo : EIATTR_COOP_GROUP_MASK_REGIDS
	.align		4
        /*00c4*/ 	.byte	0x04, 0x29
        /*00c6*/ 	.short	(.L_5129 - .L_5128)


	//   ....[0]....
.L_5128:
        /*00c8*/ 	.word	0xffffffff


	//   ....[1]....
        /*00cc*/ 	.word	0xffffffff


	//   ....[2]....
        /*00d0*/ 	.word	0xffffffff


	//   ....[3]....
        /*00d4*/ 	.word	0xffffffff


	//   ....[4]....
        /*00d8*/ 	.word	0xffffffff


	//----- nvinfo : EIATTR_COOP_GROUP_INSTR_OFFSETS
	.align		4
.L_5129:
        /*00dc*/ 	.byte	0x04, 0x28
        /*00de*/ 	.short	(.L_5131 - .L_5130)


	//   ....[0]....
.L_5130:
        /*00e0*/ 	.word	0x00000550


	//   ....[1]....
        /*00e4*/ 	.word	0x000005c0


	//   ....[2]....
        /*00e8*/ 	.word	0x000005e0


	//   ....[3]....
        /*00ec*/ 	.word	0x00000600


	//   ....[4]....
        /*00f0*/ 	.word	0x00000620


	//----- nvinfo : EIATTR_EXIT_INSTR_OFFSETS
	.align		4
.L_5131:
        /*00f4*/ 	.byte	0x04, 0x1c
        /*00f6*/ 	.short	(.L_5133 - .L_5132)


	//   ....[0]....
.L_5132:
        /*00f8*/ 	.word	0x00000250


	//   ....[1]....
        /*00fc*/ 	.word	0x00000a60


	//----- nvinfo : EIATTR_CRS_STACK_SIZE
	.align		4
.L_5133:
        /*0100*/ 	.byte	0x04, 0x1e
        /*0102*/ 	.short	(.L_5135 - .L_5134)
.L_5134:
        /*0104*/ 	.word	0x00000000


	//----- nvinfo : EIATTR_CBANK_PARAM_SIZE
	.align		4
.L_5135:
        /*0108*/ 	.byte	0x03, 0x19
        /*010a*/ 	.short	0x0040


	//----- nvinfo : EIATTR_PARAM_CBANK
	.align		4
        /*010c*/ 	.byte	0x04, 0x0a
        /*010e*/ 	.short	(.L_5137 - .L_5136)
	.align		4
.L_5136:
        /*0110*/ 	.word	index@(.nv.constant0._ZN12tensorrt_llm7kernels21fusedQKNormRopeKernelIN3c104HalfES3_Li128ELb1EEEvPviiifPKvS6_S6_PKlii)
        /*0114*/ 	.short	0x0210
        /*0116*/ 	.short	0x0040


	//----- nvinfo : EIATTR_SW_WAR
	.align		4
.L_5137:
        /*0118*/ 	.byte	0x04, 0x36
        /*011a*/ 	.short	(.L_5139 - .L_5138)
.L_5138:
        /*011c*/ 	.word	0x00000008
.L_5139:


//--------------------- .nv.info._ZN12tensorrt_llm7kernels21fusedQKNormRopeKernelIN3c104HalfES3_Li64ELb0EEEvPviiifPKvS6_S6_PKlii --------------------------
	.section	.nv.info._ZN12tensorrt_llm7kernels21fusedQKNormRopeKernelIN3c104HalfES3_Li64ELb0EEEvPviiifPKvS6_S6_PKlii,"",@"SHT_CUDA_INFO"
	.sectionflags	@""
	.align	4


	//----- nvinfo : EIATTR_CUDA_API_VERSION
	.align		4
        /*0000*/ 	.byte	0x04, 0x37
        /*0002*/ 	.short	(.L_5141 - .L_5140)
.L_5140:
        /*0004*/ 	.word	0x00000082


	//----- nvinfo : EIATTR_KPARAM_INFO
	.align		4
.L_5141:
        /*0008*/ 	.byte	0x04, 0x17
        /*000a*/ 	.short	(.L_5143 - .L_5142)
.L_5142:
        /*000c*/ 	.word	0x00000000
        /*0010*/ 	.short	0x000a
        /*0012*/ 	.short	0x003c
        /*0014*/ 	.byte	0x00, 0xf0, 0x11, 0x00


	//----- nvinfo : EIATTR_KPARAM_INFO
	.align		4
.L_5143:
        /*0018*/ 	.byte	0x04, 0x17
        /*001a*/ 	.short	(.L_5145 - .L_5144)
.L_5144:
        /*001c*/ 	.word	0x00000000
        /*0020*/ 	.short	0x0009
        /*0022*/ 	.short	0x0038
        /*0024*/ 	.byte	0x00, 0xf0, 0x11, 0x00


	//----- nvinfo : EIATTR_KPARAM_INFO
	.align		4
.L_5145:
        /*0028*/ 	.byte	0x04, 0x17
        /*002a*/ 	.short	(.L_5147 - .L_5146)
.L_5146:
        /*002c*/ 	.word	0x00000000
        /*0030*/ 	.short	0x0008
        /*0032*/ 	.short	0x0030
        /*0034*/ 	.byte	0x00, 0xf0, 0x21, 0x00


	//----- nvinfo : EIATTR_KPARAM_INFO
	.align		4
.L_5147:
        /*0038*/ 	.byte	0x04, 0x17
        /*003a*/ 	.short	(.L_5149 - .L_5148)
.L_5148:
        /*003c*/ 	.word	0x00000000
        /*0040*/ 	.short	0x0007
        /*0042*/ 	.short	0x0028
        /*0044*/ 	.byte	0x00, 0xf0, 0x21, 0x00


	//----- nvinfo : EIATTR_KPARAM_INFO
	.align		4
.L_5149:
        /*0048*/ 	.byte	0x04, 0x17
        /*004a*/ 	.short	(.L_5151 - .L_5150)
.L_5150:
        /*004c*/ 	.word	0x00000000
        /*0050*/ 	.short	0x0006
        /*0052*/ 	.short	0x0020
        /*0054*/ 	.byte	0x00, 0xf0, 0x21, 0x00


	//----- nvinfo : EIATTR_KPARAM_INFO
	.align		4
.L_5151:
        /*0058*/ 	.byte	0x04, 0x17
        /*005a*/ 	.short	(.L_5153 - .L_5152)
.L_5152:
        /*005c*/ 	.word	0x00000000
        /*0060*/ 	.short	0x0005
        /*0062*/ 	.short	0x0018
        /*0064*/ 	.byte	0x00, 0xf0, 0x21, 0x00


	//----- nvinfo : EIATTR_KPARAM_INFO
	.align		4
.L_5153:
        /*0068*/ 	.byte	0x04, 0x17
        /*006a*/ 	.short	(.L_5155 - .L_5154)
.L_5154:
        /*006c*/ 	.word	0x00000000
        /*0070*/ 	.short	0x0004
        /*0072*/ 	.short	0x0014
        /*0074*/ 	.byte	0x00, 0xf0, 0x11, 0x00


	//----- nvinfo : EIATTR_KPARAM_INFO
	.align		4
.L_5155:
        /*0078*/ 	.byte	0x04, 0x17
        /*007a*/ 	.short	(.L_5157 - .L_5156)
.L_5156:
        /*007c*/ 	.word	0x00000000
        /*0080*/ 	.short	0x0003
        /*0082*/ 	.short	0x0010
        /*0084*/ 	.byte	0x00, 0xf0, 0x11, 0x00


	//----- nvinfo : EIATTR_KPARAM_INFO
	.align		4
.L_5157:
        /*0088*/ 	.byte	0x04, 0x17
        /*008a*/ 	.short	(.L_5159 - .L_5158)
.L_5158:
        /*008c*/ 	.word	0x00000000
        /*0090*/ 	.short	0x0002
        /*0092*/ 	.short	0x000c
        /*0094*/ 	.byte	0x00, 0xf0, 0x11, 0x00


	//----- nvinfo : EIATTR_KPARAM_INFO
	.align		4
.L_5159:
        /*0098*/ 	.byte	0x04, 0x17
        /*009a*/ 	.short	(.L_5161 - .L_5160)
.L_5160:
        /*009c*/ 	.word	0x00000000
        /*00a0*/ 	.short	0x0001
        /*00a2*/ 	.short	0x0008
        /*00a4*/ 	.byte	0x00, 0xf0, 0x11, 0x00


	//----- nvinfo : EIATTR_KPARAM_INFO
	.align		4
.L_5161:
        /*00a8*/ 	.byte	0x04, 0x17
        /*00aa*/ 	.short	(.L_5163 - .L_5162)
.L_5162:
        /*00ac*/ 	.word	0x00000000
        /*00b0*/ 	.short	0x0000
        /*00b2*/ 	.short	0x0000
        /*00b4*/ 	.byte	0x00, 0xf0, 0x21, 0x00


	//----- nvinfo : EIATTR_SPARSE_MMA_MASK
	.align		4
.L_5163:
        /*00b8*/ 	.byte	0x03, 0x50
        /*00ba*/ 	.short	0x0000


	//----- nvinfo : EIATTR_MAXREG_COUNT
	.align		4
        /*00bc*/ 	.byte	0x03, 0x1b
        /*00be*/ 	.short	0x00ff


	//----- nvinfo : EIATTR_MERCURY_ISA_VERSION
	.align		4
        /*00c0*/ 	.byte	0x03, 0x5f
        /*00c2*/ 	.short	0x0101


	//----- nvinfo : EIATTR_COOP_GROUP_MASK_REGIDS
	.align		4
        /*00c4*/ 	.byte	0x04, 0x29
        /*00c6*/ 	.short	(.L_5165 - .L_5164)


	//   ....[0]....
.L_5164:
        /*00c8*/ 	.word	0xffffffff


	//   ....[1]....
        /*00cc*/ 	.word	0xffffffff


	//   ....[2]....
        /*00d0*/ 	.word	0xffffffff


	//   ....[3]....
        /*00d4*/ 	.word	0xffffffff


	//   ....[4]....
        /*00d8*/ 	.word	0xffffffff


	//   ....[5]....
        /*00dc*/ 	.word	0xffffffff


	//   ....[6]....
        /*00e0*/ 	.word	0xffffffff


	//   ....[7]....
        /*00e4*/ 	.word	0xffffffff


	//   ....[8]....
        /*00e8*/ 	.word	0xffffffff


	//   ....[9]....
        /*00ec*/ 	.word	0x0500000c


	//   ....[10]....
        /*00f0*/ 	.word	0x0500000c


	//   ....[11]....
        /*00f4*/ 	.word	0x0500000c


	//   ....[12]....
        /*00f8*/ 	.word	0x0500000c


	//----- nvinfo : EIATTR_COOP_GROUP_INSTR_OFFSETS
	.align		4
.L_5165:
        /*00fc*/ 	.byte	0x04, 0x28
        /*00fe*/ 	.short	(.L_5167 - .L_5166)


	//   ....[0]....
.L_5166:
        /*0100*/ 	.word	0x00000470


	//   ....[1]....
        /*0104*/ 	.word	0x000004b0


	//   ....[2]....
        /*0108*/ 	.word	0x000004e0


	//   ....[3]....
        /*010c*/ 	.word	0x00000520


	//   ....[4]....
        /*0110*/ 	.word	0x00000550


	//   ....[5]....
        /*0114*/ 	.word	0x000006f0


	//   ....[6]....
        /*0118*/ 	.word	0x00000950


	//   ....[7]....
        /*011c*/ 	.word	0x00000960


	//   ....[8]....
        /*0120*/ 	.word	0x00000bd0


	//   ....[9]....
        /*0124*/ 	.word	0x00000eb0


	//   ....[10]....
        /*0128*/ 	.word	0x00000ee0


	//   ....[11]....
        /*012c*/ 	.word	0x00000fc0


	//   ....[12]....
        /*0130*/ 	.word	0x00001040


	//----- nvinfo : EIATTR_EXIT_INSTR_OFFSETS
	.align		4
.L_5167:
        /*0134*/ 	.byte	0x04, 0x1c
        /*0136*/ 	.short	(.L_5169 - .L_5168)


	//   ....[0]....
.L_5168:
        /*0138*/ 	.word	0x00000250


	//   ....[1]....
        /*013c*/ 	.word	0x00000c10


	//----- nvinfo : EIATTR_CRS_STACK_SIZE
	.align		4
.L_5169:
        /*0140*/ 	.byte	0x04, 0x1e
        /*0142*/ 	.short	(.L_5171 - .L_5170)
.L_5170:
        /*0144*/ 	.word	0x00000000


	//----- nvinfo : EIATTR_CBANK_PARAM_SIZE
	.align		4
.L_5171:
        /*0148*/ 	.byte	0x03, 0x19
        /*014a*/ 	.short	0x0040


	//----- nvinfo : EIATTR_PARAM_CBANK
	.align		4
        /*014c*/ 	.byte	0x04, 0x0a
        /*014e*/ 	.short	(.L_5173 - .L_5172)
	.align		4
.L_5172:
        /*0150*/ 	.word	index@(.nv.constant0._ZN12tensorrt_llm7kernels21fusedQKNormRopeKernelIN3c104HalfES3_Li64ELb0EEEvPviiifPKvS6_S6_PKlii)
        /*0154*/ 	.short	0x0210
        /*0156*/ 	.short	0x0040


	//----- nvinfo : EIATTR_SW_WAR
	.align		4
.L_5173:
        /*0158*/ 	.byte	0x04, 0x36
        /*015a*/ 	.short	(.L_5175 - .L_5174)
.L_5174:
        /*015c*/ 	.word	0x00000008
.L_5175:


//--------------------- .nv.info._ZN12tensorrt_llm7kernels21fusedQKNormRopeKernelIN3c104HalfES3_Li64ELb1EEEvPviiifPKvS6_S6_PKlii --------------------------
	.section	.nv.info._ZN12tensorrt_llm7kernels21fusedQKNormRopeKernelIN3c104HalfES3_Li64ELb1EEEvPviiifPKvS6_S6_PKlii,"",@"SHT_CUDA_INFO"
	.sectionflags	@""
	.align	4


	//----- nvinfo : EIATTR_CUDA_API_VERSION
	.align		4
        /*0000*/ 	.byte	0x04, 0x37
        /*0002*/ 	.short	(.L_5177 - .L_5176)
.L_5176:
        /*0004*/ 	.word	0x00000082


	//----- nvinfo : EIATTR_KPARAM_INFO
	.align		4
.L_5177:
        /*0008*/ 	.byte	0x04, 0x17
        /*000a*/ 	.short	(.L_5179 - .L_5178)
.L_5178:
        /*000c*/ 	.word	0x00000000
        /*0010*/ 	.short	0x000a
        /*0012*/ 	.short	0x003c
        /*0014*/ 	.byte	0x00, 0xf0, 0x11, 0x00


	//----- nvinfo : EIATTR_KPARAM_INFO
	.align		4
.L_5179:
        /*0018*/ 	.byte	0x04, 0x17
        /*001a*/ 	.short	(.L_5181 - .L_5180)
.L_5180:
        /*001c*/ 	.word	0x00000000
        /*0020*/ 	.short	0x0009
        /*0022*/ 	.short	0x0038
        /*0024*/ 	.byte	0x00, 0xf0, 0x11, 0x00


	//----- nvinfo : EIATTR_KPARAM_INFO
	.align		4
.L_5181:
        /*0028*/ 	.byte	0x04, 0x17
        /*002a*/ 	.short	(.L_5183 - .L_5182)
.L_5182:
        /*002c*/ 	.word	0x00000000
        /*0030*/ 	.short	0x0008
        /*0032*/ 	.short	0x0030
        /*0034*/ 	.byte	0x00, 0xf0, 0x21, 0x00


	//----- nvinfo : EIATTR_KPARAM_INFO
	.align		4
.L_5183:
        /*0038*/ 	.byte	0x04, 0x17
        /*003a*/ 	.short	(.L_5185 - .L_5184)
.L_5184:
        /*003c*/ 	.word	0x00000000
        /*0040*/ 	.short	0x0007
        /*0042*/ 	.short	0x0028
        /*0044*/ 	.byte	0x00, 0xf0, 0x21, 0x00


	//----- nvinfo : EIATTR_KPARAM_INFO
	.align		4
.L_5185:
        /*0048*/ 	.byte	0x04, 0x17
        /*004a*/ 	.short	(.L_5187 - .L_5186)
.L_5186:
        /*004c*/ 	.word	0x00000000
        /*0050*/ 	.short	0x0006
        /*0052*/ 	.short	0x0020
        /*0054*/ 	.byte	0x00, 0xf0, 0x21, 0x00


	//----- nvinfo : EIATTR_KPARAM_INFO
	.align		4
.L_5187:
        /*0058*/ 	.byte	0x04, 0x17
        /*005a*/ 	.short	(.L_5189 - .L_5188)
.L_5188:
        /*005c*/ 	.word	0x00000000
        /*0060*/ 	.short	0x0005
        /*0062*/ 	.short	0x0018
        /*0064*/ 	.byte	0x00, 0xf0, 0x21, 0x00


	//----- nvinfo : EIATTR_KPARAM_INFO
	.align		4
.L_5189:
        /*0068*/ 	.byte	0x04, 0x17
        /*006a*/ 	.short	(.L_5191 - .L_5190)
.L_5190:
        /*006c*/ 	.word	0x00000000
        /*0070*/ 	.short	0x0004
        /*0072*/ 	.short	0x0014
        /*0074*/ 	.byte	0x00, 0xf0, 0x11, 0x00


	//----- nvinfo : EIATTR_KPARAM_INFO
	.align		4
.L_5191:
        /*0078*/ 	.byte	0x04, 0x17
        /*007a*/ 	.short	(.L_5193 - .L_5192)
.L_5192:
        /*007c*/ 	.word	0x00000000
        /*0080*/ 	.short	0x0003
        /*0082*/ 	.short	0x0010
        /*0084*/ 	.byte	0x00, 0xf0, 0x11, 0x00


	//----- nvinfo : EIATTR_KPARAM_INFO
	.align		4
.L_5193:
        /*0088*/ 	.byte	0x04, 0x17
        /*008a*/ 	.short	(.L_5195 - .L_5194)
.L_5194:
        /*008c*/ 	.word	0x00000000
        /*0090*/ 	.short	0x0002
        /*0092*/ 	.short	0x000c
        /*0094*/ 	.byte	0x00, 0xf0, 0x11, 0x00


	//----- nvinfo : EIATTR_KPARAM_INFO
	.align		4
.L_5195:
        /*0098*/ 	.byte	0x04, 0x17
        /*009a*/ 	.short	(.L_5197 - .L_5196)
.L_5196:
        /*009c*/ 	.word	0x00000000
        /*00a0*/ 	.short	0x0001
        /*00a2*/ 	.short	0x0008
        /*00a4*/ 	.byte	0x00, 0xf0, 0x11, 0x00


	//----- nvinfo : EIATTR_KPARAM_INFO
	.align		4
.L_5197:
        /*00a8*/ 	.byte	0x04, 0x17
        /*00aa*/ 	.short	(.L_5199 - .L_5198)
.L_5198:
        /*00ac*/ 	.word	0x00000000
        /*00b0*/ 	.short	0x0000
        /*00b2*/ 	.short	0x0000
        /*00b4*/ 	.byte	0x00, 0xf0, 0x21, 0x00


	//----- nvinfo : EIATTR_SPARSE_MMA_MASK
	.align		4
.L_5199:
        /*00b8*/ 	.byte	0x03, 0x50
        /*00ba*/ 	.short	0x0000


	//----- nvinfo : EIATTR_MAXREG_COUNT
	.align		4
        /*00bc*/ 	.byte	0x03, 0x1b
        /*00be*/ 	.short	0x00ff


	//----- nvinfo : EIATTR_MERCURY_ISA_VERSION
	.align		4
        /*00c0*/ 	.byte	0x03, 0x5f
        /*00c2*/ 	.short	0x0101


	//----- nvinfo : EIATTR_COOP_GROUP_MASK_REGIDS
	.align		4
        /*00c4*/ 	.byte	0x04, 0x29
        /*00c6*/ 	.short	(.L_5201 - .L_5200)


	//   ....[0]....
.L_5200:
        /*00c8*/ 	.word	0xffffffff


	//   ....[1]....
        /*00cc*/ 	.word	0xffffffff


	//   ....[2]....
        /*00d0*/ 	.word	0xffffffff


	//   ....[3]....
        /*00d4*/ 	.word	0xffffffff


	//   ....[4]....
        /*00d8*/ 	.word	0xffffffff


	//----- nvinfo : EIATTR_COOP_GROUP_INSTR_OFFSETS
	.align		4
.L_5201:
        /*00dc*/ 	.byte	0x04, 0x28
        /*00de*/ 	.short	(.L_5203 - .L_5202)


	//   ....[0]....
.L_5202:
        /*00e0*/ 	.word	0x00000480


	//   ....[1]....
        /*00e4*/ 	.word	0x000004a0


	//   ....[2]....
        /*00e8*/ 	.word	0x000004c0


	//   ....[3]....
        /*00ec*/ 	.word	0x000004e0


	//   ....[4]....
        /*00f0*/ 	.word	0x00000500


	//----- nvinfo : EIATTR_EXIT_INSTR_OFFSETS
	.align		4
.L_5203:
        /*00f4*/ 	.byte	0x04, 0x1c
        /*00f6*/ 	.short	(.L_5205 - .L_5204)


	//   ....[0]....
.L_5204:
        /*00f8*/ 	.word	0x00000250


	//   ....[1]....
        /*00fc*/ 	.word	0x000007b0


	//----- nvinfo : EIATTR_CRS_STACK_SIZE
	.align		4
.L_5205:
        /*0100*/ 	.byte	0x04, 0x1e
        /*0102*/ 	.short	(.L_5207 - .L_5206)
.L_5206:
        /*0104*/ 	.word	0x00000000


	//----- nvinfo : EIATTR_CBANK_PARAM_SIZE
	.align		4
.L_5207:
        /*0108*/ 	.byte	0x03, 0x19
        /*010a*/ 	.short	0x0040


	//----- nvinfo : EIATTR_PARAM_CBANK
	.align		4
        /*010c*/ 	.byte	0x04, 0x0a
        /*010e*/ 	.short	(.L_5209 - .L_5208)
	.align		4
.L_5208:
        /*0110*/ 	.word	index@(.nv.constant0._ZN12tensorrt_llm7kernels21fusedQKNormRopeKernelIN3c104HalfES3_Li64ELb1EEEvPviiifPKvS6_S6_PKlii)
        /*0114*/ 	.short	0x0210
        /*0116*/ 	.short	0x0040


	//----- nvinfo : EIATTR_SW_WAR
	.align		4
.L_5209:
        /*0118*/ 	.byte	0x04, 0x36
        /*011a*/ 	.short	(.L_5211 - .L_5210)
.L_5210:
        /*011c*/ 	.word	0x00000008
.L_5211:


//--------------------- .nv.info._ZN12tensorrt_llm7kernels32fusedQKNormRopeKernelNTokenHeadsIN3c104HalfEfLi256ELb0ELi8EEEvPviiifPKvS6_S6_PKlii --------------------------
	.section	.nv.info._ZN12tensorrt_llm7kernels32fusedQKNormRopeKernelNTokenHeadsIN3c104HalfEfLi256ELb0ELi8EEEvPviiifPKvS6_S6_PKlii,"",@"SHT_CUDA_INFO"
	.sectionflags	@""
	.align	4


	//----- nvinfo : EIATTR_CUDA_API_VERSION
	.align		4
        /*0000*/ 	.byte	0x04, 0x37
        /*0002*/ 	.short	(.L_5213 - .L_5212)
.L_5212:
        /*0004*/ 	.word	0x00000082


	//----- nvinfo : EIATTR_KPARAM_INFO
	.align		4
.L_5213:
        /*0008*/ 	.byte	0x04, 0x17
        /*000a*/ 	.short	(.L_5215 - .L_5214)
.L_5214:
        /*000c*/ 	.word	0x00000000
        /*0010*/ 	.short	0x000a
        /*0012*/ 	.short	0x003c
        /*0014*/ 	.byte	0x00, 0xf0, 0x11, 0x00


	//----- nvinfo : EIATTR_KPARAM_INFO
	.align		4
.L_5215:
        /*0018*/ 	.byte	0x04, 0x17
        /*001a*/ 	.short	(.L_5217 - .L_5216)
.L_5216:
        /*001c*/ 	.word	0x00000000
        /*0020*/ 	.short	0x0009
        /*0022*/ 	.short	0x0038
        /*0024*/ 	.byte	0x00, 0xf0, 0x11, 0x00


	//----- nvinfo : EIATTR_KPARAM_INFO
	.align		4
.L_5217:
        /*0028*/ 	.byte	0x04, 0x17
        /*002a*/ 	.short	(.L_5219 - .L_5218)
.L_5218:
        /*002c*/ 	.word	0x00000000
        /*0030*/ 	.short	0x0008
        /*0032*/ 	.short	0x0030
        /*0034*/ 	.byte	0x00, 0xf0, 0x21, 0x00


	//----- nvinfo : EIATTR_KPARAM_INFO
	.align		4
.L_5219:
        /*0038*/ 	.byte	0x04, 0x17
        /*003a*/ 	.short	(.L_5221 - .L_5220)
.L_5220:
        /*003c*/ 	.word	0x00000000
        /*0040*/ 	.short	0x0007
        /*0042*/ 	.short	0x0028
        /*0044*/ 	.byte	0x00, 0xf0, 0x21, 0x00


	//----- nvinfo : EIATTR_KPARAM_INFO
	.align		4
.L_5221:
        /*0048*/ 	.byte	0x04, 0x17
        /*004a*/ 	.short	(.L_5223 - .L_5222)
.L_5222:
        /*004c*/ 	.word	0x00000000
        /*0050*/ 	.short	0x0006
        /*0052*/ 	.short	0x0020
        /*0054*/ 	.byte	0x00, 0xf0, 0x21, 0x00


	//----- nvinfo : EIATTR_KPARAM_INFO
	.align		4
.L_5223:
        /*0058*/ 	.byte	0x04, 0x17
        /*005a*/ 	.short	(.L_5225 - .L_5224)
.L_5224:
        /*005c*/ 	.word	0x00000000
        /*0060*/ 	.short	0x0005
        /*0062*/ 	.short	0x0018
        /*0064*/ 	.byte	0x00, 0xf0, 0x21, 0x00


	//----- nvinfo : EIATTR_KPARAM_INFO
	.align		4
.L_5225:
        /*0068*/ 	.byte	0x04, 0x17
        /*006a*/ 	.short	(.L_5227 - .L_5226)
.L_5226:
        /*006c*/ 	.word	0x00000000
        /*0070*/ 	.short	0x0004
        /*0072*/ 	.short	0x0014
        /*0074*/ 	.byte	0x00, 0xf0, 0x11, 0x00


	//----- nvinfo : EIATTR_KPARAM_INFO
	.align		4
.L_5227:
        /*0078*/ 	.byte	0x04, 0x17
        /*007a*/ 	.short	(.L_5229 - .L_5228)
.L_5228:
        /*007c*/ 	.word	0x00000000
        /*0080*/ 	.short	0x0003
        /*0082*/ 	.short	0x0010
        /*0084*/ 	.byte	0x00, 0xf0, 0x11, 0x00


	//----- nvinfo : EIATTR_KPARAM_INFO
	.align		4
.L_5229:
        /*0088*/ 	.byte	0x04, 0x17
        /*008a*/ 	.short	(.L_5231 - .L_5230)
.L_5230:
        /*008c*/ 	.word	0x00000000
        /*0090*/ 	.short	0x0002
        /*0092*/ 	.short	0x000c
        /*0094*/ 	.byte	0x00, 0xf0, 0x11, 0x00


	//----- nvinfo : EIATTR_KPARAM_INFO
	.align		4
.L_5231:
        /*0098*/ 	.byte	0x04, 0x17
        /*009a*/ 	.short	(.L_5233 - .L_5232)
.L_5232:
        /*009c*/ 	.word	0x00000000
        /*00a0*/ 	.short	0x0001
        /*00a2*/ 	.short	0x0008
        /*00a4*/ 	.byte	0x00, 0xf0, 0x11, 0x00


	//----- nvinfo : EIATTR_KPARAM_INFO
	.align		4
.L_5233:
        /*00a8*/ 	.byte	0x04, 0x17
        /*00aa*/ 	.short	(.L_5235 - .L_5234)
.L_5234:
        /*00ac*/ 	.word	0x00000000
        /*00b0*/ 	.short	0x0000
        /*00b2*/ 	.short	0x0000
        /*00b4*/ 	.byte	0x00, 0xf0, 0x21, 0x00


	//----- nvinfo : EIATTR_SPARSE_MMA_MASK
	.align		4
.L_5235:
        /*00b8*/ 	.byte	0x03, 0x50
        /*00ba*/ 	.short	0x0000


	//----- nvinfo : EIATTR_MAXREG_COUNT
	.align		4
        /*00bc*/ 	.byte	0x03, 0x1b
        /*00be*/ 	.short	0x00ff


	//----- nvinfo : EIATTR_MERCURY_ISA_VERSION
	.align		4
        /*00c0*/ 	.byte	0x03, 0x5f
        /*00c2*/ 	.short	0x0101


	//----- nvinfo : EIATTR_COOP_GROUP_MASK_REGIDS
	.align		4
        /*00c4*/ 	.byte	0x04, 0x29
        /*00c6*/ 	.short	(.L_5237 - .L_5236)


	//   ....[0]....
.L_5236:
        /*00c8*/ 	.word	0xffffffff


	//   ....[1]....
        /*00cc*/ 	.word	0xffffffff


	//   ....[2]....
        /*00d0*/ 	.word	0xffffffff


	//   ....[3]....
        /*00d4*/ 	.word	0xffffffff


	//   ....[4]....
        /*00d8*/ 	.word	0xffffffff


	//   ....[5]....
        /*00dc*/ 	.word	0xffffffff


	//   ....[6]....
        /*00e0*/ 	.word	0xffffffff


	//   ....[7]....
        /*00e4*/ 	.word	0xffffffff


	//   ....[8]....
        /*00e8*/ 	.word	0xffffffff


	//   ....[9]....
        /*00ec*/ 	.word	0xffffffff


	//   ....[10]....
        /*00f0*/ 	.word	0xffffffff


	//   ....[11]....
        /*00f4*/ 	.word	0xffffffff


	//   ....[12]....
        /*00f8*/ 	.word	0xffffffff


	//   ....[13]....
        /*00fc*/ 	.word	0xffffffff


	//   ....[14]....
        /*0100*/ 	.word	0xffffffff


	//   ....[15]....
        /*0104*/ 	.word	0x05000028


	//   ....[16]....
        /*0108*/ 	.word	0x05000028


	//   ....[17]....
        /*010c*/ 	.word	0x05000028


	//   ....[18]....
        /*0110*/ 	.word	0x05000028


	//   ....[19]....
        /*0114*/ 	.word	0x05000028


	//   ....[20]....
        /*0118*/ 	.word	0x05000028


	//   ....[21]....
        /*011c*/ 	.word	0x05000028


	//   ....[22]....
        /*0120*/ 	.word	0x05000028


	//   ....[23]....
        /*0124*/ 	.word	0x05000028


	//   ....[24]....
        /*0128*/ 	.word	0x05000028


	//   ....[25]....
        /*012c*/ 	.word	0x05000028


	//   ....[26]....
        /*0130*/ 	.word	0x05000028


	//   ....[27]....
        /*0134*/ 	.word	0x05000028


	//   ....[28]....
        /*0138*/ 	.word	0x05000028


	//   ....[29]....
        /*013c*/ 	.word	0x05000028


	//----- nvinfo : EIATTR_COOP_GROUP_INSTR_OFFSETS
	.align		4
.L_5237:
        /*0140*/ 	.byte	0x04, 0x28
        /*0142*/ 	.short	(.L_5239 - .L_5238)


	//   ....[0]....
.L_5238:
        /*0144*/ 	.word	0x00002040


	//   ....[1]....
        /*0148*/ 	.word	0x00002060


	//   ....[2]....
        /*014c*/ 	.word	0x00002080


	//   ....[3]....
        /*0150*/ 	.word	0x000020a0


	//   ....[4]....
        /*0154*/ 	.word	0x000020c0


	//   ....[5]....
        /*0158*/ 	.word	0x000023f0


	//   ....[6]....
        /*015c*/ 	.word	0x00002460


	//   ....[7]....
        /*0160*/ 	.word	0x00002530


	//   ....[8]....
        /*0164*/ 	.word	0x00002640


	//   ....[9]....
        /*0168*/ 	.word	0x000026e0


	//   ....[10]....
        /*016c*/ 	.word	0x000027a0


	//   ....[11]....
        /*0170*/ 	.word	0x000027d0


	//   ....[12]....
        /*0174*/ 	.word	0x000028e0


	//   ....[13]....
        /*0178*/ 	.word	0x00002930


	//   ....[14]....
        /*017c*/ 	.word	0x00002a10


	//   ....[15]....
        /*0180*/ 	.word	0x00002ba0


	//   ....[16]....
        /*0184*/ 	.word	0x00002c20


	//   ....[17]....
        /*0188*/ 	.word	0x00002c80


	//   ....[18]....
        /*018c*/ 	.word	0x00002ce0


	//   ....[19]....
        /*0190*/ 	.word	0x00002d40


	//   ....[20]....
        /*0194*/ 	.word	0x00002ec0


	//   ....[21]....
        /*0198*/ 	.word	0x00002f50


	//   ....[22]....
        /*019c*/ 	.word	0x00003110


	//   ....[23]....
        /*01a0*/ 	.word	0x000031b0


	//   ....[24]....
        /*01a4*/ 	.word	0x00003280


	//   ....[25]....
        /*01a8*/ 	.word	0x00003340


	//   ....[26]....
        /*01ac*/ 	.word	0x000033a0


	//   ....[27]....
        /*01b0*/ 	.word	0x00003500


	//   ....[28]....
        /*01b4*/ 	.word	0x000035b0


	//   ....[29]....
        /*01b8*/ 	.word	0x00003610


	//----- nvinfo : EIATTR_EXIT_INSTR_OFFSETS
	.align		4
.L_5239:
        /*01bc*/ 	.byte	0x04, 0x1c
        /*01be*/ 	.short	(.L_5241 - .L_5240)


	//   ....[0]....
.L_5240:
        /*01c0*/ 	.word	0x00000280


	//   ....[1]....
        /*01c4*/ 	.word	0x000014c0


	//   ....[2]....
        /*01c8*/ 	.word	0x00002b40


	//----- nvinfo : EIATTR_CRS_STACK_SIZE
	.align		4
.L_5241:
        /*01cc*/ 	.byte	0x04, 0x1e
        /*01ce*/ 	.short	(.L_5243 - .L_5242)
.L_5242:
        /*01d0*/ 	.word	0x00000000


	//----- nvinfo : EIATTR_CBANK_PARAM_SIZE
	.align		4
.L_5243:
        /*01d4*/ 	.byte	0x03, 0x19
        /*01d6*/ 	.short	0x0040


	//----- nvinfo : EIATTR_PARAM_CBANK
	.align		4
        /*01d8*/ 	.byte	0x04, 0x0a
        /*01da*/ 	.short	(.L_5245 - .L_5244)
	.align		4
.L_5244:
        /*01dc*/ 	.word	index@(.nv.constant0._ZN12tensorrt_llm7kernels32fusedQKNormRopeKernelNTokenHeadsIN3c104HalfEfLi256ELb0ELi8EEEvPviiifPKvS6_S6_PKlii)
        /*01e0*/ 	.short	0x0210
        /*01e2*/ 	.short	0x0040


	//----- nvinfo : EIATTR_SW_WAR
	.align		4
.L_5245:
        /*01e4*/ 	.byte	0x04, 0x36
        /*01e6*/ 	.short	(.L_5247 - .L_5246)
.L_5246:
        /*01e8*/ 	.word	0x00000008
.L_5247:


//--------------------- .nv.info._ZN12tensorrt_llm7kernels32fusedQKNormRopeKernelNTokenHeadsIN3c104HalfEfLi256ELb1ELi8EEEvPviiifPKvS6_S6_PKlii --------------------------
	.section	.nv.info._ZN12tensorrt_llm7kernels32fusedQKNormRopeKernelNTokenHeadsIN3c104HalfEfLi256ELb1ELi8EEEvPviiifPKvS6_S6_PKlii,"",@"SHT_CUDA_INFO"
	.sectionflags	@""
	.align	4


	//----- nvinfo : EIATTR_CUDA_API_VERSION
	.align		4
        /*0000*/ 	.byte	0x04, 0x37
        /*0002*/ 	.short	(.L_5249 - .L_5248)
.L_5248:
        /*0004*/ 	.word	0x00000082


	//----- nvinfo : EIATTR_KPARAM_INFO
	.align		4
.L_5249:
        /*0008*/ 	.byte	0x04, 0x17
        /*000a*/ 	.short	(.L_5251 - .L_5250)
.L_5250:
        /*000c*/ 	.word	0x00000000
        /*0010*/ 	.short	0x000a
        /*0012*/ 	.short	0x003c
        /*0014*/ 	.byte	0x00, 0xf0, 0x11, 0x00


	//----- nvinfo : EIATTR_KPARAM_INFO
	.align		4
.L_5251:
        /*0018*/ 	.byte	0x04, 0x17
        /*001a*/ 	.short	(.L_5253 - .L_5252)
.L_5252:
        /*001c*/ 	.word	0x00000000
        /*0020*/ 	.short	0x0009
        /*0022*/ 	.short	0x0038
        /*0024*/ 	.byte	0x00, 0xf0, 0x11, 0x00


	//----- nvinfo : EIATTR_KPARAM_INFO
	.align		4
.L_5253:
        /*0028*/ 	.byte	0x04, 0x17
        /*002a*/ 	.short	(.L_5255 - .L_5254)
.L_5254:
        /*002c*/ 	.word	0x00000000
        /*0030*/ 	.short	0x0008
        /*0032*/ 	.short	0x0030
        /*0034*/ 	.byte	0x00, 0xf0, 0x21, 0x00


	//----- nvinfo : EIATTR_KPARAM_INFO
	.align		4
.L_5255:
        /*0038*/ 	.byte	0x04, 0x17
        /*003a*/ 	.short	(.L_5257 - .L_5256)
.L_5256:
        /*003c*/ 	.word	0x00000000
        /*0040*/ 	.short	0x0007
        /*0042*/ 	.short	0x0028
        /*0044*/ 	.byte	0x00, 0xf0, 0x21, 0x00


	//----- nvinfo : EIATTR_KPARAM_INFO
	.align		4
.L_5257:
        /*0048*/ 	.byte	0x04, 0x17
        /*004a*/ 	.short	(.L_5259 - .L_5258)
.L_5258:
        /*004c*/ 	.word	0x00000000
        /*0050*/ 	.short	0x0006
        /*0052*/ 	.short	0x0020
        /*0054*/ 	.byte	0x00, 0xf0, 0x21, 0x00


	//----- nvinfo : EIATTR_KPARAM_INFO
	.align		4
.L_5259:
        /*0058*/ 	.byte	0x04, 0x17
        /*005a*/ 	.short	(.L_5261 - .L_5260)
.L_5260:
        /*005c*/ 	.word	0x00000000
        /*0060*/ 	.short	0x0005
        /*0062*/ 	.short	0x0018
        /*0064*/ 	.byte	0x00, 0xf0, 0x21, 0x00


	//----- nvinfo : EIATTR_KPARAM_INFO
	.align		4
.L_5261:
        /*0068*/ 	.byte	0x04, 0x17
        /*006a*/ 	.short	(.L_5263 - .L_5262)
.L_5262:
        /*006c*/ 	.word	0x00000000
        /*0070*/ 	.short	0x0004
        /*0072*/ 	.short	0x0014
        /*0074*/ 	.byte	0x00, 0xf0, 0x11, 0x00


	//----- nvinfo : EIATTR_KPARAM_INFO
	.align		4
.L_5263:
        /*0078*/ 	.byte	0x04, 0x17
        /*007a*/ 	.short	(.L_5265 - .L_5264)
.L_5264:
        /*007c*/ 	.word	0x00000000
        /*0080*/ 	.short	0x0003
        /*0082*/ 	.short	0x0010
        /*0084*/ 	.byte	0x00, 0xf0, 0x11, 0x00


	//----- nvinfo : EIATTR_KPARAM_INFO
	.align		4
.L_5265:
        /*0088*/ 	.byte	0x04, 0x17
        /*008a*/ 	.short	(.L_5267 - .L_5266)
.L_5266:
        /*008c*/ 	.word	0x00000000
        /*0090*/ 	.short	0x0002
        /*0092*/ 	.short	0x000c
        /*0094*/ 	.byte	0x00, 0xf0, 0x11, 0x00


	//----- nvinfo : EIATTR_KPARAM_INFO
	.align		4
.L_5267:
        /*0098*/ 	.byte	0x04, 0x17
        /*009a*/ 	.short	(.L_5269 - .L_5268)
.L_5268:
        /*009c*/ 	.word	0x00000000
        /*00a0*/ 	.short	0x0001
        /*00a2*/ 	.short	0x0008
        /*00a4*/ 	.byte	0x00, 0xf0, 0x11, 0x00


	//----- nvinfo : EIATTR_KPARAM_INFO
	.align		4
.L_5269:
        /*00a8*/ 	.byte	0x04, 0x17
        /*00aa*/ 	.short	(.L_5271 - .L_5270)
.L_5270:
        /*00ac*/ 	.word	0x00000000
        /*00b0*/ 	.short	0x0000
        /*00b2*/ 	.short	0x0000
        /*00b4*/ 	.byte	0x00, 0xf0, 0x21, 0x00


	//----- nvinfo : EIATTR_SPARSE_MMA_MASK
	.align		4
.L_5271:
        /*00b8*/ 	.byte	0x03, 0x50
        /*00ba*/ 	.short	0x0000


	//----- nvinfo : EIATTR_MAXREG_COUNT
	.align		4
        /*00bc*/ 	.byte	0x03, 0x1b
        /*00be*/ 	.short	0x00ff


	//----- nvinfo : EIATTR_MERCURY_ISA_VERSION
	.align		4
        /*00c0*/ 	.byte	0x03, 0x5f
        /*00c2*/ 	.short	0x0101


	//----- nvinfo : EIATTR_COOP_GROUP_MASK_REGIDS
	.align		4
        /*00c4*/ 	.byte	0x04, 0x29
        /*00c6*/ 	.short	(.L_5273 - .L_5272)


	//   ....[0]....
.L_5272:
        /*00c8*/ 	.word	0xffffffff


	//   ....[1]....
        /*00cc*/ 	.word	0xffffffff


	//   ....[2]....
        /*00d0*/ 	.word	0xffffffff


	//   ....[3]....
        /*00d4*/ 	.word	0xffffffff


	//   ....[4]....
        /*00d8*/ 	.word	0xffffffff


	//   ....[5]....
        /*00dc*/ 	.word	0x05000028


	//   ....[6]....
        /*00e0*/ 	.word	0x05000028


	//   ....[7]....
        /*00e4*/ 	.word	0x05000028


	//   ....[8]....
        /*00e8*/ 	.word	0x05000028


	//   ....[9]....
        /*00ec*/ 	.word	0x05000028


	//----- nvinfo : EIATTR_COOP_GROUP_INSTR_OFFSETS
	.align		4
.L_5273:
        /*00f0*/ 	.byte	0x04, 0x28
        /*00f2*/ 	.short	(.L_5275 - .L_5274)


	//   ....[0]....
.L_5274:
        /*00f4*/ 	.word	0x000019d0


	//   ....[1]....
        /*00f8*/ 	.word	0x000019f0


	//   ....[2]....
        /*00fc*/ 	.word	0x00001a10


	//   ....[3]....
        /*0100*/ 	.word	0x00001a30


	//   ....[4]....
        /*0104*/ 	.word	0x00001a50


	//   ....[5]....
        /*0108*/ 	.word	0x00001fb0


	//   ....[6]....
        /*010c*/ 	.word	0x00002040


	//   ....[7]....
        /*0110*/ 	.word	0x000020b0


	//   ....[8]....
        /*0114*/ 	.word	0x00002120


	//   ....[9]....
        /*0118*/ 	.word	0x00002190


	//----- nvinfo : EIATTR_EXIT_INSTR_OFFSETS
	.align		4
.L_5275:
        /*011c*/ 	.byte	0x04, 0x1c
        /*011e*/ 	.short	(.L_5277 - .L_5276)


	//   ....[0]....
.L_5276:
        /*0120*/ 	.word	0x00000280


	//   ....[1]....
        /*0124*/ 	.word	0x000014d0


	//   ....[2]....
        /*0128*/ 	.word	0x00001f40


	//----- nvinfo : EIATTR_CRS_STACK_SIZE
	.align		4
.L_5277:
        /*012c*/ 	.byte	0x04, 0x1e
        /*012e*/ 	.short	(.L_5279 - .L_5278)
.L_5278:
        /*0130*/ 	.word	0x00000000


	//----- nvinfo : EIATTR_CBANK_PARAM_SIZE
	.align		4
.L_5279:
        /*0134*/ 	.byte	0x03, 0x19
        /*0136*/ 	.short	0x0040


	//----- nvinfo : EIATTR_PARAM_CBANK
	.align		4
        /*0138*/ 	.byte	0x04, 0x0a
        /*013a*/ 	.short	(.L_5281 - .L_5280)
	.align		4
.L_5280:
        /*013c*/ 	.word	index@(.nv.constant0._ZN12tensorrt_llm7kernels32fusedQKNormRopeKernelNTokenHeadsIN3c104HalfEfLi256ELb1ELi8EEEvPviiifPKvS6_S6_PKlii)
        /*0140*/ 	.short	0x0210
        /*0142*/ 	.short	0x0040


	//----- nvinfo : EIATTR_SW_WAR
	.align		4
.L_5281:
        /*0144*/ 	.byte	0x04, 0x36
        /*0146*/ 	.short	(.L_5283 - .L_5282)
.L_5282:
        /*0148*/ 	.word	0x00000008
.L_5283:


//--------------------- .nv.info._ZN12tensorrt_llm7kernels32fusedQKNormRopeKernelNTokenHeadsIN3c104HalfEfLi128ELb0ELi8EEEvPviiifPKvS6_S6_PKlii --------------------------
	.section	.nv.info._ZN12tensorrt_llm7kernels32fusedQKNormRopeKernelNTokenHeadsIN3c104HalfEfLi128ELb0ELi8EEEvPviiifPKvS6_S6_PKlii,"",@"SHT_CUDA_INFO"
	.sectionflags	@""
	.align	4


	//----- nvinfo : EIATTR_CUDA_API_VERSION
	.align		4
        /*0000*/ 	.byte	0x04, 0x37
        /*0002*/ 	.short	(.L_5285 - .L_5284)
.L_5284:
        /*0004*/ 	.word	0x00000082


	//----- nvinfo : EIATTR_KPARAM_INFO
	.align		4
.L_5285:
        /*0008*/ 	.byte	0x04, 0x17
        /*000a*/ 	.short	(.L_5287 - .L_5286)
.L_5286:
        /*000c*/ 	.word	0x00000000
        /*0010*/ 	.short	0x000a
        /*0012*/ 	.short	0x003c
        /*0014*/ 	.byte	0x00, 0xf0, 0x11, 0x00


	//----- nvinfo : EIATTR_KPARAM_INFO
	.align		4
.L_5287:
        /*0018*/ 	.byte	0x04, 0x17
        /*001a*/ 	.short	(.L_5289 - .L_5288)
.L_5288:
        /*001c*/ 	.word	0x00000000
        /*0020*/ 	.short	0x0009
        /*0022*/ 	.short	0x0038
        /*0024*/ 	.byte	0x00, 0xf0, 0x11, 0x00


	//----- nvinfo : EIATTR_KPARAM_INFO
	.align		4
.L_5289:
        /*0028*/ 	.byte	0x04, 0x17
        /*002a*/ 	.short	(.L_5291 - .L_5290)
.L_5290:
        /*002c*/ 	.word	0x00000000
        /*0030*/ 	.short	0x0008
        /*0032*/ 	.short	0x0030
        /*0034*/ 	.byte	0x00, 0xf0, 0x21, 0x00


	//----- nvinfo : EIATTR_KPARAM_INFO
	.align		4
.L_5291:
        /*0038*/ 	.byte	0x04, 0x17
        /*003a*/ 	.short	(.L_5293 - .L_5292)
.L_5292:
        /*003c*/ 	.word	0x00000000
        /*0040*/ 	.short	0x0007
        /*0042*/ 	.short	0x0028
        /*0044*/ 	.byte	0x00, 0xf0, 0x21, 0x00


	//----- nvinfo : EIATTR_KPARAM_INFO
	.align		4
.L_5293:
        /*0048*/ 	.byte	0x04, 0x17
        /*004a*/ 	.short	(.L_5295 - .L_5294)
.L_5294:
        /*004c*/ 	.word	0x00000000
        /*0050*/ 	.short	0x0006
        /*0052*/ 	.short	0x0020
        /*0054*/ 	.byte	0x00, 0xf0, 0x21, 0x00


	//----- nvinfo : EIATTR_KPARAM_INFO
	.align		4
.L_5295:
        /*0058*/ 	.byte	0x04, 0x17
        /*005a*/ 	.short	(.L_5297 - .L_5296)
.L_5296:
        /*005c*/ 	.word	0x00000000
        /*0060*/ 	.short	0x0005
        /*0062*/ 	.short	0x0018
        /*0064*/ 	.byte	0x00, 0xf0, 0x21, 0x00


	//----- nvinfo : EIATTR_KPARAM_INFO
	.align		4
.L_5297:
        /*0068*/ 	.byte	0x04, 0x17
        /*006a*/ 	.short	(.L_5299 - .L_5298)
.L_5298:
        /*006c*/ 	.word	0x00000000
        /*0070*/ 	.short	0x0004
        /*0072*/ 	.short	0x0014
        /*0074*/ 	.byte	0x00, 0xf0, 0x11, 0x00


	//----- nvinfo : EIATTR_KPARAM_INFO
	.align		4
.L_5299:
        /*0078*/ 	.byte	0x04, 0x17
        /*007a*/ 	.short	(.L_5301 - .L_5300)
.L_5300:
        /*007c*/ 	.word	0x00000000
        /*0080*/ 	.short	0x0003
        /*0082*/ 	.short	0x0010
        /*0084*/ 	.byte	0x00, 0xf0, 0x11, 0x00


	//----- nvinfo : EIATTR_KPARAM_INFO
	.align		4
.L_5301:
        /*0088*/ 	.byte	0x04, 0x17
        /*008a*/ 	.short	(.L_5303 - .L_5302)
.L_5302:
        /*008c*/ 	.word	0x00000000
        /*0090*/ 	.short	0x0002
        /*0092*/ 	.short	0x000c
        /*0094*/ 	.byte	0x00, 0xf0, 0x11, 0x00


	//----- nvinfo : EIATTR_KPARAM_INFO
	.align		4
.L_5303:
        /*0098*/ 	.byte	0x04, 0x17
        /*009a*/ 	.short	(.L_5305 - .L_5304)
.L_5304:
        /*009c*/ 	.word	0x00000000
        /*00a0*/ 	.short	0x0001
        /*00a2*/ 	.short	0x0008
        /*00a4*/ 	.byte	0x00, 0xf0, 0x11, 0x00


	//----- nvinfo : EIATTR_KPARAM_INFO
	.align		4
.L_5305:
        /*00a8*/ 	.byte	0x04, 0x17
        /*00aa*/ 	.short	(.L_5307 - .L_5306)
.L_5306:
        /*00ac*/ 	.word	0x00000000
        /*00b0*/ 	.short	0x0000
        /*00b2*/ 	.short	0x0000
        /*00b4*/ 	.byte	0x00, 0xf0, 0x21, 0x00


	//----- nvinfo : EIATTR_SPARSE_MMA_MASK
	.align		4
.L_5307:
        /*00b8*/ 	.byte	0x03, 0x50
        /*00ba*/ 	.short	0x0000


	//----- nvinfo : EIATTR_MAXREG_COUNT
	.align		4
        /*00bc*/ 	.byte	0x03, 0x1b
        /*00be*/ 	.short	0x00ff


	//----- nvinfo : EIATTR_MERCURY_ISA_VERSION
	.align		4
        /*00c0*/ 	.byte	0x03, 0x5f
        /*00c2*/ 	.short	0x0101


	//----- nvinfo : EIATTR_COOP_GROUP_MASK_REGIDS
	.align		4
        /*00c4*/ 	.byte	0x04, 0x29
        /*00c6*/ 	.short	(.L_5309 - .L_5308)


	//   ....[0]....
.L_5308:
        /*00c8*/ 	.word	0xffffffff


	//   ....[1]....
        /*00cc*/ 	.word	0xffffffff


	//   ....[2]....
        /*00d0*/ 	.word	0xffffffff


	//   ....[3]....
        /*00d4*/ 	.word	0xffffffff


	//   ....[4]....
        /*00d8*/ 	.word	0xffffffff


	//   ....[5]....
        /*00dc*/ 	.word	0xffffffff


	//   ....[6]....
        /*00e0*/ 	.word	0xffffffff


	//   ....[7]....
        /*00e4*/ 	.word	0xffffffff


	//   ....[8]....
        /*00e8*/ 	.word	0xffffffff


	//   ....[9]....
        /*00ec*/ 	.word	0xffffffff


	//   ....[10]....
        /*00f0*/ 	.word	0xffffffff


	//   ....[11]....
        /*00f4*/ 	.word	0x05000004


	//   ....[12]....
        /*00f8*/ 	.word	0x05000004


	//   ....[13]....
        /*00fc*/ 	.word	0x05000004


	//   ....[14]....
        /*0100*/ 	.word	0x05000004


	//   ....[15]....
        /*0104*/ 	.word	0x05000004


	//   ....[16]....
        /*0108*/ 	.word	0x05000004


	//   ....[17]....
        /*010c*/ 	.word	0x05000004


	//   ....[18]....
        /*0110*/ 	.word	0x05000004


	//   ....[19]....
        /*0114*/ 	.word	0x05000004


	//   ....[20]....
        /*0118*/ 	.word	0x05000004


	//   ....[21]....
        /*011c*/ 	.word	0x05000004


	//----- nvinfo : EIATTR_COOP_GROUP_INSTR_OFFSETS
	.align		4
.L_5309:
        /*0120*/ 	.byte	0x04, 0x28
        /*0122*/ 	.short	(.L_5311 - .L_5310)


	//   ....[0]....
.L_5310:
        /*0124*/ 	.word	0x00001b90


	//   ....[1]....
        /*0128*/ 	.word	0x00001bb0


	//   ....[2]....
        /*012c*/ 	.word	0x00001bd0


	//   ....[3]....
        /*0130*/ 	.word	0x00001bf0


	//   ....[4]....
        /*0134*/ 	.word	0x00001c10


	//   ....[5]....
        /*0138*/ 	.word	0x00001df0


	//   ....[6]....
        /*013c*/ 	.word	0x00001f60


	//   ....[7]....
        /*0140*/ 	.word	0x00001fc0


	//   ....[8]....
        /*0144*/ 	.word	0x00002020


	//   ....[9]....
        /*0148*/ 	.word	0x000020e0


	//   ....[10]....
        /*014c*/ 	.word	0x00002210


	//   ....[11]....
        /*0150*/ 	.word	0x00002380


	//   ....[12]....
        /*0154*/ 	.word	0x00002400


	//   ....[13]....
        /*0158*/ 	.word	0x00002460


	//   ....[14]....
        /*015c*/ 	.word	0x000024c0


	//   ....[15]....
        /*0160*/ 	.word	0x00002520


	//   ....[16]....
        /*0164*/ 	.word	0x000026a0


	//   ....[17]....
        /*0168*/ 	.word	0x00002730


	//   ....[18]....
        /*016c*/ 	.word	0x000028b0


	//   ....[19]....
        /*0170*/ 	.word	0x00002970


	//   ....[20]....
        /*0174*/ 	.word	0x00002a10


	//   ....[21]....
        /*0178*/ 	.word	0x00002a90


	//----- nvinfo : EIATTR_EXIT_INSTR_OFFSETS
	.align		4
.L_5311:
        /*017c*/ 	.byte	0x04, 0x1c
        /*017e*/ 	.short	(.L_5313 - .L_5312)


	//   ....[0]....
.L_5312:
        /*0180*/ 	.word	0x00000280


	//   ....[1]....
        /*0184*/ 	.word	0x000014c0


	//   ....[2]....
        /*0188*/ 	.word	0x00002320


	//----- nvinfo : EIATTR_CRS_STACK_SIZE
	.align		4
.L_5313:
        /*018c*/ 	.byte	0x04, 0x1e
        /*018e*/ 	.short	(.L_5315 - .L_5314)
.L_5314:
        /*0190*/ 	.word	0x00000000


	//----- nvinfo : EIATTR_CBANK_PARAM_SIZE
	.align		4
.L_5315:
        /*0194*/ 	.byte	0x03, 0x19
        /*0196*/ 	.short	0x0040


	//----- nvinfo : EIATTR_PARAM_CBANK
	.align		4
        /*0198*/ 	.byte	0x04, 0x0a
        /*019a*/ 	.short	(.L_5317 - .L_5316)
	.align		4
.L_5316:
        /*019c*/ 	.word	index@(.nv.constant0._ZN12tensorrt_llm7kernels32fusedQKNormRopeKernelNTokenHeadsIN3c104HalfEfLi128ELb0ELi8EEEvPviiifPKvS6_S6_PKlii)
        /*01a0*/ 	.short	0x0210
        /*01a2*/ 	.short	0x0040


	//----- nvinfo : EIATTR_SW_WAR
	.align		4
.L_5317:
        /*01a4*/ 	.byte	0x04, 0x36
        /*01a6*/ 	.short	(.L_5319 - .L_5318)
.L_5318:
        /*01a8*/ 	.word	0x00000008
.L_5319:


//--------------------- .nv.info._ZN12tensorrt_llm7kernels32fusedQKNormRopeKernelNTokenHeadsIN3c104HalfEfLi128ELb1ELi8EEEvPviiifPKvS6_S6_PKlii --------------------------
	.section	.nv.info._ZN12tensorrt_llm7kernels32fusedQKNormRopeKernelNTokenHeadsIN3c104HalfEfLi128ELb1ELi8EEEvPviiifPKvS6_S6_PKlii,"",@"SHT_CUDA_INFO"
	.sectionflags	@""
	.align	4


	//----- nvinfo : EIATTR_CUDA_API_VERSION
	.align		4
        /*0000*/ 	.byte	0x04, 0x37
        /*0002*/ 	.short	(.L_5321 - .L_5320)
.L_5320:
        /*0004*/ 	.word	0x00000082


	//----- nvinfo : EIATTR_KPARAM_INFO
	.align		4
.L_5321:
        /*0008*/ 	.byte	0x04, 0x17
        /*000a*/ 	.short	(.L_5323 - .L_5322)
.L_5322:
        /*000c*/ 	.word	0x00000000
        /*0010*/ 	.short	0x000a
        /*0012*/ 	.short	0x003c
        /*0014*/ 	.byte	0x00, 0xf0, 0x11, 0x00


	//----- nvinfo : EIATTR_KPARAM_INFO
	.align		4
.L_5323:
        /*0018*/ 	.byte	0x04, 0x17
        /*001a*/ 	.short	(.L_5325 - .L_5324)
.L_5324:
        /*001c*/ 	.word	0x00000000
        /*0020*/ 	.short	0x0009
        /*0022*/ 	.short	0x0038
        /*0024*/ 	.byte	0x00, 0xf0, 0x11, 0x00


	//----- nvinfo : EIATTR_KPARAM_INFO
	.align		4
.L_5325:
        /*0028*/ 	.byte	0x04, 0x17
        /*002a*/ 	.short	(.L_5327 - .L_5326)
.L_5326:
        /*002c*/ 	.word	0x00000000
        /*0030*/ 	.short	0x0008
        /*0032*/ 	.short	0x0030
        /*0034*/ 	.byte	0x00, 0xf0, 0x21, 0x00


	//----- nvinfo : EIATTR_KPARAM_INFO
	.align		4
.L_5327:
        /*0038*/ 	.byte	0x04, 0x17
        /*003a*/ 	.short	(.L_5329 - .L_5328)
.L_5328:
        /*003c*/ 	.word	0x00000000
        /*0040*/ 	.short	0x0007
        /*0042*/ 	.short	0x0028
        /*0044*/ 	.byte	0x00, 0xf0, 0x21, 0x00


	//----- nvinfo : EIATTR_KPARAM_INFO
	.align		4
.L_5329:
        /*0048*/ 	.byte	0x04, 0x17
        /*004a*/ 	.short	(.L_5331 - .L_5330)
.L_5330:
        /*004c*/ 	.word	0x00000000
        /*0050*/ 	.short	0x0006
        /*0052*/ 	.short	0x0020
        /*0054*/ 	.byte	0x00, 0xf0, 0x21, 0x00


	//----- nvinfo : EIATTR_KPARAM_INFO
	.align		4
.L_5331:
        /*0058*/ 	.byte	0x04, 0x17
        /*005a*/ 	.short	(.L_5333 - .L_5332)
.L_5332:
        /*005c*/ 	.word	0x00000000
        /*0060*/ 	.short	0x0005
        /*0062*/ 	.short	0x0018
        /*0064*/ 	.byte	0x00, 0xf0, 0x21, 0x00


	//----- nvinfo : EIATTR_KPARAM_INFO
	.align		4
.L_5333:
        /*0068*/ 	.byte	0x04, 0x17
        /*006a*/ 	.short	(.L_5335 - .L_5334)
.L_5334:
        /*006c*/ 	.word	0x00000000
        /*0070*/ 	.short	0x0004
        /*0072*/ 	.short	0x0014
        /*0074*/ 	.byte	0x00, 0xf0, 0x11, 0x00


	//----- nvinfo : EIATTR_KPARAM_INFO
	.align		4
.L_5335:
        /*0078*/ 	.byte	0x04, 0x17
        /*007a*/ 	.short	(.L_5337 - .L_5336)
.L_5336:
        /*007c*/ 	.word	0x00000000
        /*0080*/ 	.short	0x0003
        /*0082*/ 	.short	0x0010
        /*0084*/ 	.byte	0x00, 0xf0, 0x11, 0x00


	//----- nvinfo : EIATTR_KPARAM_INFO
	.align		4
.L_5337:
        /*0088*/ 	.byte	0x04, 0x17
        /*008a*/ 	.short	(.L_5339 - .L_5338)
.L_5338:
        /*008c*/ 	.word	0x00000000
        /*0090*/ 	.short	0x0002
        /*0092*/ 	.short	0x000c
        /*0094*/ 	.byte	0x00, 0xf0, 0x11, 0x00


	//----- nvinfo : EIATTR_KPARAM_INFO
	.align		4
.L_5339:
        /*0098*/ 	.byte	0x04, 0x17
        /*009a*/ 	.short	(.L_5341 - .L_5340)
.L_5340:
        /*009c*/ 	.word	0x00000000
        /*00a0*/ 	.short	0x0001
        /*00a2*/ 	.short	0x0008
        /*00a4*/ 	.byte	0x00, 0xf0, 0x11, 0x00


	//----- nvinfo : EIATTR_KPARAM_INFO
	.align		4
.L_5341:
        /*00a8*/ 	.byte	0x04, 0x17
        /*00aa*/ 	.short	(.L_5343 - .L_5342)
.L_5342:
        /*00ac*/ 	.word	0x00000000
        /*00b0*/ 	.short	0x0000
        /*00b2*/ 	.short	0x0000
        /*00b4*/ 	.byte	0x00, 0xf0, 0x21, 0x00


	//----- nvinfo : EIATTR_SPARSE_MMA_MASK
	.align		4
.L_5343:
        /*00b8*/ 	.byte	0x03, 0x50
        /*00ba*/ 	.short	0x0000


	//----- nvinfo : EIATTR_MAXREG_COUNT
	.align		4
        /*00bc*/ 	.byte	0x03, 0x1b
        /*00be*/ 	.short	0x00ff


	//----- nvinfo : EIATTR_MERCURY_ISA_VERSION
	.align		4
        /*00c0*/ 	.byte	0x03, 0x5f
        /*00c2*/ 	.short	0x0101


	//----- nvinfo : EIATTR_COOP_GROUP_MASK_REGIDS
	.align		4
        /*00c4*/ 	.byte	0x04, 0x29
        /*00c6*/ 	.short	(.L_5345 - .L_5344)


	//   ....[0]....
.L_5344:
        /*00c8*/ 	.word	0xffffffff


	//   ....[1]....
        /*00cc*/ 	.word	0xffffffff


	//   ....[2]....
        /*00d0*/ 	.word	0xffffffff


	//   ....[3]....
        /*00d4*/ 	.word	0xffffffff


	//   ....[4]....
        /*00d8*/ 	.word	0xffffffff


	//   ....[5]....
        /*00dc*/ 	.word	0x0500000a


	//   ....[6]....
        /*00e0*/ 	.word	0x0500000a


	//   ....[7]....
        /*00e4*/ 	.word	0x0500000a


	//   ....[8]....
        /*00e8*/ 	.word	0x0500000a


	//   ....[9]....
        /*00ec*/ 	.word	0x0500000a


	//----- nvinfo : EIATTR_COOP_GROUP_INSTR_OFFSETS
	.align		4
.L_5345:
        /*00f0*/ 	.byte	0x04, 0x28
        /*00f2*/ 	.short	(.L_5347 - .L_5346)


	//   ....[0]....
.L_5346:
        /*00f4*/ 	.word	0x00001890


	//   ....[1]....
        /*00f8*/ 	.word	0x000018b0


	//   ....[2]....
        /*00fc*/ 	.word	0x000018d0


	//   ....[3]....
        /*0100*/ 	.word	0x000018f0


	//   ....[4]....
        /*0104*/ 	.word	0x00001910


	//   ....[5]....
        /*0108*/ 	.word	0x00001cc0


	//   ....[6]....
        /*010c*/ 	.word	0x00001d40


	//   ....[7]....
        /*0110*/ 	.word	0x00001dc0


	//   ....[8]....
        /*0114*/ 	.word	0x00001e40


	//   ....[9]....
        /*0118*/ 	.word	0x00001ec0


	//----- nvinfo : EIATTR_EXIT_INSTR_OFFSETS
	.align		4
.L_5347:
        /*011c*/ 	.byte	0x04, 0x1c
        /*011e*/ 	.short	(.L_5349 - .L_5348)


	//   ....[0]....
.L_5348:
        /*0120*/ 	.word	0x00000290


	//   ....[1]....
        /*0124*/ 	.word	0x00001510


	//   ....[2]....
        /*0128*/ 	.word	0x00001c50


	//----- nvinfo : EIATTR_CRS_STACK_SIZE
	.align		4
.L_5349:
        /*012c*/ 	.byte	0x04, 0x1e
        /*012e*/ 	.short	(.L_5351 - .L_5350)
.L_5350:
        /*0130*/ 	.word	0x00000000


	//----- nvinfo : EIATTR_CBANK_PARAM_SIZE
	.align		4
.L_5351:
        /*0134*/ 	.byte	0x03, 0x19
        /*0136*/ 	.short	0x0040


	//----- nvinfo : EIATTR_PARAM_CBANK
	.align		4
        /*0138*/ 	.byte	0x04, 0x0a
        /*013a*/ 	.short	(.L_5353 - .L_5352)
	.align		4
.L_5352:
        /*013c*/ 	.word	index@(.nv.constant0._ZN12tensorrt_llm7kernels32fusedQKNormRopeKernelNTokenHeadsIN3c104HalfEfLi128ELb1ELi8EEEvPviiifPKvS6_S6_PKlii)
        /*0140*/ 	.short	0x0210
        /*0142*/ 	.short	0x0040


	//----- nvinfo : EIATTR_SW_WAR
	.align		4
.L_5353:
        /*0144*/ 	.byte	0x04, 0x36
        /*0146*/ 	.short	(.L_5355 - .L_5354)
.L_5354:
        /*0148*/ 	.word	0x00000008
.L_5355:


//--------------------- .nv.info._ZN12tensorrt_llm7kernels32fusedQKNormRopeKernelNTokenHeadsIN3c104HalfEfLi64ELb0ELi8EEEvPviiifPKvS6_S6_PKlii --------------------------
	.section	.nv.info._ZN12tensorrt_llm7kernels32fusedQKNormRopeKernelNTokenHeadsIN3c104HalfEfLi64ELb0ELi8EEEvPviiifPKvS6_S6_PKlii,"",@"SHT_CUDA_INFO"
	.sectionflags	@""
	.align	4


	//----- nvinfo : EIATTR_CUDA_API_VERSION
	.align		4
        /*0000*/ 	.byte	0x04, 0x37
        /*0002*/ 	.short	(.L_5357 - .L_5356)
.L_5356:
        /*0004*/ 	.word	0x00000082


	//----- nvinfo : EIATTR_KPARAM_INFO
	.align		4
.L_5357:
        /*0008*/ 	.byte	0x04, 0x17
        /*000a*/ 	.short	(.L_5359 - .L_5358)
.L_5358:
        /*000c*/ 	.word	0x00000000
        /*0010*/ 	.short	0x000a
        /*0012*/ 	.short	0x003c
        /*0014*/ 	.byte	0x00, 0xf0, 0x11, 0x00


	//----- nvinfo : EIATTR_KPARAM_INFO
	.align		4
.L_5359:
        /*0018*/ 	.byte	0x04, 0x17
        /*001a*/ 	.short	(.L_5361 - .L_5360)
.L_5360:
        /*001c*/ 	.word	0x00000000
        /*0020*/ 	.short	0x0009
        /*0022*/ 	.short	0x0038
        /*0024*/ 	.byte	0x00, 0xf0, 0x11, 0x00


	//----- nvinfo : EIATTR_KPARAM_INFO
	.align		4
.L_5361:
        /*0028*/ 	.byte	0x04, 0x17
        /*002a*/ 	.short	(.L_5363 - .L_5362)
.L_5362:
        /*002c*/ 	.word	0x00000000
        /*0030*/ 	.short	0x0008
        /*0032*/ 	.short	0x0030
        /*0034*/ 	.byte	0x00, 0xf0, 0x21, 0x00


	//----- nvinfo : EIATTR_KPARAM_INFO
	.align		4
.L_5363:
        /*0038*/ 	.byte	0x04, 0x17
        /*003a*/ 	.short	(.L_5365 - .L_5364)
.L_5364:
        /*003c*/ 	.word	0x00000000
        /*0040*/ 	.short	0x0007
        /*0042*/ 	.short	0x0028
        /*0044*/ 	.byte	0x00, 0xf0, 0x21, 0x00


	//----- nvinfo : EIATTR_KPARAM_INFO
	.align		4
.L_5365:
        /*0048*/ 	.byte	0x04, 0x17
        /*004a*/ 	.short	(.L_5367 - .L_5366)
.L_5366:
        /*004c*/ 	.word	0x00000000
        /*0050*/ 	.short	0x0006
        /*0052*/ 	.short	0x0020
        /*0054*/ 	.byte	0x00, 0xf0, 0x21, 0x00


	//----- nvinfo : EIATTR_KPARAM_INFO
	.align		4
.L_5367:
        /*0058*/ 	.byte	0x04, 0x17
        /*005a*/ 	.short	(.L_5369 - .L_5368)
.L_5368:
        /*005c*/ 	.word	0x00000000
        /*0060*/ 	.short	0x0005
        /*0062*/ 	.short	0x0018
        /*0064*/ 	.byte	0x00, 0xf0, 0x21, 0x00


	//----- nvinfo : EIATTR_KPARAM_INFO
	.align		4
.L_5369:
        /*0068*/ 	.byte	0x04, 0x17
        /*006a*/ 	.short	(.L_5371 - .L_5370)
.L_5370:
        /*006c*/ 	.word	0x00000000
        /*0070*/ 	.short	0x0004
        /*0072*/ 	.short	0x0014
        /*0074*/ 	.byte	0x00, 0xf0, 0x11, 0x00


	//----- nvinfo : EIATTR_KPARAM_INFO
	.align		4
.L_5371:
        /*0078*/ 	.byte	0x04, 0x17
        /*007a*/ 	.short	(.L_5373 - .L_5372)
.L_5372:
        /*007c*/ 	.word	0x00000000
        /*0080*/ 	.short	0x0003
        /*0082*/ 	.short	0x0010
        /*0084*/ 	.byte	0x00, 0xf0, 0x11, 0x00


	//----- nvinfo : EIATTR_KPARAM_INFO
	.align		4
.L_5373:
        /*0088*/ 	.byte	0x04, 0x17
        /*008a*/ 	.short	(.L_5375 - .L_5374)
.L_5374:
        /*008c*/ 	.word	0x00000000
        /*0090*/ 	.short	0x0002
        /*0092*/ 	.short	0x000c
        /*0094*/ 	.byte	0x00, 0xf0, 0x11, 0x00


	//----- nvinfo : EIATTR_KPARAM_INFO
	.align		4
.L_5375:
        /*0098*/ 	.byte	0x04, 0x17
        /*009a*/ 	.short	(.L_5377 - .L_5376)
.L_5376:
        /*009c*/ 	.word	0x00000000
        /*00a0*/ 	.short	0x0001
        /*00a2*/ 	.short	0x0008
        /*00a4*/ 	.byte	0x00, 0xf0, 0x11, 0x00


	//----- nvinfo : EIATTR_KPARAM_INFO
	.align		4
.L_5377:
        /*00a8*/ 	.byte	0x04, 0x17
        /*00aa*/ 	.short	(.L_5379 - .L_5378)
.L_5378:
        /*00ac*/ 	.word	0x00000000
        /*00b0*/ 	.short	0x0000
        /*00b2*/ 	.short	0x0000
        /*00b4*/ 	.byte	0x00, 0xf0, 0x21, 0x00


	//----- nvinfo : EIATTR_SPARSE_MMA_MASK
	.align		4
.L_5379:
        /*00b8*/ 	.byte	0x03, 0x50
        /*00ba*/ 	.short	0x0000


	//----- nvinfo : EIATTR_MAXREG_COUNT
	.align		4
        /*00bc*/ 	.byte	0x03, 0x1b
        /*00be*/ 	.short	0x00ff


	//----- nvinfo : EIATTR_MERCURY_ISA_VERSION
	.align		4
        /*00c0*/ 	.byte	0x03, 0x5f
        /*00c2*/ 	.short	0x0101


	//----- nvinfo : EIATTR_COOP_GROUP_MASK_REGIDS
	.align		4
        /*00c4*/ 	.byte	0x04, 0x29
        /*00c6*/ 	.short	(.L_5381 - .L_5380)


	//   ....[0]....
.L_5380:
        /*00c8*/ 	.word	0xffffffff


	//   ....[1]....
        /*00cc*/ 	.word	0xffffffff


	//   ....[2]....
        /*00d0*/ 	.word	0xffffffff


	//   ....[3]....
        /*00d4*/ 	.word	0xffffffff


	//   ....[4]....
        /*00d8*/ 	.word	0xffffffff


	//   ....[5]....
        /*00dc*/ 	.word	0xffffffff


	//   ....[6]....
        /*00e0*/ 	.word	0xffffffff


	//   ....[7]....
        /*00e4*/ 	.word	0xffffffff


	//   ....[8]....
        /*00e8*/ 	.word	0xffffffff


	//   ....[9]....
        /*00ec*/ 	.word	0x0500001a


	//   ....[10]....
        /*00f0*/ 	.word	0x0500001a


	//   ....[11]....
        /*00f4*/ 	.word	0x0500001a


	//   ....[12]....
        /*00f8*/ 	.word	0x0500001a


	//   ....[13]....
        /*00fc*/ 	.word	0x0500001a


	//   ....[14]....
        /*0100*/ 	.word	0x0500001a


	//   ....[15]....
        /*0104*/ 	.word	0x0500001a


	//   ....[16]....
        /*0108*/ 	.word	0x0500001a


	//   ....[17]....
        /*010c*/ 	.word	0x0500001a


	//----- nvinfo : EIATTR_COOP_GROUP_INSTR_OFFSETS
	.align		4
.L_5381:
        /*0110*/ 	.byte	0x04, 0x28
        /*0112*/ 	.short	(.L_5383 - .L_5382)


	//   ....[0]....
.L_5382:
        /*0114*/ 	.word	0x000018e0


	//   ....[1]....
        /*0118*/ 	.word	0x00001900


	//   ....[2]....
        /*011c*/ 	.word	0x00001920


	//   ....[3]....
        /*0120*/ 	.word	0x00001940


	//   ....[4]....
        /*0124*/ 	.word	0x00001960


	//   ....[5]....
        /*0128*/ 	.word	0x00001c00


	//   ....[6]....
        /*012c*/ 	.word	0x00001c80


	//   ....[7]....
        /*0130*/ 	.word	0x00001ce0


	//   ....[8]....
        /*0134*/ 	.word	0x00001dd0


	//   ....[9]....
        /*0138*/ 	.word	0x00001f30


	//   ....[10]....
        /*013c*/ 	.word	0x00001fc0


	//   ....[11]....
        /*0140*/ 	.word	0x00002020


	//   ....[12]....
        /*0144*/ 	.word	0x00002080


	//   ....[13]....
        /*0148*/ 	.word	0x000020e0


	//   ....[14]....
        /*014c*/ 	.word	0x00002260


	//   ....[15]....
        /*0150*/ 	.word	0x000022e0


	//   ....[16]....
        /*0154*/ 	.word	0x00002430


	//   ....[17]....
        /*0158*/ 	.word	0x00002490


	//----- nvinfo : EIATTR_EXIT_INSTR_OFFSETS
	.align		4
.L_5383:
        /*015c*/ 	.byte	0x04, 0x1c
        /*015e*/ 	.short	(.L_5385 - .L_5384)


	//   ....[0]....
.L_5384:
        /*0160*/ 	.word	0x00000290


	//   ....[1]....
        /*0164*/ 	.word	0x000014d0


	//   ....[2]....
        /*0168*/ 	.word	0x00001ed0


	//----- nvinfo : EIATTR_CRS_STACK_SIZE
	.align		4
.L_5385:
        /*016c*/ 	.byte	0x04, 0x1e
        /*016e*/ 	.short	(.L_5387 - .L_5386)
.L_5386:
        /*0170*/ 	.word	0x00000000


	//----- nvinfo : EIATTR_CBANK_PARAM_SIZE
	.align		4
.L_5387:
        /*0174*/ 	.byte	0x03, 0x19
        /*0176*/ 	.short	0x0040


	//----- nvinfo : EIATTR_PARAM_CBANK
	.align		4
        /*0178*/ 	.byte	0x04, 0x0a
        /*017a*/ 	.short	(.L_5389 - .L_5388)
	.align		4
.L_5388:
        /*017c*/ 	.word	index@(.nv.constant0._ZN12tensorrt_llm7kernels32fusedQKNormRopeKernelNTokenHeadsIN3c104HalfEfLi64ELb0ELi8EEEvPviiifPKvS6_S6_PKlii)
        /*0180*/ 	.short	0x0210
        /*0182*/ 	.short	0x0040


	//----- nvinfo : EIATTR_SW_WAR
	.align		4
.L_5389:
        /*0184*/ 	.byte	0x04, 0x36
        /*0186*/ 	.short	(.L_5391 - .L_5390)
.L_5390:
        /*0188*/ 	.word	0x00000008
.L_5391:


//--------------------- .nv.info._ZN12tensorrt_llm7kernels32fusedQKNormRopeKernelNTokenHeadsIN3c104HalfEfLi64ELb1ELi8EEEvPviiifPKvS6_S6_PKlii --------------------------
	.section	.nv.info._ZN12tensorrt_llm7kernels32fusedQKNormRopeKernelNTokenHeadsIN3c104HalfEfLi64ELb1ELi8EEEvPviiifPKvS6_S6_PKlii,"",@"SHT_CUDA_INFO"
	.sectionflags	@""
	.align	4


	//----- nvinfo : EIATTR_CUDA_API_VERSION
	.align		4
        /*0000*/ 	.byte	0x04, 0x37
        /*0002*/ 	.short	(.L_5393 - .L_5392)
.L_5392:
        /*0004*/ 	.word	0x00000082


	//----- nvinfo : EIATTR_KPARAM_INFO
	.align		4
.L_5393:
        /*0008*/ 	.byte	0x04, 0x17
        /*000a*/ 	.short	(.L_5395 - .L_5394)
.L_5394:
        /*000c*/ 	.word	0x00000000
        /*0010*/ 	.short	0x000a
        /*0012*/ 	.short	0x003c
        /*0014*/ 	.byte	0x00, 0xf0, 0x11, 0x00


	//----- nvinfo : EIATTR_KPARAM_INFO
	.align		4
.L_5395:
        /*0018*/ 	.byte	0x04, 0x17
        /*001a*/ 	.short	(.L_5397 - .L_5396)
.L_5396:
        /*001c*/ 	.word	0x00000000
        /*0020*/ 	.short	0x0009
        /*0022*/ 	.short	0x0038
        /*0024*/ 	.byte	0x00, 0xf0, 0x11, 0x00


	//----- nvinfo : EIATTR_KPARAM_INFO
	.align		4
.L_5397:
        /*0028*/ 	.byte	0x04, 0x17
        /*002a*/ 	.short	(.L_5399 - .L_5398)
.L_5398:
        /*002c*/ 	.word	0x00000000
        /*0030*/ 	.short	0x0008
        /*0032*/ 	.short	0x0030
        /*0034*/ 	.byte	0x00, 0xf0, 0x21, 0x00


	//----- nvinfo : EIATTR_KPARAM_INFO
	.align		4
.L_5399:
        /*0038*/ 	.byte	0x04, 0x17
        /*003a*/ 	.short	(.L_5401 - .L_5400)
.L_5400:
        /*003c*/ 	.word	0x00000000
        /*0040*/ 	.short	0x0007
        /*0042*/ 	.short	0x0028
        /*0044*/ 	.byte	0x00, 0xf0, 0x21, 0x00


	//----- nvinfo : EIATTR_KPARAM_INFO
	.align		4
.L_5401:
        /*0048*/ 	.byte	0x04, 0x17
        /*004a*/ 	.short	(.L_5403 - .L_5402)
.L_5402:
        /*004c*/ 	.word	0x00000000
        /*0050*/ 	.short	0x0006
        /*0052*/ 	.short	0x0020
        /*0054*/ 	.byte	0x00, 0xf0, 0x21, 0x00


	//----- nvinfo : EIATTR_KPARAM_INFO
	.align		4
.L_5403:
        /*0058*/ 	.byte	0x04, 0x17
        /*005a*/ 	.short	(.L_5405 - .L_5404)
.L_5404:
        /*005c*/ 	.word	0x00000000
        /*0060*/ 	.short	0x0005
        /*0062*/ 	.short	0x0018
        /*0064*/ 	.byte	0x00, 0xf0, 0x21, 0x00


	//----- nvinfo : EIATTR_KPARAM_INFO
	.align		4
.L_5405:
        /*0068*/ 	.byte	0x04, 0x17
        /*006a*/ 	.short	(.L_5407 - .L_5406)
.L_5406:
        /*006c*/ 	.word	0x00000000
        /*0070*/ 	.short	0x0004
        /*0072*/ 	.short	0x0014
        /*0074*/ 	.byte	0x00, 0xf0, 0x11, 0x00


	//----- nvinfo : EIATTR_KPARAM_INFO
	.align		4
.L_5407:
        /*0078*/ 	.byte	0x04, 0x17
        /*007a*/ 	.short	(.L_5409 - .L_5408)
.L_5408:
        /*007c*/ 	.word	0x00000000
        /*0080*/ 	.short	0x0003
        /*0082*/ 	.short	0x0010
        /*0084*/ 	.byte	0x00, 0xf0, 0x11, 0x00


	//----- nvinfo : EIATTR_KPARAM_INFO
	.align		4
.L_5409:
        /*0088*/ 	.byte	0x04, 0x17
        /*008a*/ 	.short	(.L_5411 - .L_5410)
.L_5410:
        /*008c*/ 	.word	0x00000000
        /*0090*/ 	.short	0x0002
        /*0092*/ 	.short	0x000c
        /*0094*/ 	.byte	0x00, 0xf0, 0x11, 0x00


	//----- nvinfo : EIATTR_KPARAM_INFO
	.align		4
.L_5411:
        /*0098*/ 	.byte	0x04, 0x17
        /*009a*/ 	.short	(.L_5413 - .L_5412)
.L_5412:
        /*009c*/ 	.word	0x00000000
        /*00a0*/ 	.short	0x0001
        /*00a2*/ 	.short	0x0008
        /*00a4*/ 	.byte	0x00, 0xf0, 0x11, 0x00


	//----- nvinfo : EIATTR_KPARAM_INFO
	.align		4
.L_5413:
        /*00a8*/ 	.byte	0x04, 0x17
        /*00aa*/ 	.short	(.L_5415 - .L_5414)
.L_5414:
        /*00ac*/ 	.word	0x00000000
        /*00b0*/ 	.short	0x0000
        /*00b2*/ 	.short	0x0000
        /*00b4*/ 	.byte	0x00, 0xf0, 0x21, 0x00


	//----- nvinfo : EIATTR_SPARSE_MMA_MASK
	.align		4
.L_5415:
        /*00b8*/ 	.byte	0x03, 0x50
        /*00ba*/ 	.short	0x0000


	//----- nvinfo : EIATTR_MAXREG_COUNT
	.align		4
        /*00bc*/ 	.byte	0x03, 0x1b
        /*00be*/ 	.short	0x00ff


	//----- nvinfo : EIATTR_MERCURY_ISA_VERSION
	.align		4
        /*00c0*/ 	.byte	0x03, 0x5f
        /*00c2*/ 	.short	0x0101


	//----- nvinfo : EIATTR_COOP_GROUP_MASK_REGIDS
	.align		4
        /*00c4*/ 	.byte	0x04, 0x29
        /*00c6*/ 	.short	(.L_5417 - .L_5416)


	//   ....[0]....
.L_5416:
        /*00c8*/ 	.word	0xffffffff


	//   ....[1]....
        /*00cc*/ 	.word	0xffffffff


	//   ....[2]....
        /*00d0*/ 	.word	0xffffffff


	//   ....[3]....
        /*00d4*/ 	.word	0xffffffff


	//   ....[4]....
        /*00d8*/ 	.word	0xffffffff


	//   ....[5]....
        /*00dc*/ 	.word	0xffffffff


	//   ....[6]....
        /*00e0*/ 	.word	0xffffffff


	//   ....[7]....
        /*00e4*/ 	.word	0xffffffff


	//   ....[8]....
        /*00e8*/ 	.word	0xffffffff


	//   ....[9]....
        /*00ec*/ 	.word	0xffffffff


	//   ....[10]....
        /*00f0*/ 	.word	0xffffffff


	//   ....[11]....
        /*00f4*/ 	.word	0xffffffff


	//   ....[12]....
        /*00f8*/ 	.word	0xffffffff


	//   ....[13]....
        /*00fc*/ 	.word	0xffffffff


	//   ....[14]....
        /*0100*/ 	.word	0xffffffff


	//   ....[15]....
        /*0104*/ 	.word	0x0500001b


	//   ....[16]....
        /*0108*/ 	.word	0x0500001b


	//   ....[17]....
        /*010c*/ 	.word	0x0500001b


	//   ....[18]....
        /*0110*/ 	.word	0x0500001b


	//   ....[19]....
        /*0114*/ 	.word	0x0500001b


	//   ....[20]....
        /*0118*/ 	.word	0x0500001b


	//   ....[21]....
        /*011c*/ 	.word	0x0500001b


	//   ....[22]....
        /*0120*/ 	.word	0x0500001b


	//   ....[23]....
        /*0124*/ 	.word	0x0500001b


	//   ....[24]....
        /*0128*/ 	.word	0x0500001b


	//   ....[25]....
        /*012c*/ 	.word	0x0500001b


	//   ....[26]....
        /*0130*/ 	.word	0x0500001b


	//   ....[27]....
        /*0134*/ 	.word	0x0500001b


	//   ....[28]....
        /*0138*/ 	.word	0x0500001b


	//   ....[29]....
        /*013c*/ 	.word	0x0500001b


	//----- nvinfo : EIATTR_COOP_GROUP_INSTR_OFFSETS
	.align		4
.L_5417:
        /*0140*/ 	.byte	0x04, 0x28
        /*0142*/ 	.short	(.L_5419 - .L_5418)


	//   ....[0]....
.L_5418:
        /*0144*/ 	.word	0x00001820


	//   ....[1]....
        /*0148*/ 	.word	0x00001840


	//   ....[2]....
        /*014c*/ 	.word	0x00001860


	//   ....[3]....
        /*0150*/ 	.word	0x00001880


	//   ....[4]....
        /*0154*/ 	.word	0x000018a0


	//   ....[5]....
        /*0158*/ 	.word	0x00001b40


	//   ....[6]....
        /*015c*/ 	.word	0x00001b60


	//   ....[7]....
        /*0160*/ 	.word	0x00001b80


	//   ....[8]....
        /*0164*/ 	.word	0x00001ba0


	//   ....[9]....
        /*0168*/ 	.word	0x00001bc0


	//   ....[10]....
        /*016c*/ 	.word	0x00001e60


	//   ....[11]....
        /*0170*/ 	.word	0x00001e80


	//   ....[12]....
        /*0174*/ 	.word	0x00001ea0


	//   ....[13]....
        /*0178*/ 	.word	0x00001ec0


	//   ....[14]....
        /*017c*/ 	.word	0x00001ee0


	//   ....[15]....
        /*0180*/ 	.word	0x00002110


	//   ....[16]....
        /*0184*/ 	.word	0x000021a0


	//   ....[17]....
        /*0188*/ 	.word	0x00002200


	//   ....[18]....
        /*018c*/ 	.word	0x00002260


	//   ....[19]....
        /*0190*/ 	.word	0x000022b0


	//   ....[20]....
        /*0194*/ 	.word	0x00002330


	//   ....[21]....
        /*0198*/ 	.word	0x000023b0


	//   ....[22]....
        /*019c*/ 	.word	0x00002400


	//   ....[23]....
        /*01a0*/ 	.word	0x00002450


	//   ....[24]....
        /*01a4*/ 	.word	0x000024a0


	//   ....[25]....
        /*01a8*/ 	.word	0x00002520


	//   ....[26]....
        /*01ac*/ 	.word	0x000025a0


	//   ....[27]....
        /*01b0*/ 	.word	0x00002600


	//   ....[28]....
        /*01b4*/ 	.word	0x00002660


	//   ....[29]....
        /*01b8*/ 	.word	0x000026c0


	//----- nvinfo : EIATTR_EXIT_INSTR_OFFSETS
	.align		4
.L_5419:
        /*01bc*/ 	.byte	0x04, 0x1c
        /*01be*/ 	.short	(.L_5421 - .L_5420)


	//   ....[0]....
.L_5420:
        /*01c0*/ 	.word	0x00000280


	//   ....[1]....
        /*01c4*/ 	.word	0x000014d0


	//   ....[2]....
        /*01c8*/ 	.word	0x00001d70


	//   ....[3]....
        /*01cc*/ 	.word	0x000020b0


	//----- nvinfo : EIATTR_CRS_STACK_SIZE
	.align		4
.L_5421:
        /*01d0*/ 	.byte	0x04, 0x1e
        /*01d2*/ 	.short	(.L_5423 - .L_5422)
.L_5422:
        /*01d4*/ 	.word	0x00000000


	//----- nvinfo : EIATTR_CBANK_PARAM_SIZE
	.align		4
.L_5423:
        /*01d8*/ 	.byte	0x03, 0x19
        /*01da*/ 	.short	0x0040


	//----- nvinfo : EIATTR_PARAM_CBANK
	.align		4
        /*01dc*/ 	.byte	0x04, 0x0a
        /*01de*/ 	.short	(.L_5425 - .L_5424)
	.align		4
.L_5424:
        /*01e0*/ 	.word	index@(.nv.constant0._ZN12tensorrt_llm7kernels32fusedQKNormRopeKernelNTokenHeadsIN3c104HalfEfLi64ELb1ELi8EEEvPviiifPKvS6_S6_PKlii)
        /*01e4*/ 	.short	0x0210
        /*01e6*/ 	.short	0x0040


	//----- nvinfo : EIATTR_SW_WAR
	.align		4
.L_5425:
        /*01e8*/ 	.byte	0x04, 0x36
        /*01ea*/ 	.short	(.L_5427 - .L_5426)
.L_5426:
        /*01ec*/ 	.word	0x00000008
.L_5427:


//--------------------- .nv.info._ZN12tensorrt_llm7kernels32fusedQKNormRopeKernelNTokenHeadsIN3c104HalfEfLi256ELb0ELi4EEEvPviiifPKvS6_S6_PKlii --------------------------
	.section	.nv.info._ZN12tensorrt_llm7kernels32fusedQKNormRopeKernelNTokenHeadsIN3c104HalfEfLi256ELb0ELi4EEEvPviiifPKvS6_S6_PKlii,"",@"SHT_CUDA_INFO"
	.sectionflags	@""
	.align	4


	//----- nvinfo : EIATTR_CUDA_API_VERSION
	.align		4
        /*0000*/ 	.byte	0x04, 0x37
        /*0002*/ 	.short	(.L_5429 - .L_5428)
.L_5428:
        /*0004*/ 	.word	0x00000082


	//----- nvinfo : EIATTR_KPARAM_INFO
	.align		4
.L_5429:
        /*0008*/ 	.byte	0x04, 0x17
        /*000a*/ 	.short	(.L_5431 - .L_5430)
.L_5430:
        /*000c*/ 	.word	0x00000000
        /*0010*/ 	.short	0x000a
        /*0012*/ 	.short	0x003c
        /*0014*/ 	.byte	0x00, 0xf0, 0x11, 0x00


	//----- nvinfo : EIATTR_KPARAM_INFO
	.align		4
.L_5431:
        /*0018*/ 	.byte	0x04, 0x17
        /*001a*/ 	.short	(.L_5433 - .L_5432)
.L_5432:
        /*001c*/ 	.word	0x00000000
        /*0020*/ 	.short	0x0009
        /*0022*/ 	.short	0x0038
        /*0024*/ 	.byte	0x00, 0xf0, 0x11, 0x00


	//----- nvinfo : EIATTR_KPARAM_INFO
	.align		4
.L_5433:
        /*0028*/ 	.byte	0x04, 0x17
        /*002a*/ 	.short	(.L_5435 - .L_5434)
.L_5434:
        /*002c*/ 	.word	0x00000000
        /*0030*/ 	.short	0x0008
        /*0032*/ 	.short	0x0030
        /*0034*/ 	.byte	0x00, 0xf0, 0x21, 0x00


	//----- nvinfo : EIATTR_KPARAM_INFO
	.align		4
.L_5435:
        /*0038*/ 	.byte	0x04, 0x17
        /*003a*/ 	.short	(.L_5437 - .L_5436)
.L_5436:
        /*003c*/ 	.word	0x00000000
        /*0040*/ 	.short	0x0007
        /*0042*/ 	.short	0x0028
        /*0044*/ 	.byte	0x00, 0xf0, 0x21, 0x00


	//----- nvinfo : EIATTR_KPARAM_INFO
	.align		4
.L_5437:
        /*0048*/ 	.byte	0x04, 0x17
        /*004a*/ 	.short	(.L_5439 - .L_5438)
.L_5438:
        /*004c*/ 	.word	0x00000000
        /*0050*/ 	.short	0x0006
        /*0052*/ 	.short	0x0020
        /*0054*/ 	.byte	0x00, 0xf0, 0x21, 0x00


	//----- nvinfo : EIATTR_KPARAM_INFO
	.align		4
.L_5439:
        /*0058*/ 	.byte	0x04, 0x17
        /*005a*/ 	.short	(.L_5441 - .L_5440)
.L_5440:
        /*005c*/ 	.word	0x00000000
        /*0060*/ 	.short	0x0005
        /*0062*/ 	.short	0x0018
        /*0064*/ 	.byte	0x00, 0xf0, 0x21, 0x00


	//----- nvinfo : EIATTR_KPARAM_INFO
	.align		4
.L_5441:
        /*0068*/ 	.byte	0x04, 0x17
        /*006a*/ 	.short	(.L_5443 - .L_5442)
.L_5442:
        /*006c*/ 	.word	0x00000000
        /*0070*/ 	.short	0x0004
        /*0072*/ 	.short	0x0014
        /*0074*/ 	.byte	0x00, 0xf0, 0x11, 0x00


	//----- nvinfo : EIATTR_KPARAM_INFO
	.align		4
.L_5443:
        /*0078*/ 	.byte	0x04, 0x17
        /*007a*/ 	.short	(.L_5445 - .L_5444)
.L_5444:
        /*007c*/ 	.word	0x00000000
        /*0080*/ 	.short	0x0003
        /*0082*/ 	.short	0x0010
        /*0084*/ 	.byte	0x00, 0xf0, 0x11, 0x00


	//----- nvinfo : EIATTR_KPARAM_INFO
	.align		4
.L_5445:
        /*0088*/ 	.byte	0x04, 0x17
        /*008a*/ 	.short	(.L_5447 - .L_5446)
.L_5446:
        /*008c*/ 	.word	0x00000000
        /*0090*/ 	.short	0x0002
        /*0092*/ 	.short	0x000c
        /*0094*/ 	.byte	0x00, 0xf0, 0x11, 0x00


	//----- nvinfo : EIATTR_KPARAM_INFO
	.align		4
.L_5447:
        /*0098*/ 	.byte	0x04, 0x17
        /*009a*/ 	.short	(.L_5449 - .L_5448)
.L_5448:
        /*009c*/ 	.word	0x00000000
        /*00a0*/ 	.short	0x0001
        /*00a2*/ 	.short	0x0008
        /*00a4*/ 	.byte	0x00, 0xf0, 0x11, 0x00


	//----- nvinfo : EIATTR_KPARAM_INFO
	.align		4
.L_5449:
        /*00a8*/ 	.byte	0x04, 0x17
        /*00aa*/ 	.short	(.L_5451 - .L_5450)
.L_5450:
        /*00ac*/ 	.word	0x00000000
        /*00b0*/ 	.short	0x0000
        /*00b2*/ 	.short	0x0000
        /*00b4*/ 	.byte	0x00, 0xf0, 0x21, 0x00


	//----- nvinfo : EIATTR_SPARSE_MMA_MASK
	.align		4
.L_5451:
        /*00b8*/ 	.byte	0x03, 0x50
        /*00ba*/ 	.short	0x0000


	//----- nvinfo : EIATTR_MAXREG_COUNT
	.align		4
        /*00bc*/ 	.byte	0x03, 0x1b
        /*00be*/ 	.short	0x00ff


	//----- nvinfo : EIATTR_MERCURY_ISA_VERSION
	.align		4
        /*00c0*/ 	.byte	0x03, 0x5f
        /*00c2*/ 	.short	0x0101


	//----- nvinfo : EIATTR_COOP_GROUP_MASK_REGIDS
	.align		4
        /*00c4*/ 	.byte	0x04, 0x29
        /*00c6*/ 	.short	(.L_5453 - .L_5452)


	//   ....[0]....
.L_5452:
        /*00c8*/ 	.word	0xffffffff


	//   ....[1]....
        /*00cc*/ 	.word	0xffffffff


	//   ....[2]....
        /*00d0*/ 	.word	0xffffffff


	//   ....[3]....
        /*00d4*/ 	.word	0xffffffff


	//   ....[4]....
        /*00d8*/ 	.word	0xffffffff


	//   ....[5]....
        /*00dc*/ 	.word	0xffffffff


	//   ....[6]....
        /*00e0*/ 	.word	0xffffffff


	//   ....[7]....
        /*00e4*/ 	.word	0xffffffff


	//   ....[8]....
        /*00e8*/ 	.word	0xffffffff


	//   ....[9]....
        /*00ec*/ 	.word	0xffffffff


	//   ....[10]....
        /*00f0*/ 	.word	0xffffffff


	//   ....[11]....
        /*00f4*/ 	.word	0xffffffff


	//   ....[12]....
        /*00f8*/ 	.word	0xffffffff


	//   ....[13]....
        /*00fc*/ 	.word	0xffffffff


	//   ....[14]....
        /*0100*/ 	.word	0xffffffff


	//   ....[15]....
        /*0104*/ 	.word	0x05000028


	//   ....[16]....
        /*0108*/ 	.word	0x05000028


	//   ....[17]....
        /*010c*/ 	.word	0x05000028


	//   ....[18]....
        /*0110*/ 	.word	0x05000028


	//   ....[19]....
        /*0114*/ 	.word	0x05000028


	//   ....[20]....
        /*0118*/ 	.word	0x05000028


	//   ....[21]....
        /*011c*/ 	.word	0x05000028


	//   ....[22]....
        /*0120*/ 	.word	0x05000028


	//   ....[23]....
        /*0124*/ 	.word	0x05000028


	//   ....[24]....
        /*0128*/ 	.word	0x05000028


	//   ....[25]....
        /*012c*/ 	.word	0x05000028


	//   ....[26]....
        /*0130*/ 	.word	0x05000028


	//   ....[27]....
        /*0134*/ 	.word	0x05000028


	//   ....[28]....
        /*0138*/ 	.word	0x05000028


	//   ....[29]....
        /*013c*/ 	.word	0x05000028


	//----- nvinfo : EIATTR_COOP_GROUP_INSTR_OFFSETS
	.align		4
.L_5453:
        /*0140*/ 	.byte	0x04, 0x28
        /*0142*/ 	.short	(.L_5455 - .L_5454)


	//   ....[0]....
.L_5454:
        /*0144*/ 	.word	0x00002040


	//   ....[1]....
        /*0148*/ 	.word	0x00002060


	//   ....[2]....
        /*014c*/ 	.word	0x00002080


	//   ....[3]....
        /*0150*/ 	.word	0x000020a0


	//   ....[4]....
        /*0154*/ 	.word	0x000020c0


	//   ....[5]....
        /*0158*/ 	.word	0x000023f0


	//   ....[6]....
        /*015c*/ 	.word	0x00002460


	//   ....[7]....
        /*0160*/ 	.word	0x00002530


	//   ....[8]....
        /*0164*/ 	.word	0x00002640


	//   ....[9]....
        /*0168*/ 	.word	0x000026e0


	//   ....[10]....
        /*016c*/ 	.word	0x000027a0


	//   ....[11]....
        /*0170*/ 	.word	0x000027d0


	//   ....[12]....
        /*0174*/ 	.word	0x000028e0


	//   ....[13]....
        /*0178*/ 	.word	0x00002930


	//   ....[14]....
        /*017c*/ 	.word	0x00002a10


	//   ....[15]....
        /*0180*/ 	.word	0x00002ba0


	//   ....[16]....
        /*0184*/ 	.word	0x00002c20


	//   ....[17]....
        /*0188*/ 	.word	0x00002c80


	//   ....[18]....
        /*018c*/ 	.word	0x00002ce0


	//   ....[19]....
        /*0190*/ 	.word	0x00002d40


	//   ....[20]....
        /*0194*/ 	.word	0x00002ec0


	//   ....[21]....
        /*0198*/ 	.word	0x00002f50


	//   ....[22]....
        /*019c*/ 	.word	0x00003110


	//   ....[23]....
        /*01a0*/ 	.word	0x000031b0


	//   ....[24]....
        /*01a4*/ 	.word	0x00003280


	//   ....[25]....
        /*01a8*/ 	.word	0x00003340


	//   ....[26]....
        /*01ac*/ 	.word	0x000033a0


	//   ....[27]....
        /*01b0*/ 	.word	0x00003500


	//   ....[28]....
        /*01b4*/ 	.word	0x000035b0


	//   ....[29]....
        /*01b8*/ 	.word	0x00003610


	//----- nvinfo : EIATTR_EXIT_INSTR_OFFSETS
	.align		4
.L_5455:
        /*01bc*/ 	.byte	0x04, 0x1c
        /*01be*/ 	.short	(.L_5457 - .L_5456)


	//   ....[0]....
.L_5456:
        /*01c0*/ 	.word	0x00000280


	//   ....[1]....
        /*01c4*/ 	.word	0x000014c0


	//   ....[2]....
        /*01c8*/ 	.word	0x00002b40


	//----- nvinfo : EIATTR_CRS_STACK_SIZE
	.align		4
.L_5457:
        /*01cc*/ 	.byte	0x04, 0x1e
        /*01ce*/ 	.short	(.L_5459 - .L_5458)
.L_5458:
        /*01d0*/ 	.word	0x00000000


	//----- nvinfo : EIATTR_CBANK_PARAM_SIZE
	.align		4
.L_5459:
        /*01d4*/ 	.byte	0x03, 0x19
        /*01d6*/ 	.short	0x0040


	//----- nvinfo : EIATTR_PARAM_CBANK
	.align		4
        /*01d8*/ 	.byte	0x04, 0x0a
        /*01da*/ 	.short	(.L_5461 - .L_5460)
	.align		4
.L_5460:
        /*01dc*/ 	.word	index@(.nv.constant0._ZN12tensorrt_llm7kernels32fusedQKNormRopeKernelNTokenHeadsIN3c104HalfEfLi256ELb0ELi4EEEvPviiifPKvS6_S6_PKlii)
        /*01e0*/ 	.short	0x0210
        /*01e2*/ 	.short	0x0040


	//----- nvinfo : EIATTR_SW_WAR
	.align		4
.L_5461:
        /*01e4*/ 	.byte	0x04, 0x36
        /*01e6*/ 	.short	(.L_5463 - .L_5462)
.L_5462:
        /*01e8*/ 	.word	0x00000008
.L_5463:


//--------------------- .nv.info._ZN12tensorrt_llm7kernels32fusedQKNormRopeKernelNTokenHeadsIN3c104HalfEfLi256ELb1ELi4EEEvPviiifPKvS6_S6_PKlii --------------------------
	.section	.nv.info._ZN12tensorrt_llm7kernels32fusedQKNormRopeKernelNTokenHeadsIN3c104HalfEfLi256ELb1ELi4EEEvPviiifPKvS6_S6_PKlii,"",@"SHT_CUDA_INFO"
	.sectionflags	@""
	.align	4


	//----- nvinfo : EIATTR_CUDA_API_VERSION
	.align		4
        /*0000*/ 	.byte	0x04, 0x37
        /*0002*/ 	.short	(.L_5465 - .L_5464)
.L_5464:
        /*0004*/ 	.word	0x00000082


	//----- nvinfo : EIATTR_KPARAM_INFO
	.align		4
.L_5465:
        /*0008*/ 	.byte	0x04, 0x17
        /*000a*/ 	.short	(.L_5467 - .L_5466)
.L_5466:
        /*000c*/ 	.word	0x00000000
        /*0010*/ 	.short	0x000a
        /*0012*/ 	.short	0x003c
        /*0014*/ 	.byte	0x00, 0xf0, 0x11, 0x00


	//----- nvinfo : EIATTR_KPARAM_INFO
	.align		4
.L_5467:
        /*0018*/ 	.byte	0x04, 0x17
        /*001a*/ 	.short	(.L_5469 - .L_5468)
.L_5468:
        /*001c*/ 	.word	0x00000000
        /*0020*/ 	.short	0x0009
        /*0022*/ 	.short	0x0038
        /*0024*/ 	.byte	0x00, 0xf0, 0x11, 0x00


	//----- nvinfo : EIATTR_KPARAM_INFO
	.align		4
.L_5469:
        /*0028*/ 	.byte	0x04, 0x17
        /*002a*/ 	.short	(.L_5471 - .L_5470)
.L_5470:
        /*002c*/ 	.word	0x00000000
        /*0030*/ 	.short	0x0008
        /*0032*/ 	.short	0x0030
        /*0034*/ 	.byte	0x00, 0xf0, 0x21, 0x00


	//----- nvinfo : EIATTR_KPARAM_INFO
	.align		4
.L_5471:
        /*0038*/ 	.byte	0x04, 0x17
        /*003a*/ 	.short	(.L_5473 - .L_5472)
.L_5472:
        /*003c*/ 	.word	0x00000000
        /*0040*/ 	.short	0x0007
        /*0042*/ 	.short	0x0028
        /*0044*/ 	.byte	0x00, 0xf0, 0x21, 0x00


	//----- nvinfo : EIATTR_KPARAM_INFO
	.align		4
.L_5473:
        /*0048*/ 	.byte	0x04, 0x17
        /*004a*/ 	.short	(.L_5475 - .L_5474)
.L_5474:
        /*004c*/ 	.word	0x00000000
        /*0050*/ 	.short	0x0006
        /*0052*/ 	.short	0x0020
        /*0054*/ 	.byte	0x00, 0xf0, 0x21, 0x00


	//----- nvinfo : EIATTR_KPARAM_INFO
	.align		4
.L_5475:
        /*0058*/ 	.byte	0x04, 0x17
        /*005a*/ 	.short	(.L_5477 - .L_5476)
.L_5476:
        /*005c*/ 	.word	0x00000000
        /*0060*/ 	.short	0x0005
        /*0062*/ 	.short	0x0018
        /*0064*/ 	.byte	0x00, 0xf0, 0x21, 0x00


	//----- nvinfo : EIATTR_KPARAM_INFO
	.align		4
.L_5477:
        /*0068*/ 	.byte	0x04, 0x17
        /*006a*/ 	.short	(.L_5479 - .L_5478)
.L_5478:
        /*006c*/ 	.word	0x00000000
        /*0070*/ 	.short	0x0004
        /*0072*/ 	.short	0x0014
        /*0074*/ 	.byte	0x00, 0xf0, 0x11, 0x00


	//----- nvinfo : EIATTR_KPARAM_INFO
	.align		4
.L_5479:
        /*0078*/ 	.byte	0x04, 0x17
        /*007a*/ 	.short	(.L_5481 - .L_5480)
.L_5480:
        /*007c*/ 	.word	0x00000000
        /*0080*/ 	.short	0x0003
        /*0082*/ 	.short	0x0010
        /*0084*/ 	.byte	0x00, 0xf0, 0x11, 0x00


	//----- nvinfo : EIATTR_KPARAM_INFO
	.align		4
.L_5481:
        /*0088*/ 	.byte	0x04, 0x17
        /*008a*/ 	.short	(.L_5483 - .L_5482)
.L_5482:
        /*008c*/ 	.word	0x00000000
        /*0090*/ 	.short	0x0002
        /*0092*/ 	.short	0x000c
        /*0094*/ 	.byte	0x00, 0xf0, 0x11, 0x00


	//----- nvinfo : EIATTR_KPARAM_INFO
	.align		4
.L_5483:
        /*0098*/ 	.byte	0x04, 0x17
        /*009a*/ 	.short	(.L_5485 - .L_5484)
.L_5484:
        /*009c*/ 	.word	0x00000000
        /*00a0*/ 	.short	0x0001
        /*00a2*/ 	.short	0x0008
        /*00a4*/ 	.byte	0x00, 0xf0, 0x11, 0x00


	//----- nvinfo : EIATTR_KPARAM_INFO
	.align		4
.L_5485:
        /*00a8*/ 	.byte	0x04, 0x17
        /*00aa*/ 	.short	(.L_5487 - .L_5486)
.L_5486:
        /*00ac*/ 	.word	0x00000000
        /*00b0*/ 	.short	0x0000
        /*00b2*/ 	.short	0x0000
        /*00b4*/ 	.byte	0x00, 0xf0, 0x21, 0x00


	//----- nvinfo : EIATTR_SPARSE_MMA_MASK
	.align		4
.L_5487:
        /*00b8*/ 	.byte	0x03, 0x50
        /*00ba*/ 	.short	0x0000


	//----- nvinfo : EIATTR_MAXREG_COUNT
	.align		4
        /*00bc*/ 	.byte	0x03, 0x1b
        /*00be*/ 	.short	0x00ff


	//----- nvinfo : EIATTR_MERCURY_ISA_VERSION
	.align		4
        /*00c0*/ 	.byte	0x03, 0x5f
        /*00c2*/ 	.short	0x0101


	//----- nvinfo : EIATTR_COOP_GROUP_MASK_REGIDS
	.align		4
        /*00c4*/ 	.byte	0x04, 0x29
        /*00c6*/ 	.short	(.L_5489 - .L_5488)


	//   ....[0]....
.L_5488:
        /*00c8*/ 	.word	0xffffffff


	//   ....[1]....
        /*00cc*/ 	.word	0xffffffff


	//   ....[2]....
        /*00d0*/ 	.word	0xffffffff


	//   ....[3]....
        /*00d4*/ 	.word	0xffffffff


	//   ....[4]....
        /*00d8*/ 	.word	0xffffffff


	//   ....[5]....
        /*00dc*/ 	.word	0x05000028


	//   ....[6]....
        /*00e0*/ 	.word	0x05000028


	//   ....[7]....
        /*00e4*/ 	.word	0x05000028


	//   ....[8]....
        /*00e8*/ 	.word	0x05000028


	//   ....[9]....
        /*00ec*/ 	.word	0x05000028


	//----- nvinfo : EIATTR_COOP_GROUP_INSTR_OFFSETS
	.align		4
.L_5489:
        /*00f0*/ 	.byte	0x04, 0x28
        /*00f2*/ 	.short	(.L_5491 - .L_5490)


	//   ....[0]....
.L_5490:
        /*00f4*/ 	.word	0x000019d0


	//   ....[1]....
        /*00f8*/ 	.word	0x000019f0


	//   ....[2]....
        /*00fc*/ 	.word	0x00001a10


	//   ....[3]....
        /*0100*/ 	.word	0x00001a30


	//   ....[4]....
        /*0104*/ 	.word	0x00001a50


	//   ....[5]....
        /*0108*/ 	.word	0x00001fb0


	//   ....[6]....
        /*010c*/ 	.word	0x00002040


	//   ....[7]....
        /*0110*/ 	.word	0x000020b0


	//   ....[8]....
        /*0114*/ 	.word	0x00002120


	//   ....[9]....
        /*0118*/ 	.word	0x00002190


	//----- nvinfo : EIATTR_EXIT_INSTR_OFFSETS
	.align		4
.L_5491:
        /*011c*/ 	.byte	0x04, 0x1c
        /*011e*/ 	.short	(.L_5493 - .L_5492)


	//   ....[0]....
.L_5492:
        /*0120*/ 	.word	0x00000280


	//   ....[1]....
        /*0124*/ 	.word	0x000014d0


	//   ....[2]....
        /*0128*/ 	.word	0x00001f40


	//----- nvinfo : EIATTR_CRS_STACK_SIZE
	.align		4
.L_5493:
        /*012c*/ 	.byte	0x04, 0x1e
        /*012e*/ 	.short	(.L_5495 - .L_5494)
.L_5494:
        /*0130*/ 	.word	0x00000000


	//----- nvinfo : EIATTR_CBANK_PARAM_SIZE
	.align		4
.L_5495:
        /*0134*/ 	.byte	0x03, 0x19
        /*0136*/ 	.short	0x0040


	//----- nvinfo : EIATTR_PARAM_CBANK
	.align		4
        /*0138*/ 	.byte	0x04, 0x0a
        /*013a*/ 	.short	(.L_5497 - .L_5496)
	.align		4
.L_5496:
        /*013c*/ 	.word	index@(.nv.constant0._ZN12tensorrt_llm7kernels32fusedQKNormRopeKernelNTokenHeadsIN3c104HalfEfLi256ELb1ELi4EEEvPviiifPKvS6_S6_PKlii)
        /*0140*/ 	.short	0x0210
        /*0142*/ 	.short	0x0040


	//----- nvinfo : EIATTR_SW_WAR
	.align		4
.L_5497:
        /*0144*/ 	.byte	0x04, 0x36
        /*0146*/ 	.short	(.L_5499 - .L_5498)
.L_5498:
        /*0148*/ 	.word	0x00000008
.L_5499:


//--------------------- .nv.info._ZN12tensorrt_llm7kernels32fusedQKNormRopeKernelNTokenHeadsIN3c104HalfEfLi128ELb0ELi4EEEvPviiifPKvS6_S6_PKlii --------------------------
	.section	.nv.info._ZN12tensorrt_llm7kernels32fusedQKNormRopeKernelNTokenHeadsIN3c104HalfEfLi128ELb0ELi4EEEvPviiifPKvS6_S6_PKlii,"",@"SHT_CUDA_INFO"
	.sectionflags	@""
	.align	4


	//----- nvinfo : EIATTR_CUDA_API_VERSION
	.align		4
        /*0000*/ 	.byte	0x04, 0x37
        /*0002*/ 	.short	(.L_5501 - .L_5500)
.L_5500:
        /*0004*/ 	.word	0x00000082


	//----- nvinfo : EIATTR_KPARAM_INFO
	.align		4
.L_5501:
        /*0008*/ 	.byte	0x04, 0x17
        /*000a*/ 	.short	(.L_5503 - .L_5502)
.L_5502:
        /*000c*/ 	.word	0x00000000
        /*0010*/ 	.short	0x000a
        /*0012*/ 	.short	0x003c
        /*0014*/ 	.byte	0x00, 0xf0, 0x11, 0x00


	//----- nvinfo : EIATTR_KPARAM_INFO
	.align		4
.L_5503:
        /*0018*/ 	.byte	0x04, 0x17
        /*001a*/ 	.short	(.L_5505 - .L_5504)
.L_5504:
        /*001c*/ 	.word	0x00000000
        /*0020*/ 	.short	0x0009
        /*0022*/ 	.short	0x0038
        /*0024*/ 	.byte	0x00, 0xf0, 0x11, 0x00


	//----- nvinfo : EIATTR_KPARAM_INFO
	.align		4
.L_5505:
        /*0028*/ 	.byte	0x04, 0x17
        /*002a*/ 	.short	(.L_5507 - .L_5506)
.L_5506:
        /*002c*/ 	.word	0x00000000
        /*0030*/ 	.short	0x0008
        /*0032*/ 	.short	0x0030
        /*0034*/ 	.byte	0x00, 0xf0, 0x21, 0x00


	//----- nvinfo : EIATTR_KPARAM_INFO
	.align		4
.L_5507:
        /*0038*/ 	.byte	0x04, 0x17
        /*003a*/ 	.short	(.L_5509 - .L_5508)
.L_5508:
        /*003c*/ 	.word	0x00000000
        /*0040*/ 	.short	0x0007
        /*0042*/ 	.short	0x0028
        /*0044*/ 	.byte	0x00, 0xf0, 0x21, 0x00


	//----- nvinfo : EIATTR_KPARAM_INFO
	.align		4
.L_5509:
        /*0048*/ 	.byte	0x04, 0x17
        /*004a*/ 	.short	(.L_5511 - .L_5510)
.L_5510:
        /*004c*/ 	.word	0x00000000
        /*0050*/ 	.short	0x0006
        /*0052*/ 	.short	0x0020
        /*0054*/ 	.byte	0x00, 0xf0, 0x21, 0x00


	//----- nvinfo : EIATTR_KPARAM_INFO
	.align		4
.L_5511:
        /*0058*/ 	.byte	0x04, 0x17
        /*005a*/ 	.short	(.L_5513 - .L_5512)
.L_5512:
        /*005c*/ 	.word	0x00000000
        /*0060*/ 	.short	0x0005
        /*0062*/ 	.short	0x0018
        /*0064*/ 	.byte	0x00, 0xf0, 0x21, 0x00


	//----- nvinfo : EIATTR_KPARAM_INFO
	.align		4
.L_5513:
        /*0068*/ 	.byte	0x04, 0x17
        /*006a*/ 	.short	(.L_5515 - .L_5514)
.L_5514:
        /*006c*/ 	.word	0x00000000
        /*0070*/ 	.short	0x0004
        /*0072*/ 	.short	0x0014
        /*0074*/ 	.byte	0x00, 0xf0, 0x11, 0x00


	//----- nvinfo : EIATTR_KPARAM_INFO
	.align		4
.L_5515:
        /*0078*/ 	.byte	0x04, 0x17
        /*007a*/ 	.short	(.L_5517 - .L_5516)
.L_5516:
        /*007c*/ 	.word	0x00000000
        /*0080*/ 	.short	0x0003
        /*0082*/ 	.short	0x0010
        /*0084*/ 	.byte	0x00, 0xf0, 0x11, 0x00


	//----- nvinfo : EIATTR_KPARAM_INFO
	.align		4
.L_5517:
        /*0088*/ 	.byte	0x04, 0x17
        /*008a*/ 	.short	(.L_5519 - .L_5518)
.L_5518:
        /*008c*/ 	.word	0x00000000
        /*0090*/ 	.short	0x0002
        /*0092*/ 	.short	0x000c
        /*0094*/ 	.byte	0x00, 0xf0, 0x11, 0x00


	//----- nvinfo : EIATTR_KPARAM_INFO
	.align		4
.L_5519:
        /*0098*/ 	.byte	0x04, 0x17
        /*009a*/ 	.short	(.L_5521 - .L_5520)
.L_5520:
        /*009c*/ 	.word	0x00000000
        /*00a0*/ 	.short	0x0001
        /*00a2*/ 	.short	0x0008
        /*00a4*/ 	.byte	0x00, 0xf0, 0x11, 0x00


	//----- nvinfo : EIATTR_KPARAM_INFO
	.align		4
.L_5521:
        /*00a8*/ 	.byte	0x04, 0x17
        /*00aa*/ 	.short	(.L_5523 - .L_5522)
.L_5522:
        /*00ac*/ 	.word	0x00000000
        /*00b0*/ 	.short	0x0000
        /*00b2*/ 	.short	0x0000
        /*00b4*/ 	.byte	0x00, 0xf0, 0x21, 0x00


	//----- nvinfo : EIATTR_SPARSE_MMA_MASK
	.align		4
.L_5523:
        /*00b8*/ 	.byte	0x03, 0x50
        /*00ba*/ 	.short	0x0000


	//----- nvinfo : EIATTR_MAXREG_COUNT
	.align		4
        /*00bc*/ 	.byte	0x03, 0x1b
        /*00be*/ 	.short	0x00ff


	//----- nvinfo : EIATTR_MERCURY_ISA_VERSION
	.align		4
        /*00c0*/ 	.byte	0x03, 0x5f
        /*00c2*/ 	.short	0x0101


	//----- nvinfo : EIATTR_COOP_GROUP_MASK_REGIDS
	.align		4
        /*00c4*/ 	.byte	0x04, 0x29
        /*00c6*/ 	.short	(.L_5525 - .L_5524)


	//   ....[0]....
.L_5524:
        /*00c8*/ 	.word	0xffffffff


	//   ....[1]....
        /*00cc*/ 	.word	0xffffffff


	//   ....[2]....
        /*00d0*/ 	.word	0xffffffff


	//   ....[3]....
        /*00d4*/ 	.word	0xffffffff


	//   ....[4]....
        /*00d8*/ 	.word	0xffffffff


	//   ....[5]....
        /*00dc*/ 	.word	0xffffffff


	//   ....[6]....
        /*00e0*/ 	.word	0xffffffff


	//   ....[7]....
        /*00e4*/ 	.word	0xffffffff


	//   ....[8]....
        /*00e8*/ 	.word	0xffffffff


	//   ....[9]....
        /*00ec*/ 	.word	0xffffffff


	//   ....[10]....
        /*00f0*/ 	.word	0xffffffff


	//   ....[11]....
        /*00f4*/ 	.word	0x05000004


	//   ....[12]....
        /*00f8*/ 	.word	0x05000004


	//   ....[13]....
        /*00fc*/ 	.word	0x05000004


	//   ....[14]....
        /*0100*/ 	.word	0x05000004


	//   ....[15]....
        /*0104*/ 	.word	0x05000004


	//   ....[16]....
        /*0108*/ 	.word	0x05000004


	//   ....[17]....
        /*010c*/ 	.word	0x05000004


	//   ....[18]....
        /*0110*/ 	.word	0x05000004


	//   ....[19]....
        /*0114*/ 	.word	0x05000004


	//   ....[20]....
        /*0118*/ 	.word	0x05000004


	//   ....[21]....
        /*011c*/ 	.word	0x05000004


	//----- nvinfo : EIATTR_COOP_GROUP_INSTR_OFFSETS
	.align		4
.L_5525:
        /*0120*/ 	.byte	0x04, 0x28
        /*0122*/ 	.short	(.L_5527 - .L_5526)


	//   ....[0]....
.L_5526:
        /*0124*/ 	.word	0x00001b90


	//   ....[1]....
        /*0128*/ 	.word	0x00001bb0


	//   ....[2]....
        /*012c*/ 	.word	0x00001bd0


	//   ....[3]....
        /*0130*/ 	.word	0x00001bf0


	//   ....[4]....
        /*0134*/ 	.word	0x00001c10


	//   ....[5]....
        /*0138*/ 	.word	0x00001df0


	//   ....[6]....
        /*013c*/ 	.word	0x00001f60


	//   ....[7]....
        /*0140*/ 	.word	0x00001fc0


	//   ....[8]....
        /*0144*/ 	.word	0x00002020


	//   ....[9]....
        /*0148*/ 	.word	0x000020e0


	//   ....[10]....
        /*014c*/ 	.word	0x00002210


	//   ....[11]....
        /*0150*/ 	.word	0x00002380


	//   ....[12]....
        /*0154*/ 	.word	0x00002400


	//   ....[13]....
        /*0158*/ 	.word	0x00002460


	//   ....[14]....
        /*015c*/ 	.word	0x000024c0


	//   ....[15]....
        /*0160*/ 	.word	0x00002520


	//   ....[16]....
        /*0164*/ 	.word	0x000026a0


	//   ....[17]....
        /*0168*/ 	.word	0x00002730


	//   ....[18]....
        /*016c*/ 	.word	0x000028b0


	//   ....[19]....
        /*0170*/ 	.word	0x00002970


	//   ....[20]....
        /*0174*/ 	.word	0x00002a10


	//   ....[21]....
        /*0178*/ 	.word	0x00002a90


	//----- nvinfo : EIATTR_EXIT_INSTR_OFFSETS
	.align		4
.L_5527:
        /*017c*/ 	.byte	0x04, 0x1c
        /*017e*/ 	.short	(.L_5529 - .L_5528)


	//   ....[0]....
.L_5528:
        /*0180*/ 	.word	0x00000280


	//   ....[1]....
        /*0184*/ 	.word	0x000014c0


	//   ....[2]....
        /*0188*/ 	.word	0x00002320


	//----- nvinfo : EIATTR_CRS_STACK_SIZE
	.align		4
.L_5529:
        /*018c*/ 	.byte	0x04, 0x1e
        /*018e*/ 	.short	(.L_5531 - .L_5530)
.L_5530:
        /*0190*/ 	.word	0x00000000


	//----- nvinfo : EIATTR_CBANK_PARAM_SIZE
	.align		4
.L_5531:
        /*0194*/ 	.byte	0x03, 0x19
        /*0196*/ 	.short	0x0040


	//----- nvinfo : EIATTR_PARAM_CBANK
	.align		4
        /*0198*/ 	.byte	0x04, 0x0a
        /*019a*/ 	.short	(.L_5533 - .L_5532)
	.align		4
.L_5532:
        /*019c*/ 	.word	index@(.nv.constant0._ZN12tensorrt_llm7kernels32fusedQKNormRopeKernelNTokenHeadsIN3c104HalfEfLi128ELb0ELi4EEEvPviiifPKvS6_S6_PKlii)
        /*01a0*/ 	.short	0x0210
        /*01a2*/ 	.short	0x0040


	//----- nvinfo : EIATTR_SW_WAR
	.align		4
.L_5533:
        /*01a4*/ 	.byte	0x04, 0x36
        /*01a6*/ 	.short	(.L_5535 - .L_5534)
.L_5534:
        /*01a8*/ 	.word	0x00000008
.L_5535:


//--------------------- .nv.info._ZN12tensorrt_llm7kernels32fusedQKNormRopeKernelNTokenHeadsIN3c104HalfEfLi128ELb1ELi4EEEvPviiifPKvS6_S6_PKlii --------------------------
	.section	.nv.info._ZN12tensorrt_llm7kernels32fusedQKNormRopeKernelNTokenHeadsIN3c104HalfEfLi128ELb1ELi4EEEvPviiifPKvS6_S6_PKlii,"",@"SHT_CUDA_INFO"
	.sectionflags	@""
	.align	4


	//----- nvinfo : EIATTR_CUDA_API_VERSION
	.align		4
        /*0000*/ 	.byte	0x04, 0x37
        /*0002*/ 	.short	(.L_5537 - .L_5536)
.L_5536:
        /*0004*/ 	.word	0x00000082


	//----- nvinfo : EIATTR_KPARAM_INFO
	.align		4
.L_5537:
        /*0008*/ 	.byte	0x04, 0x17
        /*000a*/ 	.short	(.L_5539 - .L_5538)
.L_5538:
        /*000c*/ 	.word	0x00000000
        /*0010*/ 	.short	0x000a
        /*0012*/ 	.short	0x003c
        /*0014*/ 	.byte	0x00, 0xf0, 0x11, 0x00


	//----- nvinfo : EIATTR_KPARAM_INFO
	.align		4
.L_5539:
        /*0018*/ 	.byte	0x04, 0x17
        /*001a*/ 	.short	(.L_5541 - .L_5540)
.L_5540:
        /*001c*/ 	.word	0x00000000
        /*0020*/ 	.short	0x0009
        /*0022*/ 	.short	0x0038
        /*0024*/ 	.byte	0x00, 0xf0, 0x11, 0x00


	//----- nvinfo : EIATTR_KPARAM_INFO
	.align		4
.L_5541:
        /*0028*/ 	.byte	0x04, 0x17
        /*002a*/ 	.short	(.L_5543 - .L_5542)
.L_5542:
        /*002c*/ 	.word	0x00000000
        /*0030*/ 	.short	0x0008
        /*0032*/ 	.short	0x0030
        /*0034*/ 	.byte	0x00, 0xf0, 0x21, 0x00


	//----- nvinfo : EIATTR_KPARAM_INFO
	.align		4
.L_5543:
        /*0038*/ 	.byte	0x04, 0x17
        /*003a*/ 	.short	(.L_5545 - .L_5544)
.L_5544:
        /*003c*/ 	.word	0x00000000
        /*0040*/ 	.short	0x0007
        /*0042*/ 	.short	0x0028
        /*0044*/ 	.byte	0x00, 0xf0, 0x21, 0x00


	//----- nvinfo : EIATTR_KPARAM_INFO
	.align		4
.L_5545:
        /*0048*/ 	.byte	0x04, 0x17
        /*004a*/ 	.short	(.L_5547 - .L_5546)
.L_5546:
        /*004c*/ 	.word	0x00000000
        /*0050*/ 	.short	0x0006
        /*0052*/ 	.short	0x0020
        /*0054*/ 	.byte	0x00, 0xf0, 0x21, 0x00


	//----- nvinfo : EIATTR_KPARAM_INFO
	.align		4
.L_5547:
        /*0058*/ 	.byte	0x04, 0x17
        /*005a*/ 	.short	(.L_5549 - .L_5548)
.L_5548:
        /*005c*/ 	.word	0x00000000
        /*0060*/ 	.short	0x0005
        /*0062*/ 	.short	0x0018
        /*0064*/ 	.byte	0x00, 0xf0, 0x21, 0x00


	//----- nvinfo : EIATTR_KPARAM_INFO
	.align		4
.L_5549:
        /*0068*/ 	.byte	0x04, 0x17
        /*006a*/ 	.short	(.L_5551 - .L_5550)
.L_5550:
        /*006c*/ 	.word	0x00000000
        /*0070*/ 	.short	0x0004
        /*0072*/ 	.short	0x0014
        /*0074*/ 	.byte	0x00, 0xf0, 0x11, 0x00


	//----- nvinfo : EIATTR_KPARAM_INFO
	.align		4
.L_5551:
        /*0078*/ 	.byte	0x04, 0x17
        /*007a*/ 	.short	(.L_5553 - .L_5552)
.L_5552:
        /*007c*/ 	.word	0x00000000
        /*0080*/ 	.short	0x0003
        /*0082*/ 	.short	0x0010
        /*0084*/ 	.byte	0x00, 0xf0, 0x11, 0x00


	//----- nvinfo : EIATTR_KPARAM_INFO
	.align		4
.L_5553:
        /*0088*/ 	.byte	0x04, 0x17
        /*008a*/ 	.short	(.L_5555 - .L_5554)
.L_5554:
        /*008c*/ 	.word	0x00000000
        /*0090*/ 	.short	0x0002
        /*0092*/ 	.short	0x000c
        /*0094*/ 	.byte	0x00, 0xf0, 0x11, 0x00


	//----- nvinfo : EIATTR_KPARAM_INFO
	.align		4
.L_5555:
        /*0098*/ 	.byte	0x04, 0x17
        /*009a*/ 	.short	(.L_5557 - .L_5556)
.L_5556:
        /*009c*/ 	.word	0x00000000
        /*00a0*/ 	.short	0x0001
        /*00a2*/ 	.short	0x0008
        /*00a4*/ 	.byte	0x00, 0xf0, 0x11, 0x00


	//----- nvinfo : EIATTR_KPARAM_INFO
	.align		4
.L_5557:
        /*00a8*/ 	.byte	0x04, 0x17
        /*00aa*/ 	.short	(.L_5559 - .L_5558)
.L_5558:
        /*00ac*/ 	.word	0x00000000
        /*00b0*/ 	.short	0x0000
        /*00b2*/ 	.short	0x0000
        /*00b4*/ 	.byte	0x00, 0xf0, 0x21, 0x00


	//----- nvinfo : EIATTR_SPARSE_MMA_MASK
	.align		4
.L_5559:
        /*00b8*/ 	.byte	0x03, 0x50
        /*00ba*/ 	.short	0x0000


	//----- nvinfo : EIATTR_MAXREG_COUNT
	.align		4
        /*00bc*/ 	.byte	0x03, 0x1b
        /*00be*/ 	.short	0x00ff


	//----- nvinfo : EIATTR_MERCURY_ISA_VERSION
	.align		4
        /*00c0*/ 	.byte	0x03, 0x5f
        /*00c2*/ 	.short	0x0101


	//----- nvinfo : EIATTR_COOP_GROUP_MASK_REGIDS
	.align		4
        /*00c4*/ 	.byte	0x04, 0x29
        /*00c6*/ 	.short	(.L_5561 - .L_5560)


	//   ....[0]....
.L_5560:
        /*00c8*/ 	.word	0xffffffff


	//   ....[1]....
        /*00cc*/ 	.word	0xffffffff


	//   ....[2]....
        /*00d0*/ 	.word	0xffffffff


	//   ....[3]....
        /*00d4*/ 	.word	0xffffffff


	//   ....[4]....
        /*00d8*/ 	.word	0xffffffff


	//   ....[5]....
        /*00dc*/ 	.word	0x0500000a


	//   ....[6]....
        /*00e0*/ 	.word	0x0500000a


	//   ....[7]....
        /*00e4*/ 	.word	0x0500000a


	//   ....[8]....
        /*00e8*/ 	.word	0x0500000a


	//   ....[9]....
        /*00ec*/ 	.word	0x0500000a


	//----- nvinfo : EIATTR_COOP_GROUP_INSTR_OFFSETS
	.align		4
.L_5561:
        /*00f0*/ 	.byte	0x04, 0x28
        /*00f2*/ 	.short	(.L_5563 - .L_5562)


	//   ....[0]....
.L_5562:
        /*00f4*/ 	.word	0x00001890


	//   ....[1]....
        /*00f8*/ 	.word	0x000018b0


	//   ....[2]....
        /*00fc*/ 	.word	0x000018d0


	//   ....[3]....
        /*0100*/ 	.word	0x000018f0


	//   ....[4]....
        /*0104*/ 	.word	0x00001910


	//   ....[5]....
        /*0108*/ 	.word	0x00001cc0


	//   ....[6]....
        /*010c*/ 	.word	0x00001d40


	//   ....[7]....
        /*0110*/ 	.word	0x00001dc0


	//   ....[8]....
        /*0114*/ 	.word	0x00001e40


	//   ....[9]....
        /*0118*/ 	.word	0x00001ec0


	//----- nvinfo : EIATTR_EXIT_INSTR_OFFSETS
	.align		4
.L_5563:
        /*011c*/ 	.byte	0x04, 0x1c
        /*011e*/ 	.short	(.L_5565 - .L_5564)


	//   ....[0]....
.L_5564:
        /*0120*/ 	.word	0x00000290


	//   ....[1]....
        /*0124*/ 	.word	0x00001510


	//   ....[2]....
        /*0128*/ 	.word	0x00001c50


	//----- nvinfo : EIATTR_CRS_STACK_SIZE
	.align		4
.L_5565:
        /*012c*/ 	.byte	0x04, 0x1e
        /*012e*/ 	.short	(.L_5567 - .L_5566)
.L_5566:
        /*0130*/ 	.word	0x00000000


	//----- nvinfo : EIATTR_CBANK_PARAM_SIZE
	.align		4
.L_5567:
        /*0134*/ 	.byte	0x03, 0x19
        /*0136*/ 	.short	0x0040


	//----- nvinfo : EIATTR_PARAM_CBANK
	.align		4
        /*0138*/ 	.byte	0x04, 0x0a
        /*013a*/ 	.short	(.L_5569 - .L_5568)
	.align		4
.L_5568:
        /*013c*/ 	.word	index@(.nv.constant0._ZN12tensorrt_llm7kernels32fusedQKNormRopeKernelNTokenHeadsIN3c104HalfEfLi128ELb1ELi4EEEvPviiifPKvS6_S6_PKlii)
        /*0140*/ 	.short	0x0210
        /*0142*/ 	.short	0x0040


	//----- nvinfo : EIATTR_SW_WAR
	.align		4
.L_5569:
        /*0144*/ 	.byte	0x04, 0x36
        /*0146*/ 	.short	(.L_5571 - .L_5570)
.L_5570:
        /*0148*/ 	.word	0x00000008
.L_5571:


//--------------------- .nv.info._ZN12tensorrt_llm7kernels32fusedQKNormRopeKernelNTokenHeadsIN3c104HalfEfLi64ELb0ELi4EEEvPviiifPKvS6_S6_PKlii --------------------------
	.section	.nv.info._ZN12tensorrt_llm7kernels32fusedQKNormRopeKernelNTokenHeadsIN3c104HalfEfLi64ELb0ELi4EEEvPviiifPKvS6_S6_PKlii,"",@"SHT_CUDA_INFO"
	.sectionflags	@""
	.align	4


	//----- nvinfo : EIATTR_CUDA_API_VERSION
	.align		4
        /*0000*/ 	.byte	0x04, 0x37
        /*0002*/ 	.short	(.L_5573 - .L_5572)
.L_5572:
        /*0004*/ 	.word	0x00000082


	//----- nvinfo : EIATTR_KPARAM_INFO
	.align		4
.L_5573:
        /*0008*/ 	.byte	0x04, 0x17
        /*000a*/ 	.short	(.L_5575 - .L_5574)
.L_5574:
        /*000c*/ 	.word	0x00000000
        /*0010*/ 	.short	0x000a
        /*0012*/ 	.short	0x003c
        /*0014*/ 	.byte	0x00, 0xf0, 0x11, 0x00


	//----- nvinfo : EIATTR_KPARAM_INFO
	.align		4
.L_5575:
        /*0018*/ 	.byte	0x04, 0x17
        /*001a*/ 	.short	(.L_5577 - .L_5576)
.L_5576:
        /*001c*/ 	.word	0x00000000
        /*0020*/ 	.short	0x0009
        /*0022*/ 	.short	0x0038
        /*0024*/ 	.byte	0x00, 0xf0, 0x11, 0x00


	//----- nvinfo : EIATTR_KPARAM_INFO
	.align		4
.L_5577:
        /*0028*/ 	.byte	0x04, 0x17
        /*002a*/ 	.short	(.L_5579 - .L_5578)
.L_5578:
        /*002c*/ 	.word	0x00000000
        /*0030*/ 	.short	0x0008
        /*0032*/ 	.short	0x0030
        /*0034*/ 	.byte	0x00, 0xf0, 0x21, 0x00


	//----- nvinfo : EIATTR_KPARAM_INFO
	.align		4
.L_5579:
        /*0038*/ 	.byte	0x04, 0x17
        /*003a*/ 	.short	(.L_5581 - .L_5580)
.L_5580:
        /*003c*/ 	.word	0x00000000
        /*0040*/ 	.short	0x0007
        /*0042*/ 	.short	0x0028
        /*0044*/ 	.byte	0x00, 0xf0, 0x21, 0x00


	//----- nvinfo : EIATTR_KPARAM_INFO
	.align		4
.L_5581:
        /*0048*/ 	.byte	0x04, 0x17
        /*004a*/ 	.short	(.L_5583 - .L_5582)
.L_5582:
        /*004c*/ 	.word	0x00000000
        /*0050*/ 	.short	0x0006
        /*0052*/ 	.short	0x0020
        /*0054*/ 	.byte	0x00, 0xf0, 0x21, 0x00


	//----- nvinfo : EIATTR_KPARAM_INFO
	.align		4
.L_5583:
        /*0058*/ 	.byte	0x04, 0x17
        /*005a*/ 	.short	(.L_5585 - .L_5584)
.L_5584:
        /*005c*/ 	.word	0x00000000
        /*0060*/ 	.short	0x0005
        /*0062*/ 	.short	0x0018
        /*0064*/ 	.byte	0x00, 0xf0, 0x21, 0x00


	//----- nvinfo : EIATTR_KPARAM_INFO
	.align		4
.L_5585:
        /*0068*/ 	.byte	0x04, 0x17
        /*006a*/ 	.short	(.L_5587 - .L_5586)
.L_5586:
        /*006c*/ 	.word	0x00000000
        /*0070*/ 	.short	0x0004
        /*0072*/ 	.short	0x0014
        /*0074*/ 	.byte	0x00, 0xf0, 0x11, 0x00


	//----- nvinfo : EIATTR_KPARAM_INFO
	.align		4
.L_5587:
        /*0078*/ 	.byte	0x04, 0x17
        /*007a*/ 	.short	(.L_5589 - .L_5588)
.L_5588:
        /*007c*/ 	.word	0x00000000
        /*0080*/ 	.short	0x0003
        /*0082*/ 	.short	0x0010
        /*0084*/ 	.byte	0x00, 0xf0, 0x11, 0x00


	//----- nvinfo : EIATTR_KPARAM_INFO
	.align		4
.L_5589:
        /*0088*/ 	.byte	0x04, 0x17
        /*008a*/ 	.short	(.L_5591 - .L_5590)
.L_5590:
        /*008c*/ 	.word	0x00000000
        /*0090*/ 	.short	0x0002
        /*0092*/ 	.short	0x000c
        /*0094*/ 	.byte	0x00, 0xf0, 0x11, 0x00


	//----- nvinfo : EIATTR_KPARAM_INFO
	.align		4
.L_5591:
        /*0098*/ 	.byte	0x04, 0x17
        /*009a*/ 	.short	(.L_5593 - .L_5592)
.L_5592:
        /*009c*/ 	.word	0x00000000
        /*00a0*/ 	.short	0x0001
        /*00a2*/ 	.short	0x0008
        /*00a4*/ 	.byte	0x00, 0xf0, 0x11, 0x00


	//----- nvinfo : EIATTR_KPARAM_INFO
	.align		4
.L_5593:
        /*00a8*/ 	.byte	0x04, 0x17
        /*00aa*/ 	.short	(.L_5595 - .L_5594)
.L_5594:
        /*00ac*/ 	.word	0x00000000
        /*00b0*/ 	.short	0x0000
        /*00b2*/ 	.short	0x0000
        /*00b4*/ 	.byte	0x00, 0xf0, 0x21, 0x00


	//----- nvinfo : EIATTR_SPARSE_MMA_MASK
	.align		4
.L_5595:
        /*00b8*/ 	.byte	0x03, 0x50
        /*00ba*/ 	.short	0x0000


	//----- nvinfo : EIATTR_MAXREG_COUNT
	.align		4
        /*00bc*/ 	.byte	0x03, 0x1b
        /*00be*/ 	.short	0x00ff


	//----- nvinfo : EIATTR_MERCURY_ISA_VERSION
	.align		4
        /*00c0*/ 	.byte	0x03, 0x5f
        /*00c2*/ 	.short	0x0101


	//----- nvinfo : EIATTR_COOP_GROUP_MASK_REGIDS
	.align		4
        /*00c4*/ 	.byte	0x04, 0x29
        /*00c6*/ 	.short	(.L_5597 - .L_5596)


	//   ....[0]....
.L_5596:
        /*00c8*/ 	.word	0xffffffff


	//   ....[1]....
        /*00cc*/ 	.word	0xffffffff


	//   ....[2]....
        /*00d0*/ 	.word	0xffffffff


	//   ....[3]....
        /*00d4*/ 	.word	0xffffffff


	//   ....[4]....
        /*00d8*/ 	.word	0xffffffff


	//   ....[5]....
        /*00dc*/ 	.word	0xffffffff


	//   ....[6]....
        /*00e0*/ 	.word	0xffffffff


	//   ....[7]....
        /*00e4*/ 	.word	0xffffffff


	//   ....[8]....
        /*00e8*/ 	.word	0xffffffff


	//   ....[9]....
        /*00ec*/ 	.word	0x0500001a


	//   ....[10]....
        /*00f0*/ 	.word	0x0500001a


	//   ....[11]....
        /*00f4*/ 	.word	0x0500001a


	//   ....[12]....
        /*00f8*/ 	.word	0x0500001a


	//   ....[13]....
        /*00fc*/ 	.word	0x0500001a


	//   ....[14]....
        /*0100*/ 	.word	0x0500001a


	//   ....[15]....
        /*0104*/ 	.word	0x0500001a


	//   ....[16]....
        /*0108*/ 	.word	0x0500001a


	//   ....[17]....
        /*010c*/ 	.word	0x0500001a


	//----- nvinfo : EIATTR_COOP_GROUP_INSTR_OFFSETS
	.align		4
.L_5597:
        /*0110*/ 	.byte	0x04, 0x28
        /*0112*/ 	.short	(.L_5599 - .L_5598)


	//   ....[0]....
.L_5598:
        /*0114*/ 	.word	0x000018e0


	//   ....[1]....
        /*0118*/ 	.word	0x00001900


	//   ....[2]....
        /*011c*/ 	.word	0x00001920


	//   ....[3]....
        /*0120*/ 	.word	0x00001940


	//   ....[4]....
        /*0124*/ 	.word	0x00001960


	//   ....[5]....
        /*0128*/ 	.word	0x00001c00


	//   ....[6]....
        /*012c*/ 	.word	0x00001c80


	//   ....[7]....
        /*0130*/ 	.word	0x00001ce0


	//   ....[8]....
        /*0134*/ 	.word	0x00001dd0


	//   ....[9]....
        /*0138*/ 	.word	0x00001f30


	//   ....[10]....
        /*013c*/ 	.word	0x00001fc0


	//   ....[11]....
        /*0140*/ 	.word	0x00002020


	//   ....[12]....
        /*0144*/ 	.word	0x00002080


	//   ....[13]....
        /*0148*/ 	.word	0x000020e0


	//   ....[14]....
        /*014c*/ 	.word	0x00002260


	//   ....[15]....
        /*0150*/ 	.word	0x000022e0


	//   ....[16]....
        /*0154*/ 	.word	0x00002430


	//   ....[17]....
        /*0158*/ 	.word	0x00002490


	//----- nvinfo : EIATTR_EXIT_INSTR_OFFSETS
	.align		4
.L_5599:
        /*015c*/ 	.byte	0x04, 0x1c
        /*015e*/ 	.short	(.L_5601 - .L_5600)


	//   ....[0]....
.L_5600:
        /*0160*/ 	.word	0x00000290


	//   ....[1]....
        /*0164*/ 	.word	0x000014d0


	//   ....[2]....
        /*0168*/ 	.word	0x00001ed0


	//----- nvinfo : EIATTR_CRS_STACK_SIZE
	.align		4
.L_5601:
        /*016c*/ 	.byte	0x04, 0x1e
        /*016e*/ 	.short	(.L_5603 - .L_5602)
.L_5602:
        /*0170*/ 	.word	0x00000000


	//----- nvinfo : EIATTR_CBANK_PARAM_SIZE
	.align		4
.L_5603:
        /*0174*/ 	.byte	0x03, 0x19
        /*0176*/ 	.short	0x0040


	//----- nvinfo : EIATTR_PARAM_CBANK
	.align		4
        /*0178*/ 	.byte	0x04, 0x0a
        /*017a*/ 	.short	(.L_5605 - .L_5604)
	.align		4
.L_5604:
        /*017c*/ 	.word	index@(.nv.constant0._ZN12tensorrt_llm7kernels32fusedQKNormRopeKernelNTokenHeadsIN3c104HalfEfLi64ELb0ELi4EEEvPviiifPKvS6_S6_PKlii)
        /*0180*/ 	.short	0x0210
        /*0182*/ 	.short	0x0040


	//----- nvinfo : EIATTR_SW_WAR
	.align		4
.L_5605:
        /*0184*/ 	.byte	0x04, 0x36
        /*0186*/ 	.short	(.L_5607 - .L_5606)
.L_5606:
        /*0188*/ 	.word	0x00000008
.L_5607:


//--------------------- .nv.info._ZN12tensorrt_llm7kernels32fusedQKNormRopeKernelNTokenHeadsIN3c104HalfEfLi64ELb1ELi4EEEvPviiifPKvS6_S6_PKlii --------------------------
	.section	.nv.info._ZN12tensorrt_llm7kernels32fusedQKNormRopeKernelNTokenHeadsIN3c104HalfEfLi64ELb1ELi4EEEvPviiifPKvS6_S6_PKlii,"",@"SHT_CUDA_INFO"
	.sectionflags	@""
	.align	4


	//----- nvinfo : EIATTR_CUDA_API_VERSION
	.align		4
        /*0000*/ 	.byte	0x04, 0x37
        /*0002*/ 	.short	(.L_5609 - .L_5608)
.L_5608:
        /*0004*/ 	.word	0x00000082


	//----- nvinfo : EIATTR_KPARAM_INFO
	.align		4
.L_5609:
        /*0008*/ 	.byte	0x04, 0x17
        /*000a*/ 	.short	(.L_5611 - .L_5610)
.L_5610:
        /*000c*/ 	.word	0x00000000
        /*0010*/ 	.short	0x000a
        /*0012*/ 	.short	0x003c
        /*0014*/ 	.byte	0x00, 0xf0, 0x11, 0x00


	//----- nvinfo : EIATTR_KPARAM_INFO
	.align		4
.L_5611:
        /*0018*/ 	.byte	0x04, 0x17
        /*001a*/ 	.short	(.L_5613 - .L_5612)
.L_5612:
        /*001c*/ 	.word	0x00000000
        /*0020*/ 	.short	0x0009
        /*0022*/ 	.short	0x0038
        /*0024*/ 	.byte	0x00, 0xf0, 0x11, 0x00


	//----- nvinfo : EIATTR_KPARAM_INFO
	.align		4
.L_5613:
        /*0028*/ 	.byte	0x04, 0x17
        /*002a*/ 	.short	(.L_5615 - .L_5614)
.L_5614:
        /*002c*/ 	.word	0x00000000
        /*0030*/ 	.short	0x0008
        /*0032*/ 	.short	0x0030
        /*0034*/ 	.byte	0x00, 0xf0, 0x21, 0x00


	//----- nvinfo : EIATTR_KPARAM_INFO
	.align		4
.L_5615:
        /*0038*/ 	.byte	0x04, 0x17
        /*003a*/ 	.short	(.L_5617 - .L_5616)
.L_5616:
        /*003c*/ 	.word	0x00000000
        /*0040*/ 	.short	0x0007
        /*0042*/ 	.short	0x0028
        /*0044*/ 	.byte	0x00, 0xf0, 0x21, 0x00


	//----- nvinfo : EIATTR_KPARAM_INFO
	.align		4
.L_5617:
        /*0048*/ 	.byte	0x04, 0x17
        /*004a*/ 	.short	(.L_5619 - .L_5618)
.L_5618:
        /*004c*/ 	.word	0x00000000
        /*0050*/ 	.short	0x0006
        /*0052*/ 	.short	0x0020
        /*0054*/ 	.byte	0x00, 0xf0, 0x21, 0x00


	//----- nvinfo : EIATTR_KPARAM_INFO
	.align		4
.L_5619:
        /*0058*/ 	.byte	0x04, 0x17
        /*005a*/ 	.short	(.L_5621 - .L_5620)
.L_5620:
        /*005c*/ 	.word	0x00000000
        /*0060*/ 	.short	0x0005
        /*0062*/ 	.short	0x0018
        /*0064*/ 	.byte	0x00, 0xf0, 0x21, 0x00


	//----- nvinfo : EIATTR_KPARAM_INFO
	.align		4
.L_5621:
        /*0068*/ 	.byte	0x04, 0x17
        /*006a*/ 	.short	(.L_5623 - .L_5622)
.L_5622:
        /*006c*/ 	.word	0x00000000
        /*0070*/ 	.short	0x0004
        /*0072*/ 	.short	0x0014
        /*0074*/ 	.byte	0x00, 0xf0, 0x11, 0x00


	//----- nvinfo : EIATTR_KPARAM_INFO
	.align		4
.L_5623:
        /*0078*/ 	.byte	0x04, 0x17
        /*007a*/ 	.short	(.L_5625 - .L_5624)
.L_5624:
        /*007c*/ 	.word	0x00000000
        /*0080*/ 	.short	0x0003
        /*0082*/ 	.short	0x0010
        /*0084*/ 	.byte	0x00, 0xf0, 0x11, 0x00


	//----- nvinfo : EIATTR_KPARAM_INFO
	.align		4
.L_5625:
        /*0088*/ 	.byte	0x04, 0x17
        /*008a*/ 	.short	(.L_5627 - .L_5626)
.L_5626:
        /*008c*/ 	.word	0x00000000
        /*0090*/ 	.short	0x0002
        /*0092*/ 	.short	0x000c
        /*0094*/ 	.byte	0x00, 0xf0, 0x11, 0x00


	//----- nvinfo : EIATTR_KPARAM_INFO
	.align		4
.L_5627:
        /*0098*/ 	.byte	0x04, 0x17
        /*009a*/ 	.short	(.L_5629 - .L_5628)
.L_5628:
        /*009c*/ 	.word	0x00000000
        /*00a0*/ 	.short	0x0001
        /*00a2*/ 	.short	0x0008
        /*00a4*/ 	.byte	0x00, 0xf0, 0x11, 0x00


	//----- nvinfo : EIATTR_KPARAM_INFO
	.align		4
.L_5629:
        /*00a8*/ 	.byte	0x04, 0x17
        /*00aa*/ 	.short	(.L_5631 - .L_5630)
.L_5630:
        /*00ac*/ 	.word	0x00000000
        /*00b0*/ 	.short	0x0000
        /*00b2*/ 	.short	0x0000
        /*00b4*/ 	.byte	0x00, 0xf0, 0x21, 0x00


	//----- nvinfo : EIATTR_SPARSE_MMA_MASK
	.align		4
.L_5631:
        /*00b8*/ 	.byte	0x03, 0x50
        /*00ba*/ 	.short	0x0000


	//----- nvinfo : EIATTR_MAXREG_COUNT
	.align		4
        /*00bc*/ 	.byte	0x03, 0x1b
        /*00be*/ 	.short	0x00ff


	//----- nvinfo : EIATTR_MERCURY_ISA_VERSION
	.align		4
        /*00c0*/ 	.byte	0x03, 0x5f
        /*00c2*/ 	.short	0x0101


	//----- nvinfo : EIATTR_COOP_GROUP_MASK_REGIDS
	.align		4
        /*00c4*/ 	.byte	0x04, 0x29
        /*00c6*/ 	.short	(.L_5633 - .L_5632)


	//   ....[0]....
.L_5632:
        /*00c8*/ 	.word	0xffffffff


	//   ....[1]....
        /*00cc*/ 	.word	0xffffffff


	//   ....[2]....
        /*00d0*/ 	.word	0xffffffff


	//   ....[3]....
        /*00d4*/ 	.word	0xffffffff


	//   ....[4]....
        /*00d8*/ 	.word	0xffffffff


	//   ....[5]....
        /*00dc*/ 	.word	0xffffffff


	//   ....[6]....
        /*00e0*/ 	.word	0xffffffff


	//   ....[7]....
        /*00e4*/ 	.word	0xffffffff


	//   ....[8]....
        /*00e8*/ 	.word	0xffffffff


	//   ....[9]....
        /*00ec*/ 	.word	0xffffffff


	//   ....[10]....
        /*00f0*/ 	.word	0xffffffff


	//   ....[11]....
        /*00f4*/ 	.word	0xffffffff


	//   ....[12]....
        /*00f8*/ 	.word	0xffffffff


	//   ....[13]....
        /*00fc*/ 	.word	0xffffffff


	//   ....[14]....
        /*0100*/ 	.word	0xffffffff


	//   ....[15]....
        /*0104*/ 	.word	0x0500001b


	//   ....[16]....
        /*0108*/ 	.word	0x0500001b


	//   ....[17]....
        /*010c*/ 	.word	0x0500001b


	//   ....[18]....
        /*0110*/ 	.word	0x0500001b


	//   ....[19]....
        /*0114*/ 	.word	0x0500001b


	//   ....[20]....
        /*0118*/ 	.word	0x0500001b


	//   ....[21]....
        /*011c*/ 	.word	0x0500001b


	//   ....[22]....
        /*0120*/ 	.word	0x0500001b


	//   ....[23]....
        /*0124*/ 	.word	0x0500001b


	//   ....[24]....
        /*0128*/ 	.word	0x0500001b


	//   ....[25]....
        /*012c*/ 	.word	0x0500001b


	//   ....[26]....
        /*0130*/ 	.word	0x0500001b


	//   ....[27]....
        /*0134*/ 	.word	0x0500001b


	//   ....[28]....
        /*0138*/ 	.word	0x0500001b


	//   ....[29]....
        /*013c*/ 	.word	0x0500001b


	//----- nvinfo : EIATTR_COOP_GROUP_INSTR_OFFSETS
	.align		4
.L_5633:
        /*0140*/ 	.byte	0x04, 0x28
        /*0142*/ 	.short	(.L_5635 - .L_5634)


	//   ....[0]....
.L_5634:
        /*0144*/ 	.word	0x00001820


	//   ....[1]....
        /*0148*/ 	.word	0x00001840


	//   ....[2]....
        /*014c*/ 	.word	0x00001860


	//   ....[3]....
        /*0150*/ 	.word	0x00001880


	//   ....[4]....
        /*0154*/ 	.word	0x000018a0


	//   ....[5]....
        /*0158*/ 	.word	0x00001b40


	//   ....[6]....
        /*015c*/ 	.word	0x00001b60


	//   ....[7]....
        /*0160*/ 	.word	0x00001b80


	//   ....[8]....
        /*0164*/ 	.word	0x00001ba0


	//   ....[9]....
        /*0168*/ 	.word	0x00001bc0


	//   ....[10]....
        /*016c*/ 	.word	0x00001e60


	//   ....[11]....
        /*0170*/ 	.word	0x00001e80


	//   ....[12]....
        /*0174*/ 	.word	0x00001ea0


	//   ....[13]....
        /*0178*/ 	.word	0x00001ec0


	//   ....[14]....
        /*017c*/ 	.word	0x00001ee0


	//   ....[15]....
        /*0180*/ 	.word	0x00002110


	//   ....[16]....
        /*0184*/ 	.word	0x000021a0


	//   ....[17]....
        /*0188*/ 	.word	0x00002200


	//   ....[18]....
        /*018c*/ 	.word	0x00002260


	//   ....[19]....
        /*0190*/ 	.word	0x000022b0


	//   ....[20]....
        /*0194*/ 	.word	0x00002330


	//   ....[21]....
        /*0198*/ 	.word	0x000023b0


	//   ....[22]....
        /*019c*/ 	.word	0x00002400


	//   ....[23]....
        /*01a0*/ 	.word	0x00002450


	//   ....[24]....
        /*01a4*/ 	.word	0x000024a0


	//   ....[25]....
        /*01a8*/ 	.word	0x00002520


	//   ....[26]....
        /*01ac*/ 	.word	0x000025a0


	//   ....[27]....
        /*01b0*/ 	.word	0x00002600


	//   ....[28]....
        /*01b4*/ 	.word	0x00002660


	//   ....[29]....
        /*01b8*/ 	.word	0x000026c0


	//----- nvinfo : EIATTR_EXIT_INSTR_OFFSETS
	.align		4
.L_5635:
        /*01bc*/ 	.byte	0x04, 0x1c
        /*01be*/ 	.short	(.L_5637 - .L_5636)


	//   ....[0]....
.L_5636:
        /*01c0*/ 	.word	0x00000280


	//   ....[1]....
        /*01c4*/ 	.word	0x000014d0


	//   ....[2]....
        /*01c8*/ 	.word	0x00001d70


	//   ....[3]....
        /*01cc*/ 	.word	0x000020b0


	//----- nvinfo : EIATTR_CRS_STACK_SIZE
	.align		4
.L_5637:
        /*01d0*/ 	.byte	0x04, 0x1e
        /*01d2*/ 	.short	(.L_5639 - .L_5638)
.L_5638:
        /*01d4*/ 	.word	0x00000000


	//----- nvinfo : EIATTR_CBANK_PARAM_SIZE
	.align		4
.L_5639:
        /*01d8*/ 	.byte	0x03, 0x19
        /*01da*/ 	.short	0x0040


	//----- nvinfo : EIATTR_PARAM_CBANK
	.align		4
        /*01dc*/ 	.byte	0x04, 0x0a
        /*01de*/ 	.short	(.L_5641 - .L_5640)
	.align		4
.L_5640:
        /*01e0*/ 	.word	index@(.nv.constant0._ZN12tensorrt_llm7kernels32fusedQKNormRopeKernelNTokenHeadsIN3c104HalfEfLi64ELb1ELi4EEEvPviiifPKvS6_S6_PKlii)
        /*01e4*/ 	.short	0x0210
        /*01e6*/ 	.short	0x0040


	//----- nvinfo : EIATTR_SW_WAR
	.align		4
.L_5641:
        /*01e8*/ 	.byte	0x04, 0x36
        /*01ea*/ 	.short	(.L_5643 - .L_5642)
.L_5642:
        /*01ec*/ 	.word	0x00000008
.L_5643:


//--------------------- .nv.info._ZN12tensorrt_llm7kernels32fusedQKNormRopeKernelNTokenHeadsIN3c104HalfEfLi256ELb0ELi2EEEvPviiifPKvS6_S6_PKlii --------------------------
	.section	.nv.info._ZN12tensorrt_llm7kernels32fusedQKNormRopeKernelNTokenHeadsIN3c104HalfEfLi256ELb0ELi2EEEvPviiifPKvS6_S6_PKlii,"",@"SHT_CUDA_INFO"
	.sectionflags	@""
	.align	4


	//----- nvinfo : EIATTR_CUDA_API_VERSION
	.align		4
        /*0000*/ 	.byte	0x04, 0x37
        /*0002*/ 	.short	(.L_5645 - .L_5644)
.L_5644:
        /*0004*/ 	.word	0x00000082


	//----- nvinfo : EIATTR_KPARAM_INFO
	.align		4
.L_5645:
        /*0008*/ 	.byte	0x04, 0x17
        /*000a*/ 	.short	(.L_5647 - .L_5646)
.L_5646:
        /*000c*/ 	.word	0x00000000
        /*0010*/ 	.short	0x000a
        /*0012*/ 	.short	0x003c
        /*0014*/ 	.byte	0x00, 0xf0, 0x11, 0x00


	//----- nvinfo : EIATTR_KPARAM_INFO
	.align		4
.L_5647:
        /*0018*/ 	.byte	0x04, 0x17
        /*001a*/ 	.short	(.L_5649 - .L_5648)
.L_5648:
        /*001c*/ 	.word	0x00000000
        /*0020*/ 	.short	0x0009
        /*0022*/ 	.short	0x0038
        /*0024*/ 	.byte	0x00, 0xf0, 0x11, 0x00


	//----- nvinfo : EIATTR_KPARAM_INFO
	.align		4
.L_5649:
        /*0028*/ 	.byte	0x04, 0x17
        /*002a*/ 	.short	(.L_5651 - .L_5650)
.L_5650:
        /*002c*/ 	.word	0x00000000
        /*0030*/ 	.short	0x0008
        /*0032*/ 	.short	0x0030
        /*0034*/ 	.byte	0x00, 0xf0, 0x21, 0x00


	//----- nvinfo : EIATTR_KPARAM_INFO
	.align		4
.L_5651:
        /*0038*/ 	.byte	0x04, 0x17
        /*003a*/ 	.short	(.L_5653 - .L_5652)
.L_5652:
        /*003c*/ 	.word	0x00000000
        /*0040*/ 	.short	0x0007
        /*0042*/ 	.short	0x0028
        /*0044*/ 	.byte	0x00, 0xf0, 0x21, 0x00


	//----- nvinfo : EIATTR_KPARAM_INFO
	.align		4
.L_5653:
        /*0048*/ 	.byte	0x04, 0x17
        /*004a*/ 	.short	(.L_5655 - .L_5654)
.L_5654:
        /*004c*/ 	.word	0x00000000
        /*0050*/ 	.short	0x0006
        /*0052*/ 	.short	0x0020
        /*0054*/ 	.byte	0x00, 0xf0, 0x21, 0x00


	//----- nvinfo : EIATTR_KPARAM_INFO
	.align		4
.L_5655:
        /*0058*/ 	.byte	0x04, 0x17
        /*005a*/ 	.short	(.L_5657 - .L_5656)
.L_5656:
        /*005c*/ 	.word	0x00000000
        /*0060*/ 	.short	0x0005
        /*0062*/ 	.short	0x0018
        /*0064*/ 	.byte	0x00, 0xf0, 0x21, 0x00


	//----- nvinfo : EIATTR_KPARAM_INFO
	.align		4
.L_5657:
        /*0068*/ 	.byte	0x04, 0x17
        /*006a*/ 	.short	(.L_5659 - .L_5658)
.L_5658:
        /*006c*/ 	.word	0x00000000
        /*0070*/ 	.short	0x0004
        /*0072*/ 	.short	0x0014
        /*0074*/ 	.byte	0x00, 0xf0, 0x11, 0x00


	//----- nvinfo : EIATTR_KPARAM_INFO
	.align		4
.L_5659:
        /*0078*/ 	.byte	0x04, 0x17
        /*007a*/ 	.short	(.L_5661 - .L_5660)
.L_5660:
        /*007c*/ 	.word	0x00000000
        /*0080*/ 	.short	0x0003
        /*0082*/ 	.short	0x0010
        /*0084*/ 	.byte	0x00, 0xf0, 0x11, 0x00


	//----- nvinfo : EIATTR_KPARAM_INFO
	.align		4
.L_5661:
        /*0088*/ 	.byte	0x04, 0x17
        /*008a*/ 	.short	(.L_5663 - .L_5662)
.L_5662:
        /*008c*/ 	.word	0x00000000
        /*0090*/ 	.short	0x0002
        /*0092*/ 	.short	0x000c
        /*0094*/ 	.byte	0x00, 0xf0, 0x11, 0x00


	//----- nvinfo : EIATTR_KPARAM_INFO
	.align		4
.L_5663:
        /*0098*/ 	.byte	0x04, 0x17
        /*009a*/ 	.short	(.L_5665 - .L_5664)
.L_5664:
        /*009c*/ 	.word	0x00000000
        /*00a0*/ 	.short	0x0001
        /*00a2*/ 	.short	0x0008
        /*00a4*/ 	.byte	0x00, 0xf0, 0x11, 0x00


	//----- nvinfo : EIATTR_KPARAM_INFO
	.align		4
.L_5665:
        /*00a8*/ 	.byte	0x04, 0x17
        /*00aa*/ 	.short	(.L_5667 - .L_5666)
.L_5666:
        /*00ac*/ 	.word	0x00000000
        /*00b0*/ 	.short	0x0000
        /*00b2*/ 	.short	0x0000
        /*00b4*/ 	.byte	0x00, 0xf0, 0x21, 0x00


	//----- nvinfo : EIATTR_SPARSE_MMA_MASK
	.align		4
.L_5667:
        /*00b8*/ 	.byte	0x03, 0x50
        /*00ba*/ 	.short	0x0000


	//----- nvinfo : EIATTR_MAXREG_COUNT
	.align		4
        /*00bc*/ 	.byte	0x03, 0x1b
        /*00be*/ 	.short	0x00ff


	//----- nvinfo : EIATTR_MERCURY_ISA_VERSION
	.align		4
        /*00c0*/ 	.byte	0x03, 0x5f
        /*00c2*/ 	.short	0x0101


	//----- nvinfo : EIATTR_COOP_GROUP_MASK_REGIDS
	.align		4
        /*00c4*/ 	.byte	0x04, 0x29
        /*00c6*/ 	.short	(.L_5669 - .L_5668)


	//   ....[0]....
.L_5668:
        /*00c8*/ 	.word	0xffffffff


	//   ....[1]....
        /*00cc*/ 	.word	0xffffffff


	//   ....[2]....
        /*00d0*/ 	.word	0xffffffff


	//   ....[3]....
        /*00d4*/ 	.word	0xffffffff


	//   ....[4]....
        /*00d8*/ 	.word	0xffffffff


	//   ....[5]....
        /*00dc*/ 	.word	0xffffffff


	//   ....[6]....
        /*00e0*/ 	.word	0xffffffff


	//   ....[7]....
        /*00e4*/ 	.word	0xffffffff


	//   ....[8]....
        /*00e8*/ 	.word	0xffffffff


	//   ....[9]....
        /*00ec*/ 	.word	0xffffffff


	//   ....[10]....
        /*00f0*/ 	.word	0xffffffff


	//   ....[11]....
        /*00f4*/ 	.word	0xffffffff


	//   ....[12]....
        /*00f8*/ 	.word	0xffffffff


	//   ....[13]....
        /*00fc*/ 	.word	0xffffffff


	//   ....[14]....
        /*0100*/ 	.word	0xffffffff


	//   ....[15]....
        /*0104*/ 	.word	0x05000028


	//   ....[16]....
        /*0108*/ 	.word	0x05000028


	//   ....[17]....
        /*010c*/ 	.word	0x05000028


	//   ....[18]....
        /*0110*/ 	.word	0x05000028


	//   ....[19]....
        /*0114*/ 	.word	0x05000028


	//   ....[20]....
        /*0118*/ 	.word	0x05000028


	//   ....[21]....
        /*011c*/ 	.word	0x05000028


	//   ....[22]....
        /*0120*/ 	.word	0x05000028


	//   ....[23]....
        /*0124*/ 	.word	0x05000028


	//   ....[24]....
        /*0128*/ 	.word	0x05000028


	//   ....[25]....
        /*012c*/ 	.word	0x05000028


	//   ....[26]....
        /*0130*/ 	.word	0x05000028


	//   ....[27]....
        /*0134*/ 	.word	0x05000028


	//   ....[28]....
        /*0138*/ 	.word	0x05000028


	//   ....[29]....
        /*013c*/ 	.word	0x05000028


	//----- nvinfo : EIATTR_COOP_GROUP_INSTR_OFFSETS
	.align		4
.L_5669:
        /*0140*/ 	.byte	0x04, 0x28
        /*0142*/ 	.short	(.L_5671 - .L_5670)


	//   ....[0]....
.L_5670:
        /*0144*/ 	.word	0x00002040


	//   ....[1]....
        /*0148*/ 	.word	0x00002060


	//   ....[2]....
        /*014c*/ 	.word	0x00002080


	//   ....[3]....
        /*0150*/ 	.word	0x000020a0


	//   ....[4]....
        /*0154*/ 	.word	0x000020c0


	//   ....[5]....
        /*0158*/ 	.word	0x000023f0


	//   ....[6]....
        /*015c*/ 	.word	0x00002460


	//   ....[7]....
        /*0160*/ 	.word	0x00002530


	//   ....[8]....
        /*0164*/ 	.word	0x00002640


	//   ....[9]....
        /*0168*/ 	.word	0x000026e0


	//   ....[10]....
        /*016c*/ 	.word	0x000027a0


	//   ....[11]....
        /*0170*/ 	.word	0x000027d0


	//   ....[12]....
        /*0174*/ 	.word	0x000028e0


	//   ....[13]....
        /*0178*/ 	.word	0x00002930


	//   ....[14]....
        /*017c*/ 	.word	0x00002a10


	//   ....[15]....
        /*0180*/ 	.word	0x00002ba0


	//   ....[16]....
        /*0184*/ 	.word	0x00002c20


	//   ....[17]....
        /*0188*/ 	.word	0x00002c80


	//   ....[18]....
        /*018c*/ 	.word	0x00002ce0


	//   ....[19]....
        /*0190*/ 	.word	0x00002d40


	//   ....[20]....
        /*0194*/ 	.word	0x00002ec0


	//   ....[21]....
        /*0198*/ 	.word	0x00002f50


	//   ....[22]....
        /*019c*/ 	.word	0x00003110


	//   ....[23]....
        /*01a0*/ 	.word	0x000031b0


	//   ....[24]....
        /*01a4*/ 	.word	0x00003280


	//   ....[25]....
        /*01a8*/ 	.word	0x00003340


	//   ....[26]....
        /*01ac*/ 	.word	0x000033a0


	//   ....[27]....
        /*01b0*/ 	.word	0x00003500


	//   ....[28]....
        /*01b4*/ 	.word	0x000035b0


	//   ....[29]....
        /*01b8*/ 	.word	0x00003610


	//----- nvinfo : EIATTR_EXIT_INSTR_OFFSETS
	.align		4
.L_5671:
        /*01bc*/ 	.byte	0x04, 0x1c
        /*01be*/ 	.short	(.L_5673 - .L_5672)


	//   ....[0]....
.L_5672:
        /*01c0*/ 	.word	0x00000280


	//   ....[1]....
        /*01c4*/ 	.word	0x000014c0


	//   ....[2]....
        /*01c8*/ 	.word	0x00002b40


	//----- nvinfo : EIATTR_CRS_STACK_SIZE
	.align		4
.L_5673:
        /*01cc*/ 	.byte	0x04, 0x1e
        /*01ce*/ 	.short	(.L_5675 - .L_5674)
.L_5674:
        /*01d0*/ 	.word	0x00000000


	//----- nvinfo : EIATTR_CBANK_PARAM_SIZE
	.align		4
.L_5675:
        /*01d4*/ 	.byte	0x03, 0x19
        /*01d6*/ 	.short	0x0040


	//----- nvinfo : EIATTR_PARAM_CBANK
	.align		4
        /*01d8*/ 	.byte	0x04, 0x0a
        /*01da*/ 	.short	(.L_5677 - .L_5676)
	.align		4
.L_5676:
        /*01dc*/ 	.word	index@(.nv.constant0._ZN12tensorrt_llm7kernels32fusedQKNormRopeKernelNTokenHeadsIN3c104HalfEfLi256ELb0ELi2EEEvPviiifPKvS6_S6_PKlii)
        /*01e0*/ 	.short	0x0210
        /*01e2*/ 	.short	0x0040


	//----- nvinfo : EIATTR_SW_WAR
	.align		4
.L_5677:
        /*01e4*/ 	.byte	0x04, 0x36
        /*01e6*/ 	.short	(.L_5679 - .L_5678)
.L_5678:
        /*01e8*/ 	.word	0x00000008
.L_5679:


//--------------------- .nv.info._ZN12tensorrt_llm7kernels32fusedQKNormRopeKernelNTokenHeadsIN3c104HalfEfLi256ELb1ELi2EEEvPviiifPKvS6_S6_PKlii --------------------------
	.section	.nv.info._ZN12tensorrt_llm7kernels32fusedQKNormRopeKernelNTokenHeadsIN3c104HalfEfLi256ELb1ELi2EEEvPviiifPKvS6_S6_PKlii,"",@"SHT_CUDA_INFO"
	.sectionflags	@""
	.align	4


	//----- nvinfo : EIATTR_CUDA_API_VERSION
	.align		4
        /*0000*/ 	.byte	0x04, 0x37
        /*0002*/ 	.short	(.L_5681 - .L_5680)
.L_5680:
        /*0004*/ 	.word	0x00000082


	//----- nvinfo : EIATTR_KPARAM_INFO
	.align		4
.L_5681:
        /*0008*/ 	.byte	0x04, 0x17
        /*000a*/ 	.short	(.L_5683 - .L_5682)
.L_5682:
        /*000c*/ 	.word	0x00000000
        /*0010*/ 	.short	0x000a
        /*0012*/ 	.short	0x003c
        /*0014*/ 	.byte	0x00, 0xf0, 0x11, 0x00


	//----- nvinfo : EIATTR_KPARAM_INFO
	.align		4
.L_5683:
        /*0018*/ 	.byte	0x04, 0x17
        /*001a*/ 	.short	(.L_5685 - .L_5684)
.L_5684:
        /*001c*/ 	.word	0x00000000
        /*0020*/ 	.short	0x0009
        /*0022*/ 	.short	0x0038
        /*0024*/ 	.byte	0x00, 0xf0, 0x11, 0x00


	//----- nvinfo : EIATTR_KPARAM_INFO
	.align		4
.L_5685:
        /*0028*/ 	.byte	0x04, 0x17
        /*002a*/ 	.short	(.L_5687 - .L_5686)
.L_5686:
        /*002c*/ 	.word	0x00000000
        /*0030*/ 	.short	0x0008
        /*0032*/ 	.short	0x0030
        /*0034*/ 	.byte	0x00, 0xf0, 0x21, 0x00


	//----- nvinfo : EIATTR_KPARAM_INFO
	.align		4
.L_5687:
        /*0038*/ 	.byte	0x04, 0x17
        /*003a*/ 	.short	(.L_5689 - .L_5688)
.L_5688:
        /*003c*/ 	.word	0x00000000
        /*0040*/ 	.short	0x0007
        /*0042*/ 	.short	0x0028
        /*0044*/ 	.byte	0x00, 0xf0, 0x21, 0x00


	//----- nvinfo : EIATTR_KPARAM_INFO
	.align		4
.L_5689:
        /*0048*/ 	.byte	0x04, 0x17
        /*004a*/ 	.short	(.L_5691 - .L_5690)
.L_5690:
        /*004c*/ 	.word	0x00000000
        /*0050*/ 	.short	0x0006
        /*0052*/ 	.short	0x0020
        /*0054*/ 	.byte	0x00, 0xf0, 0x21, 0x00


	//----- nvinfo : EIATTR_KPARAM_INFO
	.align		4
.L_5691:
        /*0058*/ 	.byte	0x04, 0x17
        /*005a*/ 	.short	(.L_5693 - .L_5692)
.L_5692:
        /*005c*/ 	.word	0x00000000
        /*0060*/ 	.short	0x0005
        /*0062*/ 	.short	0x0018
        /*0064*/ 	.byte	0x00, 0xf0, 0x21, 0x00


	//----- nvinfo : EIATTR_KPARAM_INFO
	.align		4
.L_5693:
        /*0068*/ 	.byte	0x04, 0x17
        /*006a*/ 	.short	(.L_5695 - .L_5694)
.L_5694:
        /*006c*/ 	.word	0x00000000
        /*0070*/ 	.short	0x0004
        /*0072*/ 	.short	0x0014
        /*0074*/ 	.byte	0x00, 0xf0, 0x11, 0x00


	//----- nvinfo : EIATTR_KPARAM_INFO
	.align		4
.L_5695:
        /*0078*/ 	.byte	0x04, 0x17
        /*007a*/ 	.short	(.L_5697 - .L_5696)
.L_5696:
        /*007c*/ 	.word	0x00000000
        /*0080*/ 	.short	0x0003
        /*0082*/ 	.short	0x0010
        /*0084*/ 	.byte	0x00, 0xf0, 0x11, 0x00


	//----- nvinfo : EIATTR_KPARAM_INFO
	.align		4
.L_5697:
        /*0088*/ 	.byte	0x04, 0x17
        /*008a*/ 	.short	(.L_5699 - .L_5698)
.L_5698:
        /*008c*/ 	.word	0x00000000
        /*0090*/ 	.short	0x0002
        /*0092*/ 	.short	0x000c
        /*0094*/ 	.byte	0x00, 0xf0, 0x11, 0x00


	//----- nvinfo : EIATTR_KPARAM_INFO
	.align		4
.L_5699:
        /*0098*/ 	.byte	0x04, 0x17
        /*009a*/ 	.short	(.L_5701 - .L_5700)
.L_5700:
        /*009c*/ 	.word	0x00000000
        /*00a0*/ 	.short	0x0001
        /*00a2*/ 	.short	0x0008
        /*00a4*/ 	.byte	0x00, 0xf0, 0x11, 0x00


	//----- nvinfo : EIATTR_KPARAM_INFO
	.align		4
.L_5701:
        /*00a8*/ 	.byte	0x04, 0x17
        /*00aa*/ 	.short	(.L_5703 - .L_5702)
.L_5702:
        /*00ac*/ 	.word	0x00000000
        /*00b0*/ 	.short	0x0000
        /*00b2*/ 	.short	0x0000
        /*00b4*/ 	.byte	0x00, 0xf0, 0x21, 0x00


	//----- nvinfo : EIATTR_SPARSE_MMA_MASK
	.align		4
.L_5703:
        /*00b8*/ 	.byte	0x03, 0x50
        /*00ba*/ 	.short	0x0000


	//----- nvinfo : EIATTR_MAXREG_COUNT
	.align		4
        /*00bc*/ 	.byte	0x03, 0x1b
        /*00be*/ 	.short	0x00ff


	//----- nvinfo : EIATTR_MERCURY_ISA_VERSION
	.align		4
        /*00c0*/ 	.byte	0x03, 0x5f
        /*00c2*/ 	.short	0x0101


	//----- nvinfo : EIATTR_COOP_GROUP_MASK_REGIDS
	.align		4
        /*00c4*/ 	.byte	0x04, 0x29
        /*00c6*/ 	.short	(.L_5705 - .L_5704)


	//   ....[0]....
.L_5704:
        /*00c8*/ 	.word	0xffffffff


	//   ....[1]....
        /*00cc*/ 	.word	0xffffffff


	//   ....[2]....
        /*00d0*/ 	.word	0xffffffff


	//   ....[3]....
        /*00d4*/ 	.word	0xffffffff


	//   ....[4]....
        /*00d8*/ 	.word	0xffffffff


	//   ....[5]....
        /*00dc*/ 	.word	0x05000028


	//   ....[6]....
        /*00e0*/ 	.word	0x05000028


	//   ....[7]....
        /*00e4*/ 	.word	0x05000028


	//   ....[8]....
        /*00e8*/ 	.word	0x05000028


	//   ....[9]....
        /*00ec*/ 	.word	0x05000028


	//----- nvinfo : EIATTR_COOP_GROUP_INSTR_OFFSETS
	.align		4
.L_5705:
        /*00f0*/ 	.byte	0x04, 0x28
        /*00f2*/ 	.short	(.L_5707 - .L_5706)


	//   ....[0]....
.L_5706:
        /*00f4*/ 	.word	0x000019d0


	//   ....[1]....
        /*00f8*/ 	.word	0x000019f0


	//   ....[2]....
        /*00fc*/ 	.word	0x00001a10


	//   ....[3]....
        /*0100*/ 	.word	0x00001a30


	//   ....[4]....
        /*0104*/ 	.word	0x00001a50


	//   ....[5]....
        /*0108*/ 	.word	0x00001fb0


	//   ....[6]....
        /*010c*/ 	.word	0x00002040


	//   ....[7]....
        /*0110*/ 	.word	0x000020b0


	//   ....[8]....
        /*0114*/ 	.word	0x00002120


	//   ....[9]....
        /*0118*/ 	.word	0x00002190


	//----- nvinfo : EIATTR_EXIT_INSTR_OFFSETS
	.align		4
.L_5707:
        /*011c*/ 	.byte	0x04, 0x1c
        /*011e*/ 	.short	(.L_5709 - .L_5708)


	//   ....[0]....
.L_5708:
        /*0120*/ 	.word	0x00000280


	//   ....[1]....
        /*0124*/ 	.word	0x000014d0


	//   ....[2]....
        /*0128*/ 	.word	0x00001f40


	//----- nvinfo : EIATTR_CRS_STACK_SIZE
	.align		4
.L_5709:
        /*012c*/ 	.byte	0x04, 0x1e
        /*012e*/ 	.short	(.L_5711 - .L_5710)
.L_5710:
        /*0130*/ 	.word	0x00000000


	//----- nvinfo : EIATTR_CBANK_PARAM_SIZE
	.align		4
.L_5711:
        /*0134*/ 	.byte	0x03, 0x19
        /*0136*/ 	.short	0x0040


	//----- nvinfo : EIATTR_PARAM_CBANK
	.align		4
        /*0138*/ 	.byte	0x04, 0x0a
        /*013a*/ 	.short	(.L_5713 - .L_5712)
	.align		4
.L_5712:
        /*013c*/ 	.word	index@(.nv.constant0._ZN12tensorrt_llm7kernels32fusedQKNormRopeKernelNTokenHeadsIN3c104HalfEfLi256ELb1ELi2EEEvPviiifPKvS6_S6_PKlii)
        /*0140*/ 	.short	0x0210
        /*0142*/ 	.short	0x0040


	//----- nvinfo : EIATTR_SW_WAR
	.align		4
.L_5713:
        /*0144*/ 	.byte	0x04, 0x36
        /*0146*/ 	.short	(.L_5715 - .L_5714)
.L_5714:
        /*0148*/ 	.word	0x00000008
.L_5715:


//--------------------- .nv.info._ZN12tensorrt_llm7kernels32fusedQKNormRopeKernelNTokenHeadsIN3c104HalfEfLi128ELb0ELi2EEEvPviiifPKvS6_S6_PKlii --------------------------
	.section	.nv.info._ZN12tensorrt_llm7kernels32fusedQKNormRopeKernelNTokenHeadsIN3c104HalfEfLi128ELb0ELi2EEEvPviiifPKvS6_S6_PKlii,"",@"SHT_CUDA_INFO"
	.sectionflags	@""
	.align	4


	//----- nvinfo : EIATTR_CUDA_API_VERSION
	.align		4
        /*0000*/ 	.byte	0x04, 0x37
        /*0002*/ 	.short	(.L_5717 - .L_5716)
.L_5716:
        /*0004*/ 	.word	0x00000082


	//----- nvinfo : EIATTR_KPARAM_INFO
	.align		4
.L_5717:
        /*0008*/ 	.byte	0x04, 0x17
        /*000a*/ 	.short	(.L_5719 - .L_5718)
.L_5718:
        /*000c*/ 	.word	0x00000000
        /*0010*/ 	.short	0x000a
        /*0012*/ 	.short	0x003c
        /*0014*/ 	.byte	0x00, 0xf0, 0x11, 0x00


	//----- nvinfo : EIATTR_KPARAM_INFO
	.align		4
.L_5719:
        /*0018*/ 	.byte	0x04, 0x17
        /*001a*/ 	.short	(.L_5721 - .L_5720)
.L_5720:
        /*001c*/ 	.word	0x00000000
        /*0020*/ 	.short	0x0009
        /*0022*/ 	.short	0x0038
        /*0024*/ 	.byte	0x00, 0xf0, 0x11, 0x00


	//----- nvinfo : EIATTR_KPARAM_INFO
	.align		4
.L_5721:
        /*0028*/ 	.byte	0x04, 0x17
        /*002a*/ 	.short	(.L_5723 - .L_5722)
.L_5722:
        /*002c*/ 	.word	0x00000000
        /*0030*/ 	.short	0x0008
        /*0032*/ 	.short	0x0030
        /*0034*/ 	.byte	0x00, 0xf0, 0x21, 0x00


	//----- nvinfo : EIATTR_KPARAM_INFO
	.align		4
.L_5723:
        /*0038*/ 	.byte	0x04, 0x17
        /*003a*/ 	.short	(.L_5725 - .L_5724)
.L_5724:
        /*003c*/ 	.word	0x00000000
        /*0040*/ 	.short	0x0007
        /*0042*/ 	.short	0x0028
        /*0044*/ 	.byte	0x00, 0xf0, 0x21, 0x00


	//----- nvinfo : EIATTR_KPARAM_INFO
	.align		4
.L_5725:
        /*0048*/ 	.byte	0x04, 0x17
        /*004a*/ 	.short	(.L_5727 - .L_5726)
.L_5726:
        /*004c*/ 	.word	0x00000000
        /*0050*/ 	.short	0x0006
        /*0052*/ 	.short	0x0020
        /*0054*/ 	.byte	0x00, 0xf0, 0x21, 0x00


	//----- nvinfo : EIATTR_KPARAM_INFO
	.align		4
.L_5727:
        /*0058*/ 	.byte	0x04, 0x17
        /*005a*/ 	.short	(.L_5729 - .L_5728)
.L_5728:
        /*005c*/ 	.word	0x00000000
        /*0060*/ 	.short	0x0005
        /*0062*/ 	.short	0x0018
        /*0064*/ 	.byte	0x00, 0xf0, 0x21, 0x00


	//----- nvinfo : EIATTR_KPARAM_INFO
	.align		4
.L_5729:
        /*0068*/ 	.byte	0x04, 0x17
        /*006a*/ 	.short	(.L_5731 - .L_5730)
.L_5730:
        /*006c*/ 	.word	0x00000000
        /*0070*/ 	.short	0x0004
        /*0072*/ 	.short	0x0014
        /*0074*/ 	.byte	0x00, 0xf0, 0x11, 0x00


	//----- nvinfo : EIATTR_KPARAM_INFO
	.align		4
.L_5731:
        /*0078*/ 	.byte	0x04, 0x17
        /*007a*/ 	.short	(.L_5733 - .L_5732)
.L_5732:
        /*007c*/ 	.word	0x00000000
        /*0080*/ 	.short	0x0003
        /*0082*/ 	.short	0x0010
        /*0084*/ 	.byte	0x00, 0xf0, 0x11, 0x00


	//----- nvinfo : EIATTR_KPARAM_INFO
	.align		4
.L_5733:
        /*0088*/ 	.byte	0x04, 0x17
        /*008a*/ 	.short	(.L_5735 - .L_5734)
.L_5734:
        /*008c*/ 	.word	0x00000000
        /*0090*/ 	.short	0x0002
        /*0092*/ 	.short	0x000c
        /*0094*/ 	.byte	0x00, 0xf0, 0x11, 0x00


	//----- nvinfo : EIATTR_KPARAM_INFO
	.align		4
.L_5735:
        /*0098*/ 	.byte	0x04, 0x17
        /*009a*/ 	.short	(.L_5737 - .L_5736)
.L_5736:
        /*009c*/ 	.word	0x00000000
        /*00a0*/ 	.short	0x0001
        /*00a2*/ 	.short	0x0008
        /*00a4*/ 	.byte	0x00, 0xf0, 0x11, 0x00


	//----- nvinfo : EIATTR_KPARAM_INFO
	.align		4
.L_5737:
        /*00a8*/ 	.byte	0x04, 0x17
        /*00aa*/ 	.short	(.L_5739 - .L_5738)
.L_5738:
        /*00ac*/ 	.word	0x00000000
        /*00b0*/ 	.short	0x0000
        /*00b2*/ 	.short	0x0000
        /*00b4*/ 	.byte	0x00, 0xf0, 0x21, 0x00


	//----- nvinfo : EIATTR_SPARSE_MMA_MASK
	.align		4
.L_5739:
        /*00b8*/ 	.byte	0x03, 0x50
        /*00ba*/ 	.short	0x0000


	//----- nvinfo : EIATTR_MAXREG_COUNT
	.align		4
        /*00bc*/ 	.byte	0x03, 0x1b
        /*00be*/ 	.short	0x00ff


	//----- nvinfo : EIATTR_MERCURY_ISA_VERSION
	.align		4
        /*00c0*/ 	.byte	0x03, 0x5f
        /*00c2*/ 	.short	0x0101


	//----- nvinfo : EIATTR_COOP_GROUP_MASK_REGIDS
	.align		4
        /*00c4*/ 	.byte	0x04, 0x29
        /*00c6*/ 	.short	(.L_5741 - .L_5740)


	//   ....[0]....
.L_5740:
        /*00c8*/ 	.word	0xffffffff


	//   ....[1]....
        /*00cc*/ 	.word	0xffffffff


	//   ....[2]....
        /*00d0*/ 	.word	0xffffffff


	//   ....[3]....
        /*00d4*/ 	.word	0xffffffff


	//   ....[4]....
        /*00d8*/ 	.word	0xffffffff


	//   ....[5]....
        /*00dc*/ 	.word	0xffffffff


	//   ....[6]....
        /*00e0*/ 	.word	0xffffffff


	//   ....[7]....
        /*00e4*/ 	.word	0xffffffff


	//   ....[8]....
        /*00e8*/ 	.word	0xffffffff


	//   ....[9]....
        /*00ec*/ 	.word	0xffffffff


	//   ....[10]....
        /*00f0*/ 	.word	0xffffffff


	//   ....[11]....
        /*00f4*/ 	.word	0x05000004


	//   ....[12]....
        /*00f8*/ 	.word	0x05000004


	//   ....[13]....
        /*00fc*/ 	.word	0x05000004


	//   ....[14]....
        /*0100*/ 	.word	0x05000004


	//   ....[15]....
        /*0104*/ 	.word	0x05000004


	//   ....[16]....
        /*0108*/ 	.word	0x05000004


	//   ....[17]....
        /*010c*/ 	.word	0x05000004


	//   ....[18]....
        /*0110*/ 	.word	0x05000004


	//   ....[19]....
        /*0114*/ 	.word	0x05000004


	//   ....[20]....
        /*0118*/ 	.word	0x05000004


	//   ....[21]....
        /*011c*/ 	.word	0x05000004


	//----- nvinfo : EIATTR_COOP_GROUP_INSTR_OFFSETS
	.align		4
.L_5741:
        /*0120*/ 	.byte	0x04, 0x28
        /*0122*/ 	.short	(.L_5743 - .L_5742)


	//   ....[0]....
.L_5742:
        /*0124*/ 	.word	0x00001b80


	//   ....[1]....
        /*0128*/ 	.word	0x00001ba0


	//   ....[2]....
        /*012c*/ 	.word	0x00001bc0


	//   ....[3]....
        /*0130*/ 	.word	0x00001be0


	//   ....[4]....
        /*0134*/ 	.word	0x00001c00


	//   ....[5]....
        /*0138*/ 	.word	0x00001de0


	//   ....[6]....
        /*013c*/ 	.word	0x00001f50


	//   ....[7]....
        /*0140*/ 	.word	0x00001fb0


	//   ....[8]....
        /*0144*/ 	.word	0x00002010


	//   ....[9]....
        /*0148*/ 	.word	0x000020d0


	//   ....[10]....
        /*014c*/ 	.word	0x00002200


	//   ....[11]....
        /*0150*/ 	.word	0x00002370


	//   ....[12]....
        /*0154*/ 	.word	0x000023f0


	//   ....[13]....
        /*0158*/ 	.word	0x00002450


	//   ....[14]....
        /*015c*/ 	.word	0x000024b0


	//   ....[15]....
        /*0160*/ 	.word	0x00002510


	//   ....[16]....
        /*0164*/ 	.word	0x00002690


	//   ....[17]....
        /*0168*/ 	.word	0x00002720


	//   ....[18]....
        /*016c*/ 	.word	0x000028a0


	//   ....[19]....
        /*0170*/ 	.word	0x00002960


	//   ....[20]....
        /*0174*/ 	.word	0x00002a00


	//   ....[21]....
        /*0178*/ 	.word	0x00002a80


	//----- nvinfo : EIATTR_EXIT_INSTR_OFFSETS
	.align		4
.L_5743:
        /*017c*/ 	.byte	0x04, 0x1c
        /*017e*/ 	.short	(.L_5745 - .L_5744)


	//   ....[0]....
.L_5744:
        /*0180*/ 	.word	0x00000270


	//   ....[1]....
        /*0184*/ 	.word	0x000014b0


	//   ....[2]....
        /*0188*/ 	.word	0x00002310


	//----- nvinfo : EIATTR_CRS_STACK_SIZE
	.align		4
.L_5745:
        /*018c*/ 	.byte	0x04, 0x1e
        /*018e*/ 	.short	(.L_5747 - .L_5746)
.L_5746:
        /*0190*/ 	.word	0x00000000


	//----- nvinfo : EIATTR_CBANK_PARAM_SIZE
	.align		4
.L_5747:
        /*0194*/ 	.byte	0x03, 0x19
        /*0196*/ 	.short	0x0040


	//----- nvinfo : EIATTR_PARAM_CBANK
	.align		4
        /*0198*/ 	.byte	0x04, 0x0a
        /*019a*/ 	.short	(.L_5749 - .L_5748)
	.align		4
.L_5748:
        /*019c*/ 	.word	index@(.nv.constant0._ZN12tensorrt_llm7kernels32fusedQKNormRopeKernelNTokenHeadsIN3c104HalfEfLi128ELb0ELi2EEEvPviiifPKvS6_S6_PKlii)
        /*01a0*/ 	.short	0x0210
        /*01a2*/ 	.short	0x0040


	//----- nvinfo : EIATTR_SW_WAR
	.align		4
.L_5749:
        /*01a4*/ 	.byte	0x04, 0x36
        /*01a6*/ 	.short	(.L_5751 - .L_5750)
.L_5750:
        /*01a8*/ 	.word	0x00000008
.L_5751:


//--------------------- .nv.info._ZN12tensorrt_llm7kernels32fusedQKNormRopeKernelNTokenHeadsIN3c104HalfEfLi128ELb1ELi2EEEvPviiifPKvS6_S6_PKlii --------------------------
	.section	.nv.info._ZN12tensorrt_llm7kernels32fusedQKNormRopeKernelNTokenHeadsIN3c104HalfEfLi128ELb1ELi2EEEvPviiifPKvS6_S6_PKlii,"",@"SHT_CUDA_INFO"
	.sectionflags	@""
	.align	4


	//----- nvinfo : EIATTR_CUDA_API_VERSION
	.align		4
        /*0000*/ 	.byte	0x04, 0x37
        /*0002*/ 	.short	(.L_5753 - .L_5752)
.L_5752:
        /*0004*/ 	.word	0x00000082


	//----- nvinfo : EIATTR_KPARAM_INFO
	.align		4
.L_5753:
        /*0008*/ 	.byte	0x04, 0x17
        /*000a*/ 	.short	(.L_5755 - .L_5754)
.L_5754:
        /*000c*/ 	.word	0x00000000
        /*0010*/ 	.short	0x000a
        /*0012*/ 	.short	0x003c
        /*0014*/ 	.byte	0x00, 0xf0, 0x11, 0x00


	//----- nvinfo : EIATTR_KPARAM_INFO
	.align		4
.L_5755:
        /*0018*/ 	.byte	0x04, 0x17
        /*001a*/ 	.short	(.L_5757 - .L_5756)
.L_5756:
        /*001c*/ 	.word	0x00000000
        /*0020*/ 	.short	0x0009
        /*0022*/ 	.short	0x0038
        /*0024*/ 	.byte	0x00, 0xf0, 0x11, 0x00


	//----- nvinfo : EIATTR_KPARAM_INFO
	.align		4
.L_5757:
        /*0028*/ 	.byte	0x04, 0x17
        /*002a*/ 	.short	(.L_5759 - .L_5758)
.L_5758:
        /*002c*/ 	.word	0x00000000
        /*0030*/ 	.short	0x0008
        /*0032*/ 	.short	0x0030
        /*0034*/ 	.byte	0x00, 0xf0, 0x21, 0x00


	//----- nvinfo : EIATTR_KPARAM_INFO
	.align		4
.L_5759:
        /*0038*/ 	.byte	0x04, 0x17
        /*003a*/ 	.short	(.L_5761 - .L_5760)
.L_5760:
        /*003c*/ 	.word	0x00000000
        /*0040*/ 	.short	0x0007
        /*0042*/ 	.short	0x0028
        /*0044*/ 	.byte	0x00, 0xf0, 0x21, 0x00


	//----- nvinfo : EIATTR_KPARAM_INFO
	.align		4
.L_5761:
        /*0048*/ 	.byte	0x04, 0x17
        /*004a*/ 	.short	(.L_5763 - .L_5762)
.L_5762:
        /*004c*/ 	.word	0x00000000
        /*0050*/ 	.short	0x0006
        /*0052*/ 	.short	0x0020
        /*0054*/ 	.byte	0x00, 0xf0, 0x21, 0x00


	//----- nvinfo : EIATTR_KPARAM_INFO
	.align		4
.L_5763:
        /*0058*/ 	.byte	0x04, 0x17
        /*005a*/ 	.short	(.L_5765 - .L_5764)
.L_5764:
        /*005c*/ 	.word	0x00000000
        /*0060*/ 	.short	0x0005
        /*0062*/ 	.short	0x0018
        /*0064*/ 	.byte	0x00, 0xf0, 0x21, 0x00


	//----- nvinfo : EIATTR_KPARAM_INFO
	.align		4
.L_5765:
        /*0068*/ 	.byte	0x04, 0x17
        /*006a*/ 	.short	(.L_5767 - .L_5766)
.L_5766:
        /*006c*/ 	.word	0x00000000
        /*0070*/ 	.short	0x0004
        /*0072*/ 	.short	0x0014
        /*0074*/ 	.byte	0x00, 0xf0, 0x11, 0x00


	//----- nvinfo : EIATTR_KPARAM_INFO
	.align		4
.L_5767:
        /*0078*/ 	.byte	0x04, 0x17
        /*007a*/ 	.short	(.L_5769 - .L_5768)
.L_5768:
        /*007c*/ 	.word	0x00000000
        /*0080*/ 	.short	0x0003
        /*0082*/ 	.short	0x0010
        /*0084*/ 	.byte	0x00, 0xf0, 0x11, 0x00


	//----- nvinfo : EIATTR_KPARAM_INFO
	.align		4
.L_5769:
        /*0088*/ 	.byte	0x04, 0x17
        /*008a*/ 	.short	(.L_5771 - .L_5770)
.L_5770:
        /*008c*/ 	.word	0x00000000
        /*0090*/ 	.short	0x0002
        /*0092*/ 	.short	0x000c
        /*0094*/ 	.byte	0x00, 0xf0, 0x11, 0x00


	//----- nvinfo : EIATTR_KPARAM_INFO
	.align		4
.L_5771:
        /*0098*/ 	.byte	0x04, 0x17
        /*009a*/ 	.short	(.L_5773 - .L_5772)
.L_5772:
        /*009c*/ 	.word	0x00000000
        /*00a0*/ 	.short	0x0001
        /*00a2*/ 	.short	0x0008
        /*00a4*/ 	.byte	0x00, 0xf0, 0x11, 0x00


	//----- nvinfo : EIATTR_KPARAM_INFO
	.align		4
.L_5773:
        /*00a8*/ 	.byte	0x04, 0x17
        /*00aa*/ 	.short	(.L_5775 - .L_5774)
.L_5774:
        /*00ac*/ 	.word	0x00000000
        /*00b0*/ 	.short	0x0000
        /*00b2*/ 	.short	0x0000
        /*00b4*/ 	.byte	0x00, 0xf0, 0x21, 0x00


	//----- nvinfo : EIATTR_SPARSE_MMA_MASK
	.align		4
.L_5775:
        /*00b8*/ 	.byte	0x03, 0x50
        /*00ba*/ 	.short	0x0000


	//----- nvinfo : EIATTR_MAXREG_COUNT
	.align		4
        /*00bc*/ 	.byte	0x03, 0x1b
        /*00be*/ 	.short	0x00ff


	//----- nvinfo : EIATTR_MERCURY_ISA_VERSION
	.align		4
        /*00c0*/ 	.byte	0x03, 0x5f
        /*00c2*/ 	.short	0x0101


	//----- nvinfo : EIATTR_COOP_GROUP_MASK_REGIDS
	.align		4
        /*00c4*/ 	.byte	0x04, 0x29
        /*00c6*/ 	.short	(.L_5777 - .L_5776)


	//   ....[0]....
.L_5776:
        /*00c8*/ 	.word	0xffffffff


	//   ....[1]....
        /*00cc*/ 	.word	0xffffffff


	//   ....[2]....
        /*00d0*/ 	.word	0xffffffff


	//   ....[3]....
        /*00d4*/ 	.word	0xffffffff


	//   ....[4]....
        /*00d8*/ 	.word	0xffffffff


	//   ....[5]....
        /*00dc*/ 	.word	0x0500000a


	//   ....[6]....
        /*00e0*/ 	.word	0x0500000a


	//   ....[7]....
        /*00e4*/ 	.word	0x0500000a


	//   ....[8]....
        /*00e8*/ 	.word	0x0500000a


	//   ....[9]....
        /*00ec*/ 	.word	0x0500000a


	//----- nvinfo : EIATTR_COOP_GROUP_INSTR_OFFSETS
	.align		4
.L_5777:
        /*00f0*/ 	.byte	0x04, 0x28
        /*00f2*/ 	.short	(.L_5779 - .L_5778)


	//   ....[0]....
.L_5778:
        /*00f4*/ 	.word	0x00001880


	//   ....[1]....
        /*00f8*/ 	.word	0x000018a0


	//   ....[2]....
        /*00fc*/ 	.word	0x000018c0


	//   ....[3]....
        /*0100*/ 	.word	0x000018e0


	//   ....[4]....
        /*0104*/ 	.word	0x00001900


	//   ....[5]....
        /*0108*/ 	.word	0x00001cb0


	//   ....[6]....
        /*010c*/ 	.word	0x00001d30


	//   ....[7]....
        /*0110*/ 	.word	0x00001db0


	//   ....[8]....
        /*0114*/ 	.word	0x00001e30


	//   ....[9]....
        /*0118*/ 	.word	0x00001eb0


	//----- nvinfo : EIATTR_EXIT_INSTR_OFFSETS
	.align		4
.L_5779:
        /*011c*/ 	.byte	0x04, 0x1c
        /*011e*/ 	.short	(.L_5781 - .L_5780)


	//   ....[0]....
.L_5780:
        /*0120*/ 	.word	0x00000280


	//   ....[1]....
        /*0124*/ 	.word	0x00001500


	//   ....[2]....
        /*0128*/ 	.word	0x00001c40


	//----- nvinfo : EIATTR_CRS_STACK_SIZE
	.align		4
.L_5781:
        /*012c*/ 	.byte	0x04, 0x1e
        /*012e*/ 	.short	(.L_5783 - .L_5782)
.L_5782:
        /*0130*/ 	.word	0x00000000


	//----- nvinfo : EIATTR_CBANK_PARAM_SIZE
	.align		4
.L_5783:
        /*0134*/ 	.byte	0x03, 0x19
        /*0136*/ 	.short	0x0040


	//----- nvinfo : EIATTR_PARAM_CBANK
	.align		4
        /*0138*/ 	.byte	0x04, 0x0a
        /*013a*/ 	.short	(.L_5785 - .L_5784)
	.align		4
.L_5784:
        /*013c*/ 	.word	index@(.nv.constant0._ZN12tensorrt_llm7kernels32fusedQKNormRopeKernelNTokenHeadsIN3c104HalfEfLi128ELb1ELi2EEEvPviiifPKvS6_S6_PKlii)
        /*0140*/ 	.short	0x0210
        /*0142*/ 	.short	0x0040


	//----- nvinfo : EIATTR_SW_WAR
	.align		4
.L_5785:
        /*0144*/ 	.byte	0x04, 0x36
        /*0146*/ 	.short	(.L_5787 - .L_5786)
.L_5786:
        /*0148*/ 	.word	0x00000008
.L_5787:


//--------------------- .nv.info._ZN12tensorrt_llm7kernels32fusedQKNormRopeKernelNTokenHeadsIN3c104HalfEfLi64ELb0ELi2EEEvPviiifPKvS6_S6_PKlii --------------------------
	.section	.nv.info._ZN12tensorrt_llm7kernels32fusedQKNormRopeKernelNTokenHeadsIN3c104HalfEfLi64ELb0ELi2EEEvPviiifPKvS6_S6_PKlii,"",@"SHT_CUDA_INFO"
	.sectionflags	@""
	.align	4


	//----- nvinfo : EIATTR_CUDA_API_VERSION
	.align		4
        /*0000*/ 	.byte	0x04, 0x37
        /*0002*/ 	.short	(.L_5789 - .L_5788)
.L_5788:
        /*0004*/ 	.word	0x00000082


	//----- nvinfo : EIATTR_KPARAM_INFO
	.align		4
.L_5789:
        /*0008*/ 	.byte	0x04, 0x17
        /*000a*/ 	.short	(.L_5791 - .L_5790)
.L_5790:
        /*000c*/ 	.word	0x00000000
        /*0010*/ 	.short	0x000a
        /*0012*/ 	.short	0x003c
        /*0014*/ 	.byte	0x00, 0xf0, 0x11, 0x00


	//----- nvinfo : EIATTR_KPARAM_INFO
	.align		4
.L_5791:
        /*0018*/ 	.byte	0x04, 0x17
        /*001a*/ 	.short	(.L_5793 - .L_5792)
.L_5792:
        /*001c*/ 	.word	0x00000000
        /*0020*/ 	.short	0x0009
        /*0022*/ 	.short	0x0038
        /*0024*/ 	.byte	0x00, 0xf0, 0x11, 0x00


	//----- nvinfo : EIATTR_KPARAM_INFO
	.align		4
.L_5793:
        /*0028*/ 	.byte	0x04, 0x17
        /*002a*/ 	.short	(.L_5795 - .L_5794)
.L_5794:
        /*002c*/ 	.word	0x00000000
        /*0030*/ 	.short	0x0008
        /*0032*/ 	.short	0x0030
        /*0034*/ 	.byte	0x00, 0xf0, 0x21, 0x00


	//----- nvinfo : EIATTR_KPARAM_INFO
	.align		4
.L_5795:
        /*0038*/ 	.byte	0x04, 0x17
        /*003a*/ 	.short	(.L_5797 - .L_5796)
.L_5796:
        /*003c*/ 	.word	0x00000000
        /*0040*/ 	.short	0x0007
        /*0042*/ 	.short	0x0028
        /*0044*/ 	.byte	0x00, 0xf0, 0x21, 0x00


	//----- nvinfo : EIATTR_KPARAM_INFO
	.align		4
.L_5797:
        /*0048*/ 	.byte	0x04, 0x17
        /*004a*/ 	.short	(.L_5799 - .L_5798)
.L_5798:
        /*004c*/ 	.word	0x00000000
        /*0050*/ 	.short	0x0006
        /*0052*/ 	.short	0x0020
        /*0054*/ 	.byte	0x00, 0xf0, 0x21, 0x00


	//----- nvinfo : EIATTR_KPARAM_INFO
	.align		4
.L_5799:
        /*0058*/ 	.byte	0x04, 0x17
        /*005a*/ 	.short	(.L_5801 - .L_5800)
.L_5800:
        /*005c*/ 	.word	0x00000000
        /*0060*/ 	.short	0x0005
        /*0062*/ 	.short	0x0018
        /*0064*/ 	.byte	0x00, 0xf0, 0x21, 0x00


	//----- nvinfo : EIATTR_KPARAM_INFO
	.align		4
.L_5801:
        /*0068*/ 	.byte	0x04, 0x17
        /*006a*/ 	.short	(.L_5803 - .L_5802)
.L_5802:
        /*006c*/ 	.word	0x00000000
        /*0070*/ 	.short	0x0004
        /*0072*/ 	.short	0x0014
        /*0074*/ 	.byte	0x00, 0xf0, 0x11, 0x00


	//----- nvinfo : EIATTR_KPARAM_INFO
	.align		4
.L_5803:
        /*0078*/ 	.byte	0x04, 0x17
        /*007a*/ 	.short	(.L_5805 - .L_5804)
.L_5804:
        /*007c*/ 	.word	0x00000000
        /*0080*/ 	.short	0x0003
        /*0082*/ 	.short	0x0010
        /*0084*/ 	.byte	0x00, 0xf0, 0x11, 0x00


	//----- nvinfo : EIATTR_KPARAM_INFO
	.align		4
.L_5805:
        /*0088*/ 	.byte	0x04, 0x17
        /*008a*/ 	.short	(.L_5807 - .L_5806)
.L_5806:
        /*008c*/ 	.word	0x00000000
        /*0090*/ 	.short	0x0002
        /*0092*/ 	.short	0x000c
        /*0094*/ 	.byte	0x00, 0xf0, 0x11, 0x00


	//----- nvinfo : EIATTR_KPARAM_INFO
	.align		4
.L_5807:
        /*0098*/ 	.byte	0x04, 0x17
        /*009a*/ 	.short	(.L_5809 - .L_5808)
.L_5808:
        /*009c*/ 	.word	0x00000000
        /*00a0*/ 	.short	0x0001
        /*00a2*/ 	.short	0x0008
        /*00a4*/ 	.byte	0x00, 0xf0, 0x11, 0x00


	//----- nvinfo : EIATTR_KPARAM_INFO
	.align		4
.L_5809:
        /*00a8*/ 	.byte	0x04, 0x17
        /*00aa*/ 	.short	(.L_5811 - .L_5810)
.L_5810:
        /*00ac*/ 	.word	0x00000000
        /*00b0*/ 	.short	0x0000
        /*00b2*/ 	.short	0x0000
        /*00b4*/ 	.byte	0x00, 0xf0, 0x21, 0x00


	//----- nvinfo : EIATTR_SPARSE_MMA_MASK
	.align		4
.L_5811:
        /*00b8*/ 	.byte	0x03, 0x50
        /*00ba*/ 	.short	0x0000


	//----- nvinfo : EIATTR_MAXREG_COUNT
	.align		4
        /*00bc*/ 	.byte	0x03, 0x1b
        /*00be*/ 	.short	0x00ff


	//----- nvinfo : EIATTR_MERCURY_ISA_VERSION
	.align		4
        /*00c0*/ 	.byte	0x03, 0x5f
        /*00c2*/ 	.short	0x0101


	//----- nvinfo : EIATTR_COOP_GROUP_MASK_REGIDS
	.align		4
        /*00c4*/ 	.byte	0x04, 0x29
        /*00c6*/ 	.short	(.L_5813 - .L_5812)


	//   ....[0]....
.L_5812:
        /*00c8*/ 	.word	0xffffffff


	//   ....[1]....
        /*00cc*/ 	.word	0xffffffff


	//   ....[2]....
        /*00d0*/ 	.word	0xffffffff


	//   ....[3]....
        /*00d4*/ 	.word	0xffffffff


	//   ....[4]....
        /*00d8*/ 	.word	0xffffffff


	//   ....[5]....
        /*00dc*/ 	.word	0xffffffff


	//   ....[6]....
        /*00e0*/ 	.word	0xffffffff


	//   ....[7]....
        /*00e4*/ 	.word	0xffffffff


	//   ....[8]....
        /*00e8*/ 	.word	0xffffffff


	//   ....[9]....
        /*00ec*/ 	.word	0x0500001a


	//   ....[10]....
        /*00f0*/ 	.word	0x0500001a


	//   ....[11]....
        /*00f4*/ 	.word	0x0500001a


	//   ....[12]....
        /*00f8*/ 	.word	0x0500001a


	//   ....[13]....
        /*00fc*/ 	.word	0x0500001a


	//   ....[14]....
        /*0100*/ 	.word	0x0500001a


	//   ....[15]....
        /*0104*/ 	.word	0x0500001a


	//   ....[16]....
        /*0108*/ 	.word	0x0500001a


	//   ....[17]....
        /*010c*/ 	.word	0x0500001a


	//----- nvinfo : EIATTR_COOP_GROUP_INSTR_OFFSETS
	.align		4
.L_5813:
        /*0110*/ 	.byte	0x04, 0x28
        /*0112*/ 	.short	(.L_5815 - .L_5814)


	//   ....[0]....
.L_5814:
        /*0114*/ 	.word	0x000018d0


	//   ....[1]....
        /*0118*/ 	.word	0x000018f0


	//   ....[2]....
        /*011c*/ 	.word	0x00001910


	//   ....[3]....
        /*0120*/ 	.word	0x00001930


	//   ....[4]....
        /*0124*/ 	.word	0x00001950


	//   ....[5]....
        /*0128*/ 	.word	0x00001bf0


	//   ....[6]....
        /*012c*/ 	.word	0x00001c80


	//   ....[7]....
        /*0130*/ 	.word	0x00001cd0


	//   ....[8]....
        /*0134*/ 	.word	0x00001dc0


	//   ....[9]....
        /*0138*/ 	.word	0x00001f20


	//   ....[10]....
        /*013c*/ 	.word	0x00001fb0


	//   ....[11]....
        /*0140*/ 	.word	0x00002010


	//   ....[12]....
        /*0144*/ 	.word	0x00002070


	//   ....[13]....
        /*0148*/ 	.word	0x000020d0


	//   ....[14]....
        /*014c*/ 	.word	0x00002250


	//   ....[15]....
        /*0150*/ 	.word	0x000022d0


	//   ....[16]....
        /*0154*/ 	.word	0x00002420


	//   ....[17]....
        /*0158*/ 	.word	0x00002480


	//----- nvinfo : EIATTR_EXIT_INSTR_OFFSETS
	.align		4
.L_5815:
        /*015c*/ 	.byte	0x04, 0x1c
        /*015e*/ 	.short	(.L_5817 - .L_5816)


	//   ....[0]....
.L_5816:
        /*0160*/ 	.word	0x00000280


	//   ....[1]....
        /*0164*/ 	.word	0x000014c0


	//   ....[2]....
        /*0168*/ 	.word	0x00001ec0


	//----- nvinfo : EIATTR_CRS_STACK_SIZE
	.align		4
.L_5817:
        /*016c*/ 	.byte	0x04, 0x1e
        /*016e*/ 	.short	(.L_5819 - .L_5818)
.L_5818:
        /*0170*/ 	.word	0x00000000


	//----- nvinfo : EIATTR_CBANK_PARAM_SIZE
	.align		4
.L_5819:
        /*0174*/ 	.byte	0x03, 0x19
        /*0176*/ 	.short	0x0040


	//----- nvinfo : EIATTR_PARAM_CBANK
	.align		4
        /*0178*/ 	.byte	0x04, 0x0a
        /*017a*/ 	.short	(.L_5821 - .L_5820)
	.align		4
.L_5820:
        /*017c*/ 	.word	index@(.nv.constant0._ZN12tensorrt_llm7kernels32fusedQKNormRopeKernelNTokenHeadsIN3c104HalfEfLi64ELb0ELi2EEEvPviiifPKvS6_S6_PKlii)
        /*0180*/ 	.short	0x0210
        /*0182*/ 	.short	0x0040


	//----- nvinfo : EIATTR_SW_WAR
	.align		4
.L_5821:
        /*0184*/ 	.byte	0x04, 0x36
        /*0186*/ 	.short	(.L_5823 - .L_5822)
.L_5822:
        /*0188*/ 	.word	0x00000008
.L_5823:


//--------------------- .nv.info._ZN12tensorrt_llm7kernels32fusedQKNormRopeKernelNTokenHeadsIN3c104HalfEfLi64ELb1ELi2EEEvPviiifPKvS6_S6_PKlii --------------------------
	.section	.nv.info._ZN12tensorrt_llm7kernels32fusedQKNormRopeKernelNTokenHeadsIN3c104HalfEfLi64ELb1ELi2EEEvPviiifPKvS6_S6_PKlii,"",@"SHT_CUDA_INFO"
	.sectionflags	@""
	.align	4


	//----- nvinfo : EIATTR_CUDA_API_VERSION
	.align		4
        /*0000*/ 	.byte	0x04, 0x37
        /*0002*/ 	.short	(.L_5825 - .L_5824)
.L_5824:
        /*0004*/ 	.word	0x00000082


	//----- nvinfo : EIATTR_KPARAM_INFO
	.align		4
.L_5825:
        /*0008*/ 	.byte	0x04, 0x17
        /*000a*/ 	.short	(.L_5827 - .L_5826)
.L_5826:
        /*000c*/ 	.word	0x00000000
        /*0010*/ 	.short	0x000a
        /*0012*/ 	.short	0x003c
        /*0014*/ 	.byte	0x00, 0xf0, 0x11, 0x00


	//----- nvinfo : EIATTR_KPARAM_INFO
	.align		4
.L_5827:
        /*0018*/ 	.byte	0x04, 0x17
        /*001a*/ 	.short	(.L_5829 - .L_5828)
.L_5828:
        /*001c*/ 	.word	0x00000000
        /*0020*/ 	.short	0x0009
        /*0022*/ 	.short	0x0038
        /*0024*/ 	.byte	0x00, 0xf0, 0x11, 0x00


	//----- nvinfo : EIATTR_KPARAM_INFO
	.align		4
.L_5829:
        /*0028*/ 	.byte	0x04, 0x17
        /*002a*/ 	.short	(.L_5831 - .L_5830)
.L_5830:
        /*002c*/ 	.word	0x00000000
        /*0030*/ 	.short	0x0008
        /*0032*/ 	.short	0x0030
        /*0034*/ 	.byte	0x00, 0xf0, 0x21, 0x00


	//----- nvinfo : EIATTR_KPARAM_INFO
	.align		4
.L_5831:
        /*0038*/ 	.byte	0x04, 0x17
        /*003a*/ 	.short	(.L_5833 - .L_5832)
.L_5832:
        /*003c*/ 	.word	0x00000000
        /*0040*/ 	.short	0x0007
        /*0042*/ 	.short	0x0028
        /*0044*/ 	.byte	0x00, 0xf0, 0x21, 0x00


	//----- nvinfo : EIATTR_KPARAM_INFO
	.align		4
.L_5833:
        /*0048*/ 	.byte	0x04, 0x17
        /*004a*/ 	.short	(.L_5835 - .L_5834)
.L_5834:
        /*004c*/ 	.word	0x00000000
        /*0050*/ 	.short	0x0006
        /*0052*/ 	.short	0x0020
        /*0054*/ 	.byte	0x00, 0xf0, 0x21, 0x00


	//----- nvinfo : EIATTR_KPARAM_INFO
	.align		4
.L_5835:
        /*0058*/ 	.byte	0x04, 0x17
        /*005a*/ 	.short	(.L_5837 - .L_5836)
.L_5836:
        /*005c*/ 	.word	0x00000000
        /*0060*/ 	.short	0x0005
        /*0062*/ 	.short	0x0018
        /*0064*/ 	.byte	0x00, 0xf0, 0x21, 0x00


	//----- nvinfo : EIATTR_KPARAM_INFO
	.align		4
.L_5837:
        /*0068*/ 	.byte	0x04, 0x17
        /*006a*/ 	.short	(.L_5839 - .L_5838)
.L_5838:
        /*006c*/ 	.word	0x00000000
        /*0070*/ 	.short	0x0004
        /*0072*/ 	.short	0x0014
        /*0074*/ 	.byte	0x00, 0xf0, 0x11, 0x00


	//----- nvinfo : EIATTR_KPARAM_INFO
	.align		4
.L_5839:
        /*0078*/ 	.byte	0x04, 0x17
        /*007a*/ 	.short	(.L_5841 - .L_5840)
.L_5840:
        /*007c*/ 	.word	0x00000000
        /*0080*/ 	.short	0x0003
        /*0082*/ 	.short	0x0010
        /*0084*/ 	.byte	0x00, 0xf0, 0x11, 0x00


	//----- nvinfo : EIATTR_KPARAM_INFO
	.align		4
.L_5841:
        /*0088*/ 	.byte	0x04, 0x17
        /*008a*/ 	.short	(.L_5843 - .L_5842)
.L_5842:
        /*008c*/ 	.word	0x00000000
        /*0090*/ 	.short	0x0002
        /*0092*/ 	.short	0x000c
        /*0094*/ 	.byte	0x00, 0xf0, 0x11, 0x00


	//----- nvinfo : EIATTR_KPARAM_INFO
	.align		4
.L_5843:
        /*0098*/ 	.byte	0x04, 0x17
        /*009a*/ 	.short	(.L_5845 - .L_5844)
.L_5844:
        /*009c*/ 	.word	0x00000000
        /*00a0*/ 	.short	0x0001
        /*00a2*/ 	.short	0x0008
        /*00a4*/ 	.byte	0x00, 0xf0, 0x11, 0x00


	//----- nvinfo : EIATTR_KPARAM_INFO
	.align		4
.L_5845:
        /*00a8*/ 	.byte	0x04, 0x17
        /*00aa*/ 	.short	(.L_5847 - .L_5846)
.L_5846:
        /*00ac*/ 	.word	0x00000000
        /*00b0*/ 	.short	0x0000
        /*00b2*/ 	.short	0x0000
        /*00b4*/ 	.byte	0x00, 0xf0, 0x21, 0x00


	//----- nvinfo : EIATTR_SPARSE_MMA_MASK
	.align		4
.L_5847:
        /*00b8*/ 	.byte	0x03, 0x50
        /*00ba*/ 	.short	0x0000


	//----- nvinfo : EIATTR_MAXREG_COUNT
	.align		4
        /*00bc*/ 	.byte	0x03, 0x1b
        /*00be*/ 	.short	0x00ff


	//----- nvinfo : EIATTR_MERCURY_ISA_VERSION
	.align		4
        /*00c0*/ 	.byte	0x03, 0x5f
        /*00c2*/ 	.short	0x0101


	//----- nvinfo : EIATTR_COOP_GROUP_MASK_REGIDS
	.align		4
        /*00c4*/ 	.byte	0x04, 0x29
        /*00c6*/ 	.short	(.L_5849 - .L_5848)


	//   ....[0]....
.L_5848:
        /*00c8*/ 	.word	0xffffffff


	//   ....[1]....
        /*00cc*/ 	.word	0xffffffff


	//   ....[2]....
        /*00d0*/ 	.word	0xffffffff


	//   ....[3]....
        /*00d4*/ 	.word	0xffffffff


	//   ....[4]....
        /*00d8*/ 	.word	0xffffffff


	//   ....[5]....
        /*00dc*/ 	.word	0xffffffff


	//   ....[6]....
        /*00e0*/ 	.word	0xffffffff


	//   ....[7]....
        /*00e4*/ 	.word	0xffffffff


	//   ....[8]....
        /*00e8*/ 	.word	0xffffffff


	//   ....[9]....
        /*00ec*/ 	.word	0xffffffff


	//   ....[10]....
        /*00f0*/ 	.word	0xffffffff


	//   ....[11]....
        /*00f4*/ 	.word	0xffffffff


	//   ....[12]....
        /*00f8*/ 	.word	0xffffffff


	//   ....[13]....
        /*00fc*/ 	.word	0xffffffff


	//   ....[14]....
        /*0100*/ 	.word	0xffffffff


	//   ....[15]....
        /*0104*/ 	.word	0x0500001b


	//   ....[16]....
        /*0108*/ 	.word	0x0500001b


	//   ....[17]....
        /*010c*/ 	.word	0x0500001b


	//   ....[18]....
        /*0110*/ 	.word	0x0500001b


	//   ....[19]....
        /*0114*/ 	.word	0x0500001b


	//   ....[20]....
        /*0118*/ 	.word	0x0500001b


	//   ....[21]....
        /*011c*/ 	.word	0x0500001b


	//   ....[22]....
        /*0120*/ 	.word	0x0500001b


	//   ....[23]....
        /*0124*/ 	.word	0x0500001b


	//   ....[24]....
        /*0128*/ 	.word	0x0500001b


	//   ....[25]....
        /*012c*/ 	.word	0x0500001b


	//   ....[26]....
        /*0130*/ 	.word	0x0500001b


	//   ....[27]....
        /*0134*/ 	.word	0x0500001b


	//   ....[28]....
        /*0138*/ 	.word	0x0500001b


	//   ....[29]....
        /*013c*/ 	.word	0x0500001b


	//----- nvinfo : EIATTR_COOP_GROUP_INSTR_OFFSETS
	.align		4
.L_5849:
        /*0140*/ 	.byte	0x04, 0x28
        /*0142*/ 	.short	(.L_5851 - .L_5850)


	//   ....[0]....
.L_5850:
        /*0144*/ 	.word	0x00001810


	//   ....[1]....
        /*0148*/ 	.word	0x00001830


	//   ....[2]....
        /*014c*/ 	.word	0x00001850


	//   ....[3]....
        /*0150*/ 	.word	0x00001870


	//   ....[4]....
        /*0154*/ 	.word	0x00001890


	//   ....[5]....
        /*0158*/ 	.word	0x00001b30


	//   ....[6]....
        /*015c*/ 	.word	0x00001b50


	//   ....[7]....
        /*0160*/ 	.word	0x00001b70


	//   ....[8]....
        /*0164*/ 	.word	0x00001b90


	//   ....[9]....
        /*0168*/ 	.word	0x00001bb0


	//   ....[10]....
        /*016c*/ 	.word	0x00001e50


	//   ....[11]....
        /*0170*/ 	.word	0x00001e70


	//   ....[12]....
        /*0174*/ 	.word	0x00001e90


	//   ....[13]....
        /*0178*/ 	.word	0x00001eb0


	//   ....[14]....
        /*017c*/ 	.word	0x00001ed0


	//   ....[15]....
        /*0180*/ 	.word	0x00002100


	//   ....[16]....
        /*0184*/ 	.word	0x00002190


	//   ....[17]....
        /*0188*/ 	.word	0x000021f0


	//   ....[18]....
        /*018c*/ 	.word	0x00002250


	//   ....[19]....
        /*0190*/ 	.word	0x000022a0


	//   ....[20]....
        /*0194*/ 	.word	0x00002320


	//   ....[21]....
        /*0198*/ 	.word	0x000023a0


	//   ....[22]....
        /*019c*/ 	.word	0x000023f0


	//   ....[23]....
        /*01a0*/ 	.word	0x00002440


	//   ....[24]....
        /*01a4*/ 	.word	0x00002490


	//   ....[25]....
        /*01a8*/ 	.word	0x00002510


	//   ....[26]....
        /*01ac*/ 	.word	0x00002590


	//   ....[27]....
        /*01b0*/ 	.word	0x000025f0


	//   ....[28]....
        /*01b4*/ 	.word	0x00002650


	//   ....[29]....
        /*01b8*/ 	.word	0x000026b0


	//----- nvinfo : EIATTR_EXIT_INSTR_OFFSETS
	.align		4
.L_5851:
        /*01bc*/ 	.byte	0x04, 0x1c
        /*01be*/ 	.short	(.L_5853 - .L_5852)


	//   ....[0]....
.L_5852:
        /*01c0*/ 	.word	0x00000270


	//   ....[1]....
        /*01c4*/ 	.word	0x000014c0


	//   ....[2]....
        /*01c8*/ 	.word	0x00001d60


	//   ....[3]....
        /*01cc*/ 	.word	0x000020a0


	//----- nvinfo : EIATTR_CRS_STACK_SIZE
	.align		4
.L_5853:
        /*01d0*/ 	.byte	0x04, 0x1e
        /*01d2*/ 	.short	(.L_5855 - .L_5854)
.L_5854:
        /*01d4*/ 	.word	0x00000000


	//----- nvinfo : EIATTR_CBANK_PARAM_SIZE
	.align		4
.L_5855:
        /*01d8*/ 	.byte	0x03, 0x19
        /*01da*/ 	.short	0x0040


	//----- nvinfo : EIATTR_PARAM_CBANK
	.align		4
        /*01dc*/ 	.byte	0x04, 0x0a
        /*01de*/ 	.short	(.L_5857 - .L_5856)
	.align		4
.L_5856:
        /*01e0*/ 	.word	index@(.nv.constant0._ZN12tensorrt_llm7kernels32fusedQKNormRopeKernelNTokenHeadsIN3c104HalfEfLi64ELb1ELi2EEEvPviiifPKvS6_S6_PKlii)
        /*01e4*/ 	.short	0x0210
        /*01e6*/ 	.short	0x0040


	//----- nvinfo : EIATTR_SW_WAR
	.align		4
.L_5857:
        /*01e8*/ 	.byte	0x04, 0x36
        /*01ea*/ 	.short	(.L_5859 - .L_5858)
.L_5858:
        /*01ec*/ 	.word	0x00000008
.L_5859:


//--------------------- .nv.info._ZN12tensorrt_llm7kernels21fusedQKNormRopeKernelIN3c104HalfEfLi256ELb0EEEvPviiifPKvS6_S6_PKlii --------------------------
	.section	.nv.info._ZN12tensorrt_llm7kernels21fusedQKNormRopeKernelIN3c104HalfEfLi256ELb0EEEvPviiifPKvS6_S6_PKlii,"",@"SHT_CUDA_INFO"
	.sectionflags	@""
	.align	4


	//----- nvinfo : EIATTR_CUDA_API_VERSION
	.align		4
        /*0000*/ 	.byte	0x04, 0x37
        /*0002*/ 	.short	(.L_5861 - .L_5860)
.L_5860:
        /*0004*/ 	.word	0x00000082


	//----- nvinfo : EIATTR_KPARAM_INFO
	.align		4
.L_5861:
        /*0008*/ 	.byte	0x04, 0x17
        /*000a*/ 	.short	(.L_5863 - .L_5862)
.L_5862:
        /*000c*/ 	.word	0x00000000
        /*0010*/ 	.short	0x000a
        /*0012*/ 	.short	0x003c
        /*0014*/ 	.byte	0x00, 0xf0, 0x11, 0x00


	//----- nvinfo : EIATTR_KPARAM_INFO
	.align		4
.L_5863:
        /*0018*/ 	.byte	0x04, 0x17
        /*001a*/ 	.short	(.L_5865 - .L_5864)
.L_5864:
        /*001c*/ 	.word	0x00000000
        /*0020*/ 	.short	0x0009
        /*0022*/ 	.short	0x0038
        /*0024*/ 	.byte	0x00, 0xf0, 0x11, 0x00


	//----- nvinfo : EIATTR_KPARAM_INFO
	.align		4
.L_5865:
        /*0028*/ 	.byte	0x04, 0x17
        /*002a*/ 	.short	(.L_5867 - .L_5866)
.L_5866:
        /*002c*/ 	.word	0x00000000
        /*0030*/ 	.short	0x0008
        /*0032*/ 	.short	0x0030
        /*0034*/ 	.byte	0x00, 0xf0, 0x21, 0x00


	//----- nvinfo : EIATTR_KPARAM_INFO
	.align		4
.L_5867:
        /*0038*/ 	.byte	0x04, 0x17
        /*003a*/ 	.short	(.L_5869 - .L_5868)
.L_5868:
        /*003c*/ 	.word	0x00000000
        /*0040*/ 	.short	0x0007
        /*0042*/ 	.short	0x0028
        /*0044*/ 	.byte	0x00, 0xf0, 0x21, 0x00


	//----- nvinfo : EIATTR_KPARAM_INFO
	.align		4
.L_5869:
        /*0048*/ 	.byte	0x04, 0x17
        /*004a*/ 	.short	(.L_5871 - .L_5870)
.L_5870:
        /*004c*/ 	.word	0x00000000
        /*0050*/ 	.short	0x0006
        /*0052*/ 	.short	0x0020
        /*0054*/ 	.byte	0x00, 0xf0, 0x21, 0x00


	//----- nvinfo : EIATTR_KPARAM_INFO
	.align		4
.L_5871:
        /*0058*/ 	.byte	0x04, 0x17
        /*005a*/ 	.short	(.L_5873 - .L_5872)
.L_5872:
        /*005c*/ 	.word	0x00000000
        /*0060*/ 	.short	0x0005
        /*0062*/ 	.short	0x0018
        /*0064*/ 	.byte	0x00, 0xf0, 0x21, 0x00


	//----- nvinfo : EIATTR_KPARAM_INFO
	.align		4
.L_5873:
        /*0068*/ 	.byte	0x04, 0x17
        /*006a*/ 	.short	(.L_5875 - .L_5874)
.L_5874:
        /*006c*/ 	.word	0x00000000
        /*0070*/ 	.short	0x0004
        /*0072*/ 	.short	0x0014
        /*0074*/ 	.byte	0x00, 0xf0, 0x11, 0x00


	//----- nvinfo : EIATTR_KPARAM_INFO
	.align		4
.L_5875:
        /*0078*/ 	.byte	0x04, 0x17
        /*007a*/ 	.short	(.L_5877 - .L_5876)
.L_5876:
        /*007c*/ 	.word	0x00000000
        /*0080*/ 	.short	0x0003
        /*0082*/ 	.short	0x0010
        /*0084*/ 	.byte	0x00, 0xf0, 0x11, 0x00


	//----- nvinfo : EIATTR_KPARAM_INFO
	.align		4
.L_5877:
        /*0088*/ 	.byte	0x04, 0x17
        /*008a*/ 	.short	(.L_5879 - .L_5878)
.L_5878:
        /*008c*/ 	.word	0x00000000
        /*0090*/ 	.short	0x0002
        /*0092*/ 	.short	0x000c
        /*0094*/ 	.byte	0x00, 0xf0, 0x11, 0x00


	//----- nvinfo : EIATTR_KPARAM_INFO
	.align		4
.L_5879:
        /*0098*/ 	.byte	0x04, 0x17
        /*009a*/ 	.short	(.L_5881 - .L_5880)
.L_5880:
        /*009c*/ 	.word	0x00000000
        /*00a0*/ 	.short	0x0001
        /*00a2*/ 	.short	0x0008
        /*00a4*/ 	.byte	0x00, 0xf0, 0x11, 0x00


	//----- nvinfo : EIATTR_KPARAM_INFO
	.align		4
.L_5881:
        /*00a8*/ 	.byte	0x04, 0x17
        /*00aa*/ 	.short	(.L_5883 - .L_5882)
.L_5882:
        /*00ac*/ 	.word	0x00000000
        /*00b0*/ 	.short	0x0000
        /*00b2*/ 	.short	0x0000
        /*00b4*/ 	.byte	0x00, 0xf0, 0x21, 0x00


	//----- nvinfo : EIATTR_SPARSE_MMA_MASK
	.align		4
.L_5883:
        /*00b8*/ 	.byte	0x03, 0x50
        /*00ba*/ 	.short	0x0000


	//----- nvinfo : EIATTR_MAXREG_COUNT
	.align		4
        /*00bc*/ 	.byte	0x03, 0x1b
        /*00be*/ 	.short	0x00ff


	//----- nvinfo : EIATTR_MERCURY_ISA_VERSION
	.align		4
        /*00c0*/ 	.byte	0x03, 0x5f
        /*00c2*/ 	.short	0x0101


	//----- nvinfo : EIATTR_COOP_GROUP_MASK_REGIDS
	.align		4
        /*00c4*/ 	.byte	0x04, 0x29
        /*00c6*/ 	.short	(.L_5885 - .L_5884)


	//   ....[0]....
.L_5884:
        /*00c8*/ 	.word	0xffffffff


	//   ....[1]....
        /*00cc*/ 	.word	0xffffffff


	//   ....[2]....
        /*00d0*/ 	.word	0xffffffff


	//   ....[3]....
        /*00d4*/ 	.word	0xffffffff


	//   ....[4]....
        /*00d8*/ 	.word	0xffffffff


	//   ....[5]....
        /*00dc*/ 	.word	0xffffffff


	//   ....[6]....
        /*00e0*/ 	.word	0xffffffff


	//   ....[7]....
        /*00e4*/ 	.word	0xffffffff


	//   ....[8]....
        /*00e8*/ 	.word	0xffffffff


	//   ....[9]....
        /*00ec*/ 	.word	0xffffffff


	//   ....[10]....
        /*00f0*/ 	.word	0xffffffff


	//   ....[11]....
        /*00f4*/ 	.word	0xffffffff


	//   ....[12]....
        /*00f8*/ 	.word	0xffffffff


	//   ....[13]....
        /*00fc*/ 	.word	0xffffffff


	//   ....[14]....
        /*0100*/ 	.word	0xffffffff


	//   ....[15]....
        /*0104*/ 	.word	0x0500001d


	//   ....[16]....
        /*0108*/ 	.word	0x0500001d


	//   ....[17]....
        /*010c*/ 	.word	0x0500001d


	//   ....[18]....
        /*0110*/ 	.word	0x0500001d


	//   ....[19]....
        /*0114*/ 	.word	0x0500001d


	//   ....[20]....
        /*0118*/ 	.word	0x0500001d


	//   ....[21]....
        /*011c*/ 	.word	0x0500001d


	//   ....[22]....
        /*0120*/ 	.word	0x0500001d


	//   ....[23]....
        /*0124*/ 	.word	0x0500001d


	//   ....[24]....
        /*0128*/ 	.word	0x0500001d


	//----- nvinfo : EIATTR_COOP_GROUP_INSTR_OFFSETS
	.align		4
.L_5885:
        /*012c*/ 	.byte	0x04, 0x28
        /*012e*/ 	.short	(.L_5887 - .L_5886)


	//   ....[0]....
.L_5886:
        /*0130*/ 	.word	0x00000670


	//   ....[1]....
        /*0134*/ 	.word	0x000006b0


	//   ....[2]....
        /*0138*/ 	.word	0x000006d0


	//   ....[3]....
        /*013c*/ 	.word	0x000006f0


	//   ....[4]....
        /*0140*/ 	.word	0x00000720


	//   ....[5]....
        /*0144*/ 	.word	0x000009f0


	//   ....[6]....
        /*0148*/ 	.word	0x00000c70


	//   ....[7]....
        /*014c*/ 	.word	0x00000e50


	//   ....[8]....
        /*0150*/ 	.word	0x00000f20


	//   ....[9]....
        /*0154*/ 	.word	0x00001050


	//   ....[10]....
        /*0158*/ 	.word	0x00001220


	//   ....[11]....
        /*015c*/ 	.word	0x000013f0


	//   ....[12]....
        /*0160*/ 	.word	0x000015c0


	//   ....[13]....
        /*0164*/ 	.word	0x00001780


	//   ....[14]....
        /*0168*/ 	.word	0x00001980


	//   ....[15]....
        /*016c*/ 	.word	0x00001cb0


	//   ....[16]....
        /*0170*/ 	.word	0x00001d00


	//   ....[17]....
        /*0174*/ 	.word	0x00001d50


	//   ....[18]....
        /*0178*/ 	.word	0x00001f70


	//   ....[19]....
        /*017c*/ 	.word	0x000022e0


	//   ....[20]....
        /*0180*/ 	.word	0x000024e0


	//   ....[21]....
        /*0184*/ 	.word	0x000026e0


	//   ....[22]....
        /*0188*/ 	.word	0x000028f0


	//   ....[23]....
        /*018c*/ 	.word	0x000029a0


	//   ....[24]....
        /*0190*/ 	.word	0x00002a20


	//----- nvinfo : EIATTR_EXIT_INSTR_OFFSETS
	.align		4
.L_5887:
        /*0194*/ 	.byte	0x04, 0x1c
        /*0196*/ 	.short	(.L_5889 - .L_5888)


	//   ....[0]....
.L_5888:
        /*0198*/ 	.word	0x00000250


	//   ....[1]....
        /*019c*/ 	.word	0x000019f0


	//----- nvinfo : EIATTR_CRS_STACK_SIZE
	.align		4
.L_5889:
        /*01a0*/ 	.byte	0x04, 0x1e
        /*01a2*/ 	.short	(.L_5891 - .L_5890)
.L_5890:
        /*01a4*/ 	.word	0x00000000


	//----- nvinfo : EIATTR_CBANK_PARAM_SIZE
	.align		4
.L_5891:
        /*01a8*/ 	.byte	0x03, 0x19
        /*01aa*/ 	.short	0x0040


	//----- nvinfo : EIATTR_PARAM_CBANK
	.align		4
        /*01ac*/ 	.byte	0x04, 0x0a
        /*01ae*/ 	.short	(.L_5893 - .L_5892)
	.align		4
.L_5892:
        /*01b0*/ 	.word	index@(.nv.constant0._ZN12tensorrt_llm7kernels21fusedQKNormRopeKernelIN3c104HalfEfLi256ELb0EEEvPviiifPKvS6_S6_PKlii)
        /*01b4*/ 	.short	0x0210
        /*01b6*/ 	.short	0x0040


	//----- nvinfo : EIATTR_SW_WAR
	.align		4
.L_5893:
        /*01b8*/ 	.byte	0x04, 0x36
        /*01ba*/ 	.short	(.L_5895 - .L_5894)
.L_5894:
        /*01bc*/ 	.word	0x00000008
.L_5895:


//--------------------- .nv.info._ZN12tensorrt_llm7kernels21fusedQKNormRopeKernelIN3c104HalfEfLi256ELb1EEEvPviiifPKvS6_S6_PKlii --------------------------
	.section	.nv.info._ZN12tensorrt_llm7kernels21fusedQKNormRopeKernelIN3c104HalfEfLi256ELb1EEEvPviiifPKvS6_S6_PKlii,"",@"SHT_CUDA_INFO"
	.sectionflags	@""
	.align	4


	//----- nvinfo : EIATTR_CUDA_API_VERSION
	.align		4
        /*0000*/ 	.byte	0x04, 0x37
        /*0002*/ 	.short	(.L_5897 - .L_5896)
.L_5896:
        /*0004*/ 	.word	0x00000082


	//----- nvinfo : EIATTR_KPARAM_INFO
	.align		4
.L_5897:
        /*0008*/ 	.byte	0x04, 0x17
        /*000a*/ 	.short	(.L_5899 - .L_5898)
.L_5898:
        /*000c*/ 	.word	0x00000000
        /*0010*/ 	.short	0x000a
        /*0012*/ 	.short	0x003c
        /*0014*/ 	.byte	0x00, 0xf0, 0x11, 0x00


	//----- nvinfo : EIATTR_KPARAM_INFO
	.align		4
.L_5899:
        /*0018*/ 	.byte	0x04, 0x17
        /*001a*/ 	.short	(.L_5901 - .L_5900)
.L_5900:
        /*001c*/ 	.word	0x00000000
        /*0020*/ 	.short	0x0009
        /*0022*/ 	.short	0x0038
        /*0024*/ 	.byte	0x00, 0xf0, 0x11, 0x00


	//----- nvinfo : EIATTR_KPARAM_INFO
	.align		4
.L_5901:
        /*0028*/ 	.byte	0x04, 0x17
        /*002a*/ 	.short	(.L_5903 - .L_5902)
.L_5902:
        /*002c*/ 	.word	0x00000000
        /*0030*/ 	.short	0x0008
        /*0032*/ 	.short	0x0030
        /*0034*/ 	.byte	0x00, 0xf0, 0x21, 0x00


	//----- nvinfo : EIATTR_KPARAM_INFO
	.align		4
.L_5903:
        /*0038*/ 	.byte	0x04, 0x17
        /*003a*/ 	.short	(.L_5905 - .L_5904)
.L_5904:
        /*003c*/ 	.word	0x00000000
        /*0040*/ 	.short	0x0007
        /*0042*/ 	.short	0x0028
        /*0044*/ 	.byte	0x00, 0xf0, 0x21, 0x00


	//----- nvinfo : EIATTR_KPARAM_INFO
	.align		4
.L_5905:
        /*0048*/ 	.byte	0x04, 0x17
        /*004a*/ 	.short	(.L_5907 - .L_5906)
.L_5906:
        /*004c*/ 	.word	0x00000000
        /*0050*/ 	.short	0x0006
        /*0052*/ 	.short	0x0020
        /*0054*/ 	.byte	0x00, 0xf0, 0x21, 0x00


	//----- nvinfo : EIATTR_KPARAM_INFO
	.align		4
.L_5907:
        /*0058*/ 	.byte	0x04, 0x17
        /*005a*/ 	.short	(.L_5909 - .L_5908)
.L_5908:
        /*005c*/ 	.word	0x00000000
        /*0060*/ 	.short	0x0005
        /*0062*/ 	.short	0x0018
        /*0064*/ 	.byte	0x00, 0xf0, 0x21, 0x00


	//----- nvinfo : EIATTR_KPARAM_INFO
	.align		4
.L_5909:
        /*0068*/ 	.byte	0x04, 0x17
        /*006a*/ 	.short	(.L_5911 - .L_5910)
.L_5910:
        /*006c*/ 	.word	0x00000000
        /*0070*/ 	.short	0x0004
        /*0072*/ 	.short	0x0014
        /*0074*/ 	.byte	0x00, 0xf0, 0x11, 0x00


	//----- nvinfo : EIATTR_KPARAM_INFO
	.align		4
.L_5911:
        /*0078*/ 	.byte	0x04, 0x17
        /*007a*/ 	.short	(.L_5913 - .L_5912)
.L_5912:
        /*007c*/ 	.word	0x00000000
        /*0080*/ 	.short	0x0003
        /*0082*/ 	.short	0x0010
        /*0084*/ 	.byte	0x00, 0xf0, 0x11, 0x00


	//----- nvinfo : EIATTR_KPARAM_INFO
	.align		4
.L_5913:
        /*0088*/ 	.byte	0x04, 0x17
        /*008a*/ 	.short	(.L_5915 - .L_5914)
.L_5914:
        /*008c*/ 	.word	0x00000000
        /*0090*/ 	.short	0x0002
        /*0092*/ 	.short	0x000c
        /*0094*/ 	.byte	0x00, 0xf0, 0x11, 0x00


	//----- nvinfo : EIATTR_KPARAM_INFO
	.align		4
.L_5915:
        /*0098*/ 	.byte	0x04, 0x17
        /*009a*/ 	.short	(.L_5917 - .L_5916)
.L_5916:
        /*009c*/ 	.word	0x00000000
        /*00a0*/ 	.short	0x0001
        /*00a2*/ 	.short	0x0008
        /*00a4*/ 	.byte	0x00, 0xf0, 0x11, 0x00


	//----- nvinfo : EIATTR_KPARAM_INFO
	.align		4
.L_5917:
        /*00a8*/ 	.byte	0x04, 0x17
        /*00aa*/ 	.short	(.L_5919 - .L_5918)
.L_5918:
        /*00ac*/ 	.word	0x00000000
        /*00b0*/ 	.short	0x0000
        /*00b2*/ 	.short	0x0000
        /*00b4*/ 	.byte	0x00, 0xf0, 0x21, 0x00


	//----- nvinfo : EIATTR_SPARSE_MMA_MASK
	.align		4
.L_5919:
        /*00b8*/ 	.byte	0x03, 0x50
        /*00ba*/ 	.short	0x0000


	//----- nvinfo : EIATTR_MAXREG_COUNT
	.align		4
        /*00bc*/ 	.byte	0x03, 0x1b
        /*00be*/ 	.short	0x00ff


	//----- nvinfo : EIATTR_MERCURY_ISA_VERSION
	.align		4
        /*00c0*/ 	.byte	0x03, 0x5f
        /*00c2*/ 	.short	0x0101


	//----- nvinfo : EIATTR_COOP_GROUP_MASK_REGIDS
	.align		4
        /*00c4*/ 	.byte	0x04, 0x29
        /*00c6*/ 	.short	(.L_5921 - .L_5920)


	//   ....[0]....
.L_5920:
        /*00c8*/ 	.word	0xffffffff


	//   ....[1]....
        /*00cc*/ 	.word	0xffffffff


	//   ....[2]....
        /*00d0*/ 	.word	0xffffffff


	//   ....[3]....
        /*00d4*/ 	.word	0xffffffff


	//   ....[4]....
        /*00d8*/ 	.word	0xffffffff


	//----- nvinfo : EIATTR_COOP_GROUP_INSTR_OFFSETS
	.align		4
.L_5921:
        /*00dc*/ 	.byte	0x04, 0x28
        /*00de*/ 	.short	(.L_5923 - .L_5922)


	//   ....[0]....
.L_5922:
        /*00e0*/ 	.word	0x00000690


	//   ....[1]....
        /*00e4*/ 	.word	0x000006d0


	//   ....[2]....
        /*00e8*/ 	.word	0x00000710


	//   ....[3]....
        /*00ec*/ 	.word	0x00000730


	//   ....[4]....
        /*00f0*/ 	.word	0x00000750


	//----- nvinfo : EIATTR_EXIT_INSTR_OFFSETS
	.align		4
.L_5923:
        /*00f4*/ 	.byte	0x04, 0x1c
        /*00f6*/ 	.short	(.L_5925 - .L_5924)


	//   ....[0]....
.L_5924:
        /*00f8*/ 	.word	0x00000250


	//   ....[1]....
        /*00fc*/ 	.word	0x00000e60


	//----- nvinfo : EIATTR_CRS_STACK_SIZE
	.align		4
.L_5925:
        /*0100*/ 	.byte	0x04, 0x1e
        /*0102*/ 	.short	(.L_5927 - .L_5926)
.L_5926:
        /*0104*/ 	.word	0x00000000


	//----- nvinfo : EIATTR_CBANK_PARAM_SIZE
	.align		4
.L_5927:
        /*0108*/ 	.byte	0x03, 0x19
        /*010a*/ 	.short	0x0040


	//----- nvinfo : EIATTR_PARAM_CBANK
	.align		4
        /*010c*/ 	.byte	0x04, 0x0a
        /*010e*/ 	.short	(.L_5929 - .L_5928)
	.align		4
.L_5928:
        /*0110*/ 	.word	index@(.nv.constant0._ZN12tensorrt_llm7kernels21fusedQKNormRopeKernelIN3c104HalfEfLi256ELb1EEEvPviiifPKvS6_S6_PKlii)
        /*0114*/ 	.short	0x0210
        /*0116*/ 	.short	0x0040


	//----- nvinfo : EIATTR_SW_WAR
	.align		4
.L_5929:
        /*0118*/ 	.byte	0x04, 0x36
        /*011a*/ 	.short	(.L_5931 - .L_5930)
.L_5930:
        /*011c*/ 	.word	0x00000008
.L_5931:


//--------------------- .nv.info._ZN12tensorrt_llm7kernels21fusedQKNormRopeKernelIN3c104HalfEfLi128ELb0EEEvPviiifPKvS6_S6_PKlii --------------------------
	.section	.nv.info._ZN12tensorrt_llm7kernels21fusedQKNormRopeKernelIN3c104HalfEfLi128ELb0EEEvPviiifPKvS6_S6_PKlii,"",@"SHT_CUDA_INFO"
	.sectionflags	@""
	.align	4


	//----- nvinfo : EIATTR_CUDA_API_VERSION
	.align		4
        /*0000*/ 	.byte	0x04, 0x37
        /*0002*/ 	.short	(.L_5933 - .L_5932)
.L_5932:
        /*0004*/ 	.word	0x00000082


	//----- nvinfo : EIATTR_KPARAM_INFO
	.align		4
.L_5933:
        /*0008*/ 	.byte	0x04, 0x17
        /*000a*/ 	.short	(.L_5935 - .L_5934)
.L_5934:
        /*000c*/ 	.word	0x00000000
        /*0010*/ 	.short	0x000a
        /*0012*/ 	.short	0x003c
        /*0014*/ 	.byte	0x00, 0xf0, 0x11, 0x00


	//----- nvinfo : EIATTR_KPARAM_INFO
	.align		4
.L_5935:
        /*0018*/ 	.byte	0x04, 0x17
        /*001a*/ 	.short	(.L_5937 - .L_5936)
.L_5936:
        /*001c*/ 	.word	0x00000000
        /*0020*/ 	.short	0x0009
        /*0022*/ 	.short	0x0038
        /*0024*/ 	.byte	0x00, 0xf0, 0x11, 0x00


	//----- nvinfo : EIATTR_KPARAM_INFO
	.align		4
.L_5937:
        /*0028*/ 	.byte	0x04, 0x17
        /*002a*/ 	.short	(.L_5939 - .L_5938)
.L_5938:
        /*002c*/ 	.word	0x00000000
        /*0030*/ 	.short	0x0008
        /*0032*/ 	.short	0x0030
        /*0034*/ 	.byte	0x00, 0xf0, 0x21, 0x00


	//----- nvinfo : EIATTR_KPARAM_INFO
	.align		4
.L_5939:
        /*0038*/ 	.byte	0x04, 0x17
        /*003a*/ 	.short	(.L_5941 - .L_5940)
.L_5940:
        /*003c*/ 	.word	0x00000000
        /*0040*/ 	.short	0x0007
        /*0042*/ 	.short	0x0028
        /*0044*/ 	.byte	0x00, 0xf0, 0x21, 0x00


	//----- nvinfo : EIATTR_KPARAM_INFO
	.align		4
.L_5941:
        /*0048*/ 	.byte	0x04, 0x17
        /*004a*/ 	.short	(.L_5943 - .L_5942)
.L_5942:
        /*004c*/ 	.word	0x00000000
        /*0050*/ 	.short	0x0006
        /*0052*/ 	.short	0x0020
        /*0054*/ 	.byte	0x00, 0xf0, 0x21, 0x00


	//----- nvinfo : EIATTR_KPARAM_INFO
	.align		4
.L_5943:
        /*0058*/ 	.byte	0x04, 0x17
        /*005a*/ 	.short	(.L_5945 - .L_5944)
.L_5944:
        /*005c*/ 	.word	0x00000000
        /*0060*/ 	.short	0x0005
        /*0062*/ 	.short	0x0018
        /*0064*/ 	.byte	0x00, 0xf0, 0x21, 0x00


	//----- nvinfo : EIATTR_KPARAM_INFO
	.align		4
.L_5945:
        /*0068*/ 	.byte	0x04, 0x17
        /*006a*/ 	.short	(.L_5947 - .L_5946)
.L_5946:
        /*006c*/ 	.word	0x00000000
        /*0070*/ 	.short	0x0004
        /*0072*/ 	.short	0x0014
        /*0074*/ 	.byte	0x00, 0xf0, 0x11, 0x00


	//----- nvinfo : EIATTR_KPARAM_INFO
	.align		4
.L_5947:
        /*0078*/ 	.byte	0x04, 0x17
        /*007a*/ 	.short	(.L_5949 - .L_5948)
.L_5948:
        /*007c*/ 	.word	0x00000000
        /*0080*/ 	.short	0x0003
        /*0082*/ 	.short	0x0010
        /*0084*/ 	.byte	0x00, 0xf0, 0x11, 0x00


	//----- nvinfo : EIATTR_KPARAM_INFO
	.align		4
.L_5949:
        /*0088*/ 	.byte	0x04, 0x17
        /*008a*/ 	.short	(.L_5951 - .L_5950)
.L_5950:
        /*008c*/ 	.word	0x00000000
        /*0090*/ 	.short	0x0002
        /*0092*/ 	.short	0x000c
        /*0094*/ 	.byte	0x00, 0xf0, 0x11, 0x00


	//----- nvinfo : EIATTR_KPARAM_INFO
	.align		4
.L_5951:
        /*0098*/ 	.byte	0x04, 0x17
        /*009a*/ 	.short	(.L_5953 - .L_5952)
.L_5952:
        /*009c*/ 	.word	0x00000000
        /*00a0*/ 	.short	0x0001
        /*00a2*/ 	.short	0x0008
        /*00a4*/ 	.byte	0x00, 0xf0, 0x11, 0x00


	//----- nvinfo : EIATTR_KPARAM_INFO
	.align		4
.L_5953:
        /*00a8*/ 	.byte	0x04, 0x17
        /*00aa*/ 	.short	(.L_5955 - .L_5954)
.L_5954:
        /*00ac*/ 	.word	0x00000000
        /*00b0*/ 	.short	0x0000
        /*00b2*/ 	.short	0x0000
        /*00b4*/ 	.byte	0x00, 0xf0, 0x21, 0x00


	//----- nvinfo : EIATTR_SPARSE_MMA_MASK
	.align		4
.L_5955:
        /*00b8*/ 	.byte	0x03, 0x50
        /*00ba*/ 	.short	0x0000


	//----- nvinfo : EIATTR_MAXREG_COUNT
	.align		4
        /*00bc*/ 	.byte	0x03, 0x1b
        /*00be*/ 	.short	0x00ff


	//----- nvinfo : EIATTR_MERCURY_ISA_VERSION
	.align		4
        /*00c0*/ 	.byte	0x03, 0x5f
        /*00c2*/ 	.short	0x0101


	//----- nvinfo : EIATTR_COOP_GROUP_MASK_REGIDS
	.align		4
        /*00c4*/ 	.byte	0x04, 0x29
        /*00c6*/ 	.short	(.L_5957 - .L_5956)


	//   ....[0]....
.L_5956:
        /*00c8*/ 	.word	0xffffffff


	//   ....[1]....
        /*00cc*/ 	.word	0xffffffff


	//   ....[2]....
        /*00d0*/ 	.word	0xffffffff


	//   ....[3]....
        /*00d4*/ 	.word	0xffffffff


	//   ....[4]....
        /*00d8*/ 	.word	0xffffffff


	//   ....[5]....
        /*00dc*/ 	.word	0xffffffff


	//   ....[6]....
        /*00e0*/ 	.word	0xffffffff


	//   ....[7]....
        /*00e4*/ 	.word	0xffffffff


	//   ....[8]....
        /*00e8*/ 	.word	0xffffffff


	//   ....[9]....
        /*00ec*/ 	.word	0xffffffff


	//   ....[10]....
        /*00f0*/ 	.word	0xffffffff


	//   ....[11]....
        /*00f4*/ 	.word	0x05000018


	//   ....[12]....
        /*00f8*/ 	.word	0x05000018


	//   ....[13]....
        /*00fc*/ 	.word	0x05000018


	//   ....[14]....
        /*0100*/ 	.word	0x05000018


	//   ....[15]....
        /*0104*/ 	.word	0x05000018


	//   ....[16]....
        /*0108*/ 	.word	0x05000018


	//----- nvinfo : EIATTR_COOP_GROUP_INSTR_OFFSETS
	.align		4
.L_5957:
        /*010c*/ 	.byte	0x04, 0x28
        /*010e*/ 	.short	(.L_5959 - .L_5958)


	//   ....[0]....
.L_5958:
        /*0110*/ 	.word	0x00000510


	//   ....[1]....
        /*0114*/ 	.word	0x00000570


	//   ....[2]....
        /*0118*/ 	.word	0x00000590


	//   ....[3]....
        /*011c*/ 	.word	0x000005b0


	//   ....[4]....
        /*0120*/ 	.word	0x000005e0


	//   ....[5]....
        /*0124*/ 	.word	0x000007e0


	//   ....[6]....
        /*0128*/ 	.word	0x00000ad0


	//   ....[7]....
        /*012c*/ 	.word	0x00000c40


	//   ....[8]....
        /*0130*/ 	.word	0x00000c50


	//   ....[9]....
        /*0134*/ 	.word	0x00000e00


	//   ....[10]....
        /*0138*/ 	.word	0x00001020


	//   ....[11]....
        /*013c*/ 	.word	0x00001320


	//   ....[12]....
        /*0140*/ 	.word	0x00001350


	//   ....[13]....
        /*0144*/ 	.word	0x000013b0


	//   ....[14]....
        /*0148*/ 	.word	0x00001730


	//   ....[15]....
        /*014c*/ 	.word	0x000017f0


	//   ....[16]....
        /*0150*/ 	.word	0x00001870


	//----- nvinfo : EIATTR_EXIT_INSTR_OFFSETS
	.align		4
.L_5959:
        /*0154*/ 	.byte	0x04, 0x1c
        /*0156*/ 	.short	(.L_5961 - .L_5960)


	//   ....[0]....
.L_5960:
        /*0158*/ 	.word	0x00000250


	//   ....[1]....
        /*015c*/ 	.word	0x00001070


	//----- nvinfo : EIATTR_CRS_STACK_SIZE
	.align		4
.L_5961:
        /*0160*/ 	.byte	0x04, 0x1e
        /*0162*/ 	.short	(.L_5963 - .L_5962)
.L_5962:
        /*0164*/ 	.word	0x00000000


	//----- nvinfo : EIATTR_CBANK_PARAM_SIZE
	.align		4
.L_5963:
        /*0168*/ 	.byte	0x03, 0x19
        /*016a*/ 	.short	0x0040


	//----- nvinfo : EIATTR_PARAM_CBANK
	.align		4
        /*016c*/ 	.byte	0x04, 0x0a
        /*016e*/ 	.short	(.L_5965 - .L_5964)
	.align		4
.L_5964:
        /*0170*/ 	.word	index@(.nv.constant0._ZN12tensorrt_llm7kernels21fusedQKNormRopeKernelIN3c104HalfEfLi128ELb0EEEvPviiifPKvS6_S6_PKlii)
        /*0174*/ 	.short	0x0210
        /*0176*/ 	.short	0x0040


	//----- nvinfo : EIATTR_SW_WAR
	.align		4
.L_5965:
        /*0178*/ 	.byte	0x04, 0x36
        /*017a*/ 	.short	(.L_5967 - .L_5966)
.L_5966:
        /*017c*/ 	.word	0x00000008
.L_5967:


//--------------------- .nv.info._ZN12tensorrt_llm7kernels21fusedQKNormRopeKernelIN3c104HalfEfLi128ELb1EEEvPviiifPKvS6_S6_PKlii --------------------------
	.section	.nv.info._ZN12tensorrt_llm7kernels21fusedQKNormRopeKernelIN3c104HalfEfLi128ELb1EEEvPviiifPKvS6_S6_PKlii,"",@"SHT_CUDA_INFO"
	.sectionflags	@""
	.align	4


	//----- nvinfo : EIATTR_CUDA_API_VERSION
	.align		4
        /*0000*/ 	.byte	0x04, 0x37
        /*0002*/ 	.short	(.L_5969 - .L_5968)
.L_5968:
        /*0004*/ 	.word	0x00000082


	//----- nvinfo : EIATTR_KPARAM_INFO
	.align		4
.L_5969:
        /*0008*/ 	.byte	0x04, 0x17
        /*000a*/ 	.short	(.L_5971 - .L_5970)
.L_5970:
        /*000c*/ 	.word	0x00000000
        /*0010*/ 	.short	0x000a
        /*0012*/ 	.short	0x003c
        /*0014*/ 	.byte	0x00, 0xf0, 0x11, 0x00


	//----- nvinfo : EIATTR_KPARAM_INFO
	.align		4
.L_5971:
        /*0018*/ 	.byte	0x04, 0x17
        /*001a*/ 	.short	(.L_5973 - .L_5972)
.L_5972:
        /*001c*/ 	.word	0x00000000
        /*0020*/ 	.short	0x0009
        /*0022*/ 	.short	0x0038
        /*0024*/ 	.byte	0x00, 0xf0, 0x11, 0x00


	//----- nvinfo : EIATTR_KPARAM_INFO
	.align		4
.L_5973:
        /*0028*/ 	.byte	0x04, 0x17
        /*002a*/ 	.short	(.L_5975 - .L_5974)
.L_5974:
        /*002c*/ 	.word	0x00000000
        /*0030*/ 	.short	0x0008
        /*0032*/ 	.short	0x0030
        /*0034*/ 	.byte	0x00, 0xf0, 0x21, 0x00


	//----- nvinfo : EIATTR_KPARAM_INFO
	.align		4
.L_5975:
        /*0038*/ 	.byte	0x04, 0x17
        /*003a*/ 	.short	(.L_5977 - .L_5976)
.L_5976:
        /*003c*/ 	.word	0x00000000
        /*0040*/ 	.short	0x0007
        /*0042*/ 	.short	0x0028
        /*0044*/ 	.byte	0x00, 0xf0, 0x21, 0x00


	//----- nvinfo : EIATTR_KPARAM_INFO
	.align		4
.L_5977:
        /*0048*/ 	.byte	0x04, 0x17
        /*004a*/ 	.short	(.L_5979 - .L_5978)
.L_5978:
        /*004c*/ 	.word	0x00000000
        /*0050*/ 	.short	0x0006
        /*0052*/ 	.short	0x0020
        /*0054*/ 	.byte	0x00, 0xf0, 0x21, 0x00


	//----- nvinfo : EIATTR_KPARAM_INFO
	.align		4
.L_5979:
        /*0058*/ 	.byte	0x04, 0x17
        /*005a*/ 	.short	(.L_5981 - .L_5980)
.L_5980:
        /*005c*/ 	.word	0x00000000
        /*0060*/ 	.short	0x0005
        /*0062*/ 	.short	0x0018
        /*0064*/ 	.byte	0x00, 0xf0, 0x21, 0x00


	//----- nvinfo : EIATTR_KPARAM_INFO
	.align		4
.L_5981:
        /*0068*/ 	.byte	0x04, 0x17
        /*006a*/ 	.short	(.L_5983 - .L_5982)
.L_5982:
        /*006c*/ 	.word	0x00000000
        /*0070*/ 	.short	0x0004
        /*0072*/ 	.short	0x0014
        /*0074*/ 	.byte	0x00, 0xf0, 0x11, 0x00


	//----- nvinfo : EIATTR_KPARAM_INFO
	.align		4
.L_5983:
        /*0078*/ 	.byte	0x04, 0x17
        /*007a*/ 	.short	(.L_5985 - .L_5984)
.L_5984:
        /*007c*/ 	.word	0x00000000
        /*0080*/ 	.short	0x0003
        /*0082*/ 	.short	0x0010
        /*0084*/ 	.byte	0x00, 0xf0, 0x11, 0x00


	//----- nvinfo : EIATTR_KPARAM_INFO
	.align		4
.L_5985:
        /*0088*/ 	.byte	0x04, 0x17
        /*008a*/ 	.short	(.L_5987 - .L_5986)
.L_5986:
        /*008c*/ 	.word	0x00000000
        /*0090*/ 	.short	0x0002
        /*0092*/ 	.short	0x000c
        /*0094*/ 	.byte	0x00, 0xf0, 0x11, 0x00


	//----- nvinfo : EIATTR_KPARAM_INFO
	.align		4
.L_5987:
        /*0098*/ 	.byte	0x04, 0x17
        /*009a*/ 	.short	(.L_5989 - .L_5988)
.L_5988:
        /*009c*/ 	.word	0x00000000
        /*00a0*/ 	.short	0x0001
        /*00a2*/ 	.short	0x0008
        /*00a4*/ 	.byte	0x00, 0xf0, 0x11, 0x00


	//----- nvinfo : EIATTR_KPARAM_INFO
	.align		4
.L_5989:
        /*00a8*/ 	.byte	0x04, 0x17
        /*00aa*/ 	.short	(.L_5991 - .L_5990)
.L_5990:
        /*00ac*/ 	.word	0x00000000
        /*00b0*/ 	.short	0x0000
        /*00b2*/ 	.short	0x0000
        /*00b4*/ 	.byte	0x00, 0xf0, 0x21, 0x00


	//----- nvinfo : EIATTR_SPARSE_MMA_MASK
	.align		4
.L_5991:
        /*00b8*/ 	.byte	0x03, 0x50
        /*00ba*/ 	.short	0x0000


	//----- nvinfo : EIATTR_MAXREG_COUNT
	.align		4
        /*00bc*/ 	.byte	0x03, 0x1b
        /*00be*/ 	.short	0x00ff


	//----- nvinfo : EIATTR_MERCURY_ISA_VERSION
	.align		4
        /*00c0*/ 	.byte	0x03, 0x5f
        /*00c2*/ 	.short	0x0101


	//----- nvinfo : EIATTR_COOP_GROUP_MASK_REGIDS
	.align		4
        /*00c4*/ 	.byte	0x04, 0x29
        /*00c6*/ 	.short	(.L_5993 - .L_5992)


	//   ....[0]....
.L_5992:
        /*00c8*/ 	.word	0xffffffff


	//   ....[1]....
        /*00cc*/ 	.word	0xffffffff


	//   ....[2]....
        /*00d0*/ 	.word	0xffffffff


	//   ....[3]....
        /*00d4*/ 	.word	0xffffffff


	//   ....[4]....
        /*00d8*/ 	.word	0xffffffff


	//----- nvinfo : EIATTR_COOP_GROUP_INSTR_OFFSETS
	.align		4
.L_5993:
        /*00dc*/ 	.byte	0x04, 0x28
        /*00de*/ 	.short	(.L_5995 - .L_5994)


	//   ....[0]....
.L_5994:
        /*00e0*/ 	.word	0x00000550


	//   ....[1]....
        /*00e4*/ 	.word	0x000005c0


	//   ....[2]....
        /*00e8*/ 	.word	0x000005e0


	//   ....[3]....
        /*00ec*/ 	.word	0x00000600


	//   ....[4]....
        /*00f0*/ 	.word	0x00000620


	//----- nvinfo : EIATTR_EXIT_INSTR_OFFSETS
	.align		4
.L_5995:
        /*00f4*/ 	.byte	0x04, 0x1c
        /*00f6*/ 	.short	(.L_5997 - .L_5996)


	//   ....[0]....
.L_5996:
        /*00f8*/ 	.word	0x00000250


	//   ....[1]....
        /*00fc*/ 	.word	0x00000a20


	//----- nvinfo : EIATTR_CRS_STACK_SIZE
	.align		4
.L_5997:
        /*0100*/ 	.byte	0x04, 0x1e
        /*0102*/ 	.short	(.L_5999 - .L_5998)
.L_5998:
        /*0104*/ 	.word	0x00000000


	//----- nvinfo : EIATTR_CBANK_PARAM_SIZE
	.align		4
.L_5999:
        /*0108*/ 	.byte	0x03, 0x19
        /*010a*/ 	.short	0x0040


	//----- nvinfo : EIATTR_PARAM_CBANK
	.align		4
        /*010c*/ 	.byte	0x04, 0x0a
        /*010e*/ 	.short	(.L_6001 - .L_6000)
	.align		4
.L_6000:
        /*0110*/ 	.word	index@(.nv.constant0._ZN12tensorrt_llm7kernels21fusedQKNormRopeKernelIN3c104HalfEfLi128ELb1EEEvPviiifPKvS6_S6_PKlii)
        /*0114*/ 	.short	0x0210
        /*0116*/ 	.short	0x0040


	//----- nvinfo : EIATTR_SW_WAR
	.align		4
.L_6001:
        /*0118*/ 	.byte	0x04, 0x36
        /*011a*/ 	.short	(.L_6003 - .L_6002)
.L_6002:
        /*011c*/ 	.word	0x00000008
.L_6003:


//--------------------- .nv.info._ZN12tensorrt_llm7kernels21fusedQKNormRopeKernelIN3c104HalfEfLi64ELb0EEEvPviiifPKvS6_S6_PKlii --------------------------
	.section	.nv.info._ZN12tensorrt_llm7kernels21fusedQKNormRopeKernelIN3c104HalfEfLi64ELb0EEEvPviiifPKvS6_S6_PKlii,"",@"SHT_CUDA_INFO"
	.sectionflags	@""
	.align	4


	//----- nvinfo : EIATTR_CUDA_API_VERSION
	.align		4
        /*0000*/ 	.byte	0x04, 0x37
        /*0002*/ 	.short	(.L_6005 - .L_6004)
.L_6004:
        /*0004*/ 	.word	0x00000082


	//----- nvinfo : EIATTR_KPARAM_INFO
	.align		4
.L_6005:
        /*0008*/ 	.byte	0x04, 0x17
        /*000a*/ 	.short	(.L_6007 - .L_6006)
.L_6006:
        /*000c*/ 	.word	0x00000000
        /*0010*/ 	.short	0x000a
        /*0012*/ 	.short	0x003c
        /*0014*/ 	.byte	0x00, 0xf0, 0x11, 0x00


	//----- nvinfo : EIATTR_KPARAM_INFO
	.align		4
.L_6007:
        /*0018*/ 	.byte	0x04, 0x17
        /*001a*/ 	.short	(.L_6009 - .L_6008)
.L_6008:
        /*001c*/ 	.word	0x00000000
        /*0020*/ 	.short	0x0009
        /*0022*/ 	.short	0x0038
        /*0024*/ 	.byte	0x00, 0xf0, 0x11, 0x00


	//----- nvinfo : EIATTR_KPARAM_INFO
	.align		4
.L_6009:
        /*0028*/ 	.byte	0x04, 0x17
        /*002a*/ 	.short	(.L_6011 - .L_6010)
.L_6010:
        /*002c*/ 	.word	0x00000000
        /*0030*/ 	.short	0x0008
        /*0032*/ 	.short	0x0030
        /*0034*/ 	.byte	0x00, 0xf0, 0x21, 0x00


	//----- nvinfo : EIATTR_KPARAM_INFO
	.align		4
.L_6011:
        /*0038*/ 	.byte	0x04, 0x17
        /*003a*/ 	.short	(.L_6013 - .L_6012)
.L_6012:
        /*003c*/ 	.word	0x00000000
        /*0040*/ 	.short	0x0007
        /*0042*/ 	.short	0x0028
        /*0044*/ 	.byte	0x00, 0xf0, 0x21, 0x00


	//----- nvinfo : EIATTR_KPARAM_INFO
	.align		4
.L_6013:
        /*0048*/ 	.byte	0x04, 0x17
        /*004a*/ 	.short	(.L_6015 - .L_6014)
.L_6014:
        /*004c*/ 	.word	0x00000000
        /*0050*/ 	.short	0x0006
        /*0052*/ 	.short	0x0020
        /*0054*/ 	.byte	0x00, 0xf0, 0x21, 0x00


	//----- nvinfo : EIATTR_KPARAM_INFO
	.align		4
.L_6015:
        /*0058*/ 	.byte	0x04, 0x17
        /*005a*/ 	.short	(.L_6017 - .L_6016)
.L_6016:
        /*005c*/ 	.word	0x00000000
        /*0060*/ 	.short	0x0005
        /*0062*/ 	.short	0x0018
        /*0064*/ 	.byte	0x00, 0xf0, 0x21, 0x00


	//----- nvinfo : EIATTR_KPARAM_INFO
	.align		4
.L_6017:
        /*0068*/ 	.byte	0x04, 0x17
        /*006a*/ 	.short	(.L_6019 - .L_6018)
.L_6018:
        /*006c*/ 	.word	0x00000000
        /*0070*/ 	.short	0x0004
        /*0072*/ 	.short	0x0014
        /*0074*/ 	.byte	0x00, 0xf0, 0x11, 0x00


	//----- nvinfo : EIATTR_KPARAM_INFO
	.align		4
.L_6019:
        /*0078*/ 	.byte	0x04, 0x17
        /*007a*/ 	.short	(.L_6021 - .L_6020)
.L_6020:
        /*007c*/ 	.word	0x00000000
        /*0080*/ 	.short	0x0003
        /*0082*/ 	.short	0x0010
        /*0084*/ 	.byte	0x00, 0xf0, 0x11, 0x00


	//----- nvinfo : EIATTR_KPARAM_INFO
	.align		4
.L_6021:
        /*0088*/ 	.byte	0x04, 0x17
        /*008a*/ 	.short	(.L_6023 - .L_6022)
.L_6022:
        /*008c*/ 	.word	0x00000000
        /*0090*/ 	.short	0x0002
        /*0092*/ 	.short	0x000c
        /*0094*/ 	.byte	0x00, 0xf0, 0x11, 0x00


	//----- nvinfo : EIATTR_KPARAM_INFO
	.align		4
.L_6023:
        /*0098*/ 	.byte	0x04, 0x17
        /*009a*/ 	.short	(.L_6025 - .L_6024)
.L_6024:
        /*009c*/ 	.word	0x00000000
        /*00a0*/ 	.short	0x0001
        /*00a2*/ 	.short	0x0008
        /*00a4*/ 	.byte	0x00, 0xf0, 0x11, 0x00


	//----- nvinfo : EIATTR_KPARAM_INFO
	.align		4
.L_6025:
        /*00a8*/ 	.byte	0x04, 0x17
        /*00aa*/ 	.short	(.L_6027 - .L_6026)
.L_6026:
        /*00ac*/ 	.word	0x00000000
        /*00b0*/ 	.short	0x0000
        /*00b2*/ 	.short	0x0000
        /*00b4*/ 	.byte	0x00, 0xf0, 0x21, 0x00


	//----- nvinfo : EIATTR_SPARSE_MMA_MASK
	.align		4
.L_6027:
        /*00b8*/ 	.byte	0x03, 0x50
        /*00ba*/ 	.short	0x0000


	//----- nvinfo : EIATTR_MAXREG_COUNT
	.align		4
        /*00bc*/ 	.byte	0x03, 0x1b
        /*00be*/ 	.short	0x00ff


	//----- nvinfo : EIATTR_MERCURY_ISA_VERSION
	.align		4
        /*00c0*/ 	.byte	0x03, 0x5f
        /*00c2*/ 	.short	0x0101


	//----- nvinfo : EIATTR_COOP_GROUP_MASK_REGIDS
	.align		4
        /*00c4*/ 	.byte	0x04, 0x29
        /*00c6*/ 	.short	(.L_6029 - .L_6028)


	//   ....[0]....
.L_6028:
        /*00c8*/ 	.word	0xffffffff


	//   ....[1]....
        /*00cc*/ 	.word	0xffffffff


	//   ....[2]....
        /*00d0*/ 	.word	0xffffffff


	//   ....[3]....
        /*00d4*/ 	.word	0xffffffff


	//   ....[4]....
        /*00d8*/ 	.word	0xffffffff


	//   ....[5]....
        /*00dc*/ 	.word	0xffffffff


	//   ....[6]....
        /*00e0*/ 	.word	0xffffffff


	//   ....[7]....
        /*00e4*/ 	.word	0xffffffff


	//   ....[8]....
        /*00e8*/ 	.word	0xffffffff


	//   ....[9]....
        /*00ec*/ 	.word	0x0500000c


	//   ....[10]....
        /*00f0*/ 	.word	0x0500000c


	//   ....[11]....
        /*00f4*/ 	.word	0x0500000c


	//   ....[12]....
        /*00f8*/ 	.word	0x0500000c


	//----- nvinfo : EIATTR_COOP_GROUP_INSTR_OFFSETS
	.align		4
.L_6029:
        /*00fc*/ 	.byte	0x04, 0x28
        /*00fe*/ 	.short	(.L_6031 - .L_6030)


	//   ....[0]....
.L_6030:
        /*0100*/ 	.word	0x00000470


	//   ....[1]....
        /*0104*/ 	.word	0x000004b0


	//   ....[2]....
        /*0108*/ 	.word	0x000004e0


	//   ....[3]....
        /*010c*/ 	.word	0x00000520


	//   ....[4]....
        /*0110*/ 	.word	0x00000550


	//   ....[5]....
        /*0114*/ 	.word	0x000006d0


	//   ....[6]....
        /*0118*/ 	.word	0x00000950


	//   ....[7]....
        /*011c*/ 	.word	0x00000960


	//   ....[8]....
        /*0120*/ 	.word	0x00000b90


	//   ....[9]....
        /*0124*/ 	.word	0x00000e70


	//   ....[10]....
        /*0128*/ 	.word	0x00000ea0


	//   ....[11]....
        /*012c*/ 	.word	0x00000f70


	//   ....[12]....
        /*0130*/ 	.word	0x00000fe0


	//----- nvinfo : EIATTR_EXIT_INSTR_OFFSETS
	.align		4
.L_6031:
        /*0134*/ 	.byte	0x04, 0x1c
        /*0136*/ 	.short	(.L_6033 - .L_6032)


	//   ....[0]....
.L_6032:
        /*0138*/ 	.word	0x00000250


	//   ....[1]....
        /*013c*/ 	.word	0x00000bd0


	//----- nvinfo : EIATTR_CRS_STACK_SIZE
	.align		4
.L_6033:
        /*0140*/ 	.byte	0x04, 0x1e
        /*0142*/ 	.short	(.L_6035 - .L_6034)
.L_6034:
        /*0144*/ 	.word	0x00000000


	//----- nvinfo : EIATTR_CBANK_PARAM_SIZE
	.align		4
.L_6035:
        /*0148*/ 	.byte	0x03, 0x19
        /*014a*/ 	.short	0x0040


	//----- nvinfo : EIATTR_PARAM_CBANK
	.align		4
        /*014c*/ 	.byte	0x04, 0x0a
        /*014e*/ 	.short	(.L_6037 - .L_6036)
	.align		4
.L_6036:
        /*0150*/ 	.word	index@(.nv.constant0._ZN12tensorrt_llm7kernels21fusedQKNormRopeKernelIN3c104HalfEfLi64ELb0EEEvPviiifPKvS6_S6_PKlii)
        /*0154*/ 	.short	0x0210
        /*0156*/ 	.short	0x0040


	//----- nvinfo : EIATTR_SW_WAR
	.align		4
.L_6037:
        /*0158*/ 	.byte	0x04, 0x36
        /*015a*/ 	.short	(.L_6039 - .L_6038)
.L_6038:
        /*015c*/ 	.word	0x00000008
.L_6039:


//--------------------- .nv.info._ZN12tensorrt_llm7kernels21fusedQKNormRopeKernelIN3c104HalfEfLi64ELb1EEEvPviiifPKvS6_S6_PKlii --------------------------
	.section	.nv.info._ZN12tensorrt_llm7kernels21fusedQKNormRopeKernelIN3c104HalfEfLi64ELb1EEEvPviiifPKvS6_S6_PKlii,"",@"SHT_CUDA_INFO"
	.sectionflags	@""
	.align	4


	//----- nvinfo : EIATTR_CUDA_API_VERSION
	.align		4
        /*0000*/ 	.byte	0x04, 0x37
        /*0002*/ 	.short	(.L_6041 - .L_6040)
.L_6040:
        /*0004*/ 	.word	0x00000082


	//----- nvinfo : EIATTR_KPARAM_INFO
	.align		4
.L_6041:
        /*0008*/ 	.byte	0x04, 0x17
        /*000a*/ 	.short	(.L_6043 - .L_6042)
.L_6042:
        /*000c*/ 	.word	0x00000000
        /*0010*/ 	.short	0x000a
        /*0012*/ 	.short	0x003c
        /*0014*/ 	.byte	0x00, 0xf0, 0x11, 0x00


	//----- nvinfo : EIATTR_KPARAM_INFO
	.align		4
.L_6043:
        /*0018*/ 	.byte	0x04, 0x17
        /*001a*/ 	.short	(.L_6045 - .L_6044)
.L_6044:
        /*001c*/ 	.word	0x00000000
        /*0020*/ 	.short	0x0009
        /*0022*/ 	.short	0x0038
        /*0024*/ 	.byte	0x00, 0xf0, 0x11, 0x00


	//----- nvinfo : EIATTR_KPARAM_INFO
	.align		4
.L_6045:
        /*0028*/ 	.byte	0x04, 0x17
        /*002a*/ 	.short	(.L_6047 - .L_6046)
.L_6046:
        /*002c*/ 	.word	0x00000000
        /*0030*/ 	.short	0x0008
        /*0032*/ 	.short	0x0030
        /*0034*/ 	.byte	0x00, 0xf0, 0x21, 0x00


	//----- nvinfo : EIATTR_KPARAM_INFO
	.align		4
.L_6047:
        /*0038*/ 	.byte	0x04, 0x17
        /*003a*/ 	.short	(.L_6049 - .L_6048)
.L_6048:
        /*003c*/ 	.word	0x00000000
        /*0040*/ 	.short	0x0007
        /*0042*/ 	.short	0x0028
        /*0044*/ 	.byte	0x00, 0xf0, 0x21, 0x00


	//----- nvinfo : EIATTR_KPARAM_INFO
	.align		4
.L_6049:
        /*0048*/ 	.byte	0x04, 0x17
        /*004a*/ 	.short	(.L_6051 - .L_6050)
.L_6050:
        /*004c*/ 	.word	0x00000000
        /*0050*/ 	.short	0x0006
        /*0052*/ 	.short	0x0020
        /*0054*/ 	.byte	0x00, 0xf0, 0x21, 0x00


	//----- nvinfo : EIATTR_KPARAM_INFO
	.align		4
.L_6051:
        /*0058*/ 	.byte	0x04, 0x17
        /*005a*/ 	.short	(.L_6053 - .L_6052)
.L_6052:
        /*005c*/ 	.word	0x00000000
        /*0060*/ 	.short	0x0005
        /*0062*/ 	.short	0x0018
        /*0064*/ 	.byte	0x00, 0xf0, 0x21, 0x00


	//----- nvinfo : EIATTR_KPARAM_INFO
	.align		4
.L_6053:
        /*0068*/ 	.byte	0x04, 0x17
        /*006a*/ 	.short	(.L_6055 - .L_6054)
.L_6054:
        /*006c*/ 	.word	0x00000000
        /*0070*/ 	.short	0x0004
        /*0072*/ 	.short	0x0014
        /*0074*/ 	.byte	0x00, 0xf0, 0x11, 0x00


	//----- nvinfo : EIATTR_KPARAM_INFO
	.align		4
.L_6055:
        /*0078*/ 	.byte	0x04, 0x17
        /*007a*/ 	.short	(.L_6057 - .L_6056)
.L_6056:
        /*007c*/ 	.word	0x00000000
        /*0080*/ 	.short	0x0003
        /*0082*/ 	.short	0x0010
        /*0084*/ 	.byte	0x00, 0xf0, 0x11, 0x00


	//----- nvinfo : EIATTR_KPARAM_INFO
	.align		4
.L_6057:
        /*0088*/ 	.byte	0x04, 0x17
        /*008a*/ 	.short	(.L_6059 - .L_6058)
.L_6058:
        /*008c*/ 	.word	0x00000000
        /*0090*/ 	.short	0x0002
        /*0092*/ 	.short	0x000c
        /*0094*/ 	.byte	0x00, 0xf0, 0x11, 0x00


	//----- nvinfo : EIATTR_KPARAM_INFO
	.align		4
.L_6059:
        /*0098*/ 	.byte	0x04, 0x17
        /*009a*/ 	.short	(.L_6061 - .L_6060)
.L_6060:
        /*009c*/ 	.word	0x00000000
        /*00a0*/ 	.short	0x0001
        /*00a2*/ 	.short	0x0008
        /*00a4*/ 	.byte	0x00, 0xf0, 0x11, 0x00


	//----- nvinfo : EIATTR_KPARAM_INFO
	.align		4
.L_6061:
        /*00a8*/ 	.byte	0x04, 0x17
        /*00aa*/ 	.short	(.L_6063 - .L_6062)
.L_6062:
        /*00ac*/ 	.word	0x00000000
        /*00b0*/ 	.short	0x0000
        /*00b2*/ 	.short	0x0000
        /*00b4*/ 	.byte	0x00, 0xf0, 0x21, 0x00


	//----- nvinfo : EIATTR_SPARSE_MMA_MASK
	.align		4
.L_6063:
        /*00b8*/ 	.byte	0x03, 0x50
        /*00ba*/ 	.short	0x0000


	//----- nvinfo : EIATTR_MAXREG_COUNT
	.align		4
        /*00bc*/ 	.byte	0x03, 0x1b
        /*00be*/ 	.short	0x00ff


	//----- nvinfo : EIATTR_MERCURY_ISA_VERSION
	.align		4
        /*00c0*/ 	.byte	0x03, 0x5f
        /*00c2*/ 	.short	0x0101


	//----- nvinfo : EIATTR_COOP_GROUP_MASK_REGIDS
	.align		4
        /*00c4*/ 	.byte	0x04, 0x29
        /*00c6*/ 	.short	(.L_6065 - .L_6064)


	//   ....[0]....
.L_6064:
        /*00c8*/ 	.word	0xffffffff


	//   ....[1]....
        /*00cc*/ 	.word	0xffffffff


	//   ....[2]....
        /*00d0*/ 	.word	0xffffffff


	//   ....[3]....
        /*00d4*/ 	.word	0xffffffff


	//   ....[4]....
        /*00d8*/ 	.word	0xffffffff


	//----- nvinfo : EIATTR_COOP_GROUP_INSTR_OFFSETS
	.align		4
.L_6065:
        /*00dc*/ 	.byte	0x04, 0x28
        /*00de*/ 	.short	(.L_6067 - .L_6066)


	//   ....[0]....
.L_6066:
        /*00e0*/ 	.word	0x00000480


	//   ....[1]....
        /*00e4*/ 	.word	0x000004a0


	//   ....[2]....
        /*00e8*/ 	.word	0x000004c0


	//   ....[3]....
        /*00ec*/ 	.word	0x000004e0


	//   ....[4]....
        /*00f0*/ 	.word	0x00000500


	//----- nvinfo : EIATTR_EXIT_INSTR_OFFSETS
	.align		4
.L_6067:
        /*00f4*/ 	.byte	0x04, 0x1c
        /*00f6*/ 	.short	(.L_6069 - .L_6068)


	//   ....[0]....
.L_6068:
        /*00f8*/ 	.word	0x00000250


	//   ....[1]....
        /*00fc*/ 	.word	0x00000790


	//----- nvinfo : EIATTR_CRS_STACK_SIZE
	.align		4
.L_6069:
        /*0100*/ 	.byte	0x04, 0x1e
        /*0102*/ 	.short	(.L_6071 - .L_6070)
.L_6070:
        /*0104*/ 	.word	0x00000000


	//----- nvinfo : EIATTR_CBANK_PARAM_SIZE
	.align		4
.L_6071:
        /*0108*/ 	.byte	0x03, 0x19
        /*010a*/ 	.short	0x0040


	//----- nvinfo : EIATTR_PARAM_CBANK
	.align		4
        /*010c*/ 	.byte	0x04, 0x0a
        /*010e*/ 	.short	(.L_6073 - .L_6072)
	.align		4
.L_6072:
        /*0110*/ 	.word	index@(.nv.constant0._ZN12tensorrt_llm7kernels21fusedQKNormRopeKernelIN3c104HalfEfLi64ELb1EEEvPviiifPKvS6_S6_PKlii)
        /*0114*/ 	.short	0x0210
        /*0116*/ 	.short	0x0040


	//----- nvinfo : EIATTR_SW_WAR
	.align		4
.L_6073:
        /*0118*/ 	.byte	0x04, 0x36
        /*011a*/ 	.short	(.L_6075 - .L_6074)
.L_6074:
        /*011c*/ 	.word	0x00000008
.L_6075:


//--------------------- .nv.callgraph             --------------------------
	.section	.nv.callgraph,"",@"SHT_CUDA_CALLGRAPH"
	.align	4
	.sectionentsize	8
	.align		4
        /*0000*/ 	.word	0x00000000
	.align		4
        /*0004*/ 	.word	0xffffffff
	.align		4
        /*0008*/ 	.word	0x00000000
	.align		4
        /*000c*/ 	.word	0xfffffffe
	.align		4
        /*0010*/ 	.word	0x00000000
	.align		4
        /*0014*/ 	.word	0xfffffffd
	.align		4
        /*0018*/ 	.word	0x00000000
	.align		4
        /*001c*/ 	.word	0xfffffffc


//--------------------- .nv.constant4             --------------------------
	.section	.nv.constant4,"a",@progbits
	.align	8
	.align		8
.nv.constant4:
        /*0000*/ 	.dword	_ZN58_INTERNAL_9decf33a_27_fused_qknorm_rope_kernel_cu_b60982e94cuda3std3__45__cpo5beginE
	.align		8
        /*0008*/ 	.dword	_ZN58_INTERNAL_9decf33a_27_fused_qknorm_rope_kernel_cu_b60982e94cuda3std3__45__cpo3endE
	.align		8
        /*0010*/ 	.dword	_ZN58_INTERNAL_9decf33a_27_fused_qknorm_rope_kernel_cu_b60982e94cuda3std3__45__cpo6cbeginE
	.align		8
        /*0018*/ 	.dword	_ZN58_INTERNAL_9decf33a_27_fused_qknorm_rope_kernel_cu_b60982e94cuda3std3__45__cpo4cendE
	.align		8
        /*0020*/ 	.dword	_ZN58_INTERNAL_9decf33a_27_fused_qknorm_rope_kernel_cu_b60982e94cuda3std3__45__cpo6rbeginE
	.align		8
        /*0028*/ 	.dword	_ZN58_INTERNAL_9decf33a_27_fused_qknorm_rope_kernel_cu_b60982e94cuda3std3__45__cpo4rendE
	.align		8
        /*0030*/ 	.dword	_ZN58_INTERNAL_9decf33a_27_fused_qknorm_rope_kernel_cu_b60982e94cuda3std3__45__cpo7crbeginE
	.align		8
        /*0038*/ 	.dword	_ZN58_INTERNAL_9decf33a_27_fused_qknorm_rope_kernel_cu_b60982e94cuda3std3__45__cpo5crendE
	.align		8
        /*0040*/ 	.dword	_ZN58_INTERNAL_9decf33a_27_fused_qknorm_rope_kernel_cu_b60982e94cuda3std3__460_GLOBAL__N__9decf33a_27_fused_qknorm_rope_kernel_cu_b60982e96ignoreE
	.align		8
        /*0048*/ 	.dword	_ZN58_INTERNAL_9decf33a_27_fused_qknorm_rope_kernel_cu_b60982e94cuda3std3__419piecewise_constructE
	.align		8
        /*0050*/ 	.dword	_ZN58_INTERNAL_9decf33a_27_fused_qknorm_rope_kernel_cu_b60982e94cuda3std3__48in_placeE
	.align		8
        /*0058*/ 	.dword	_ZN58_INTERNAL_9decf33a_27_fused_qknorm_rope_kernel_cu_b60982e94cuda3std3__420unreachable_sentinelE
	.align		8
        /*0060*/ 	.dword	_ZN58_INTERNAL_9decf33a_27_fused_qknorm_rope_kernel_cu_b60982e94cuda3std6ranges3__45__cpo4swapE
	.align		8
        /*0068*/ 	.dword	_ZN58_INTERNAL_9decf33a_27_fused_qknorm_rope_kernel_cu_b60982e94cuda3std6ranges3__45__cpo9iter_moveE
	.align		8
        /*0070*/ 	.dword	_ZN58_INTERNAL_9decf33a_27_fused_qknorm_rope_kernel_cu_b60982e94cuda3std6ranges3__45__cpo5beginE
	.align		8
        /*0078*/ 	.dword	_ZN58_INTERNAL_9decf33a_27_fused_qknorm_rope_kernel_cu_b60982e94cuda3std6ranges3__45__cpo3endE
	.align		8
        /*0080*/ 	.dword	_ZN58_INTERNAL_9decf33a_27_fused_qknorm_rope_kernel_cu_b60982e94cuda3std6ranges3__45__cpo6cbeginE
	.align		8
        /*0088*/ 	.dword	_ZN58_INTERNAL_9decf33a_27_fused_qknorm_rope_kernel_cu_b60982e94cuda3std6ranges3__45__cpo4cendE
	.align		8
        /*0090*/ 	.dword	_ZN58_INTERNAL_9decf33a_27_fused_qknorm_rope_kernel_cu_b60982e94cuda3std6ranges3__45__cpo7advanceE
	.align		8
        /*0098*/ 	.dword	_ZN58_INTERNAL_9decf33a_27_fused_qknorm_rope_kernel_cu_b60982e94cuda3std6ranges3__45__cpo9iter_swapE
	.align		8
        /*00a0*/ 	.dword	_ZN58_INTERNAL_9decf33a_27_fused_qknorm_rope_kernel_cu_b60982e94cuda3std6ranges3__45__cpo4nextE
	.align		8
        /*00a8*/ 	.dword	_ZN58_INTERNAL_9decf33a_27_fused_qknorm_rope_kernel_cu_b60982e94cuda3std6ranges3__45__cpo4prevE
	.align		8
        /*00b0*/ 	.dword	_ZN58_INTERNAL_9decf33a_27_fused_qknorm_rope_kernel_cu_b60982e94cuda3std6ranges3__45__cpo4dataE
	.align		8
        /*00b8*/ 	.dword	_ZN58_INTERNAL_9decf33a_27_fused_qknorm_rope_kernel_cu_b60982e94cuda3std6ranges3__45__cpo5cdataE
	.align		8
        /*00c0*/ 	.dword	_ZN58_INTERNAL_9decf33a_27_fused_qknorm_rope_kernel_cu_b60982e94cuda3std6ranges3__45__cpo4sizeE
	.align		8
        /*00c8*/ 	.dword	_ZN58_INTERNAL_9decf33a_27_fused_qknorm_rope_kernel_cu_b60982e94cuda3std6ranges3__45__cpo5ssizeE
	.align		8
        /*00d0*/ 	.dword	_ZN58_INTERNAL_9decf33a_27_fused_qknorm_rope_kernel_cu_b60982e94cuda3std6ranges3__45__cpo8distanceE
	.align		8
        /*00d8*/ 	.dword	_ZN58_INTERNAL_9decf33a_27_fused_qknorm_rope_kernel_cu_b60982e96thrust23THRUST_300001_SM_900_NS6system6detail10sequential3seqE


//--------------------- .text._ZN12tensorrt_llm7kernels32fusedQKNormRopeKernelNTokenHeadsIN3c108BFloat16ES3_Li256ELb0ELi8EEEvPviiifPKvS6_S6_PKlii --------------------------
	.section	.text._ZN12tensorrt_llm7kernels32fusedQKNormRopeKernelNTokenHeadsIN3c108BFloat16ES3_Li256ELb0ELi8EEEvPviiifPKvS6_S6_PKlii,"ax",@progbits
	.align	128
        .global         _ZN12tensorrt_llm7kernels32fusedQKNormRopeKernelNTokenHeadsIN3c108BFloat16ES3_Li256ELb0ELi8EEEvPviiifPKvS6_S6_PKlii
        .type           _ZN12tensorrt_llm7kernels32fusedQKNormRopeKernelNTokenHeadsIN3c108BFloat16ES3_Li256ELb0ELi8EEEvPviiifPKvS6_S6_PKlii,@function
        .size           _ZN12tensorrt_llm7kernels32fusedQKNormRopeKernelNTokenHeadsIN3c108BFloat16ES3_Li256ELb0ELi8EEEvPviiifPKvS6_S6_PKlii,(.L_x_4494 - _ZN12tensorrt_llm7kernels32fusedQKNormRopeKernelNTokenHeadsIN3c108BFloat16ES3_Li256ELb0ELi8EEEvPviiifPKvS6_S6_PKlii)
        .other          _ZN12tensorrt_llm7kernels32fusedQKNormRopeKernelNTokenHeadsIN3c108BFloat16ES3_Li256ELb0ELi8EEEvPviiifPKvS6_S6_PKlii,@"STO_CUDA_ENTRY STV_DEFAULT"
_ZN12tensorrt_llm7kernels32fusedQKNormRopeKernelNTokenHeadsIN3c108BFloat16ES3_Li256ELb0ELi8EEEvPviiifPKvS6_S6_PKlii:
.text._ZN12tensorrt_llm7kernels32fusedQKNormRopeKernelNTokenHeadsIN3c108BFloat16ES3_Li256ELb0ELi8EEEvPviiifPKvS6_S6_PKlii:
[----:B------:R-:W-:Y:S08]  /*0000*/  LDC R1, c[0x0][0x28] ;  /* 0x00000a00ff017b82 */ /* 0x000ff00000000800 */
[----:B------:R-:W1:Y:S01]  /*0010*/  LDC.64 R2, c[0x0][0x218] ;  /* 0x00008600ff027b82 */ /* 0x000e620000000a00 */
[----:B------:R-:W2:Y:S01]  /*0020*/  S2R R37, SR_TID.X ;  /* 0x0000000000257919 */ /* 0x000ea20000002100 */
[----:B------:R-:W-:Y:S01]  /*0030*/  ULDC UR4, c[0x0][0x0] ;  /* 0x0000000000047ab9 */ /* 0x000fe20000000800 */
[----:B------:R-:W-:Y:S01]  /*0040*/  ULDC UR5, c[0x0][0x248] ;  /* 0x0000920000057ab9 */ /* 0x000fe20000000800 */
[----:B------:R-:W-:Y:S01]  /*0050*/  USHF.R.U32.HI UR4, URZ, 0x5, UR4 ;  /* 0x000000053f047899 */ /* 0x000fe20008011604 */
[----:B------:R-:W3:Y:S01]  /*0060*/  S2R R34, SR_CTAID.X ;  /* 0x0000000000227919 */ /* 0x000ee20000002500 */
[----:B-1----:R-:W-:-:S04]  /*0070*/  IMAD.IADD R6, R3, 0x1, R2 ;  /* 0x0000000103067824 */ /* 0x002fc800078e0202 */
[----:B------:R-:W-:-:S05]  /*0080*/  VIADD R0, R6, 0x7 ;  /* 0x0000000706007836 */ /* 0x000fca0000000000 */
[----:B------:R-:W-:Y:S02]  /*0090*/  SHF.R.S32.HI R3, RZ, 0x1f, R0 ;  /* 0x0000001fff037819 */ /* 0x000fe40000011400 */
[----:B--2---:R-:W-:Y:S02]  /*00a0*/  SHF.R.U32.HI R41, RZ, 0x5, R37 ;  /* 0x00000005ff297819 */ /* 0x004fe40000011625 */
[----:B------:R-:W-:-:S03]  /*00b0*/  LEA.HI R3, R3, R0, RZ, 0x3 ;  /* 0x0000000003037211 */ /* 0x000fc600078f18ff */
[----:B---3--:R-:W-:Y:S01]  /*00c0*/  IMAD R34, R34, UR4, R41 ;  /* 0x0000000422227c24 */ /* 0x008fe2000f8e0229 */
[----:B------:R-:W-:-:S04]  /*00d0*/  SHF.R.S32.HI R3, RZ, 0x3, R3 ;  /* 0x00000003ff037819 */ /* 0x000fc80000011403 */
[----:B------:R-:W-:-:S04]  /*00e0*/  IABS R7, R3 ;  /* 0x0000000300077213 */ /* 0x000fc80000000000 */
[----:B------:R-:W1:Y:S08]  /*00f0*/  I2F.RP R0, R7 ;  /* 0x0000000700007306 */ /* 0x000e700000209400 */
[----:B-1----:R-:W1:Y:S02]  /*0100*/  MUFU.RCP R0, R0 ;  /* 0x0000000000007308 */ /* 0x002e640000001000 */
[----:B-1----:R-:W-:-:S02]  /*0110*/  IADD3 R4, R0, 0xffffffe, RZ ;  /* 0x0ffffffe00047810 */ /* 0x002fc40007ffe0ff */
[----:B------:R-:W-:-:S04]  /*0120*/  IABS R0, R34 ;  /* 0x0000002200007213 */ /* 0x000fc80000000000 */
[----:B------:R1:W2:Y:S02]  /*0130*/  F2I.FTZ.U32.TRUNC.NTZ R5, R4 ;  /* 0x0000000400057305 */ /* 0x0002a4000021f000 */
[----:B-1----:R-:W-:Y:S02]  /*0140*/  IMAD.MOV.U32 R4, RZ, RZ, RZ ;  /* 0x000000ffff047224 */ /* 0x002fe400078e00ff */
[----:B--2---:R-:W-:-:S04]  /*0150*/  IMAD.MOV R8, RZ, RZ, -R5 ;  /* 0x000000ffff087224 */ /* 0x004fc800078e0a05 */
[----:B------:R-:W-:Y:S01]  /*0160*/  IMAD R9, R8, R7, RZ ;  /* 0x0000000708097224 */ /* 0x000fe200078e02ff */
[----:B------:R-:W-:-:S03]  /*0170*/  IABS R8, R3 ;  /* 0x0000000300087213 */ /* 0x000fc60000000000 */
[----:B------:R-:W-:Y:S01]  /*0180*/  IMAD.HI.U32 R4, R5, R9, R4 ;  /* 0x0000000905047227 */ /* 0x000fe200078e0004 */
[----:B------:R-:W-:-:S05]  /*0190*/  IADD3 R5, RZ, -R8, RZ ;  /* 0x80000008ff057210 */ /* 0x000fca0007ffe0ff */
[----:B------:R-:W-:-:S04]  /*01a0*/  IMAD.HI.U32 R13, R4, R0, RZ ;  /* 0x00000000040d7227 */ /* 0x000fc800078e00ff */
[----:B------:R-:W-:-:S05]  /*01b0*/  IMAD R0, R13, R5, R0 ;  /* 0x000000050d007224 */ /* 0x000fca00078e0200 */
[----:B------:R-:W-:-:S13]  /*01c0*/  ISETP.GT.U32.AND P1, PT, R7, R0, PT ;  /* 0x000000000700720c */ /* 0x000fda0003f24070 */
[----:B------:R-:W-:Y:S02]  /*01d0*/  @!P1 IMAD.IADD R0, R0, 0x1, -R7 ;  /* 0x0000000100009824 */ /* 0x000fe400078e0a07 */
[----:B------:R-:W-:Y:S01]  /*01e0*/  @!P1 VIADD R13, R13, 0x1 ;  /* 0x000000010d0d9836 */ /* 0x000fe20000000000 */
[----:B------:R-:W-:Y:S02]  /*01f0*/  ISETP.NE.AND P1, PT, R3, RZ, PT ;  /* 0x000000ff0300720c */ /* 0x000fe40003f25270 */
[----:B------:R-:W-:Y:S02]  /*0200*/  ISETP.GE.U32.AND P0, PT, R0, R7, PT ;  /* 0x000000070000720c */ /* 0x000fe40003f06070 */
[----:B------:R-:W-:-:S04]  /*0210*/  LOP3.LUT R0, R34, R3, RZ, 0x3c, !PT ;  /* 0x0000000322007212 */ /* 0x000fc800078e3cff */
[----:B------:R-:W-:-:S07]  /*0220*/  ISETP.GE.AND P2, PT, R0, RZ, PT ;  /* 0x000000ff0000720c */ /* 0x000fce0003f46270 */
[----:B------:R-:W-:-:S06]  /*0230*/  @P0 IADD3 R13, R13, 0x1, RZ ;  /* 0x000000010d0d0810 */ /* 0x000fcc0007ffe0ff */
[----:B------:R-:W-:Y:S01]  /*0240*/  @!P2 IMAD.MOV R13, RZ, RZ, -R13 ;  /* 0x000000ffff0da224 */ /* 0x000fe200078e0a0d */
[----:B------:R-:W-:-:S04]  /*0250*/  @!P1 LOP3.LUT R13, RZ, R3, RZ, 0x33, !PT ;  /* 0x00000003ff0d9212 */ /* 0x000fc800078e33ff */
[----:B------:R-:W-:Y:S01]  /*0260*/  ISETP.GE.AND P0, PT, R13, UR5, PT ;  /* 0x000000050d007c0c */ /* 0x000fe2000bf06270 */
[----:B------:R-:W-:-:S12]  /*0270*/  IMAD.MOV R4, RZ, RZ, -R13 ;  /* 0x000000ffff047224 */ /* 0x000fd800078e0a0d */
[----:B------:R-:W-:Y:S05]  /*0280*/  @P0 EXIT ;  /* 0x000000000000094d */ /* 0x000fea0003800000 */
[----:B------:R-:W-:Y:S01]  /*0290*/  IMAD R34, R3, R4, R34 ;  /* 0x0000000403227224 */ /* 0x000fe200078e0222 */
[----:B------:R-:W1:Y:S01]  /*02a0*/  LDC R0, c[0x0][0x24c] ;  /* 0x00009300ff007b82 */ /* 0x000e620000000800 */
[----:B------:R-:W-:Y:S01]  /*02b0*/  ULDC.64 UR6, c[0x0][0x208] ;  /* 0x0000820000067ab9 */ /* 0x000fe20000000a00 */
[----:B------:R-:W-:Y:S01]  /*02c0*/  BSSY B0, `(.L_x_0) ;  /* 0x000006e000007945 */ /* 0x000fe20003800000 */
[----:B------:R-:W-:Y:S02]  /*02d0*/  LOP3.LUT R37, R37, 0x1f, RZ, 0xc0, !PT ;  /* 0x0000001f25257812 */ /* 0x000fe400078ec0ff */
[----:B------:R-:W-:-:S05]  /*02e0*/  SHF.L.U32 R36, R34, 0x3, RZ ;  /* 0x0000000322247819 */ /* 0x000fca00000006ff */
[----:B------:R-:W-:Y:S02]  /*02f0*/  VIADD R3, R36, 0x8 ;  /* 0x0000000824037836 */ /* 0x000fe40000000000 */
[----:B------:R-:W-:-:S03]  /*0300*/  IMAD.IADD R39, R6, 0x1, -R36 ;  /* 0x0000000106277824 */ /* 0x000fc600078e0a24 */
[----:B------:R-:W-:Y:S02]  /*0310*/  ISETP.GT.AND P0, PT, R3, R6, PT ;  /* 0x000000060300720c */ /* 0x000fe40003f04270 */
[----:B------:R-:W-:Y:S02]  /*0320*/  SHF.L.U32 R3, R41, 0xc, RZ ;  /* 0x0000000c29037819 */ /* 0x000fe400000006ff */
[----:B------:R-:W-:-:S04]  /*0330*/  SEL R39, R39, 0x8, P0 ;  /* 0x0000000827277807 */ /* 0x000fc80000000000 */
[----:B------:R-:W-:Y:S01]  /*0340*/  ISETP.GE.AND P1, PT, R39, 0x1, PT ;  /* 0x000000012700780c */ /* 0x000fe20003f26270 */
[----:B-1----:R-:W-:Y:S01]  /*0350*/  IMAD R12, R0, UR4, RZ ;  /* 0x00000004000c7c24 */ /* 0x002fe2000f8e02ff */
[----:B------:R-:W-:Y:S02]  /*0360*/  ULDC UR4, c[0x0][0x220] ;  /* 0x0000880000047ab9 */ /* 0x000fe40000000800 */
[----:B------:R-:W-:Y:S02]  /*0370*/  VIADD R14, R6, UR4 ;  /* 0x00000004060e7c36 */ /* 0x000fe40008000000 */
[----:B------:R-:W-:-:S07]  /*0380*/  IMAD.SHL.U32 R12, R12, 0x2, RZ ;  /* 0x000000020c0c7824 */ /* 0x000fce00078e00ff */
[----:B------:R-:W-:Y:S05]  /*0390*/  @!P1 BRA `(.L_x_1) ;  /* 0x0000000400809947 */ /* 0x000fea0003800000 */
[----:B------:R-:W-:Y:S01]  /*03a0*/  LOP3.LUT R6, RZ, R6, RZ, 0x33, !PT ;  /* 0x00000006ff067212 */ /* 0x000fe200078e33ff */
[----:B------:R-:W-:Y:S01]  /*03b0*/  IMAD R7, R13, R14, RZ ;  /* 0x0000000e0d077224 */ /* 0x000fe200078e02ff */
[C---:B------:R-:W-:Y:S01]  /*03c0*/  IADD3 R5, -R36.reuse, RZ, RZ ;  /* 0x000000ff24057210 */ /* 0x040fe20007ffe1ff */
[----:B------:R-:W-:Y:S01]  /*03d0*/  BSSY B1, `(.L_x_2) ;  /* 0x000003f000017945 */ /* 0x000fe20003800000 */
[----:B------:R-:W-:Y:S02]  /*03e0*/  IMAD.MOV.U32 R9, RZ, RZ, RZ ;  /* 0x000000ffff097224 */ /* 0x000fe400078e00ff */
[----:B------:R-:W-:Y:S01]  /*03f0*/  VIADDMNMX R5, R5, 0xfffffff7, R6, !PT ;  /* 0xfffffff705057846 */ /* 0x000fe20007800106 */
[----:B------:R-:W-:Y:S01]  /*0400*/  IMAD.SHL.U32 R7, R7, 0x100, RZ ;  /* 0x0000010007077824 */ /* 0x000fe200078e00ff */
[----:B------:R-:W-:Y:S02]  /*0410*/  LOP3.LUT R6, R39, 0x3, RZ, 0xc0, !PT ;  /* 0x0000000327067812 */ /* 0x000fe400078ec0ff */
[----:B------:R-:W-:-:S02]  /*0420*/  IADD3 R5, -R36, -0x2, -R5 ;  /* 0xfffffffe24057810 */ /* 0x000fc40007ffe905 */
[----:B------:R-:W-:Y:S02]  /*0430*/  ISETP.NE.AND P0, PT, R6, RZ, PT ;  /* 0x000000ff0600720c */ /* 0x000fe40003f05270 */
[----:B------:R-:W-:Y:S02]  /*0440*/  ISETP.GE.U32.AND P2, PT, R5, 0x3, PT ;  /* 0x000000030500780c */ /* 0x000fe40003f46070 */
[----:B------:R-:W-:-:S11]  /*0450*/  LEA R8, R2, R7, 0x8 ;  /* 0x0000000702087211 */ /* 0x000fd600078e40ff */
[----:B------:R-:W-:Y:S05]  /*0460*/  @!P2 BRA `(.L_x_3) ;  /* 0x0000000000d4a947 */ /* 0x000fea0003800000 */
[----:B------:R-:W1:Y:S01]  /*0470*/  S2R R10, SR_CgaCtaId ;  /* 0x00000000000a7919 */ /* 0x000e620000008800 */
[----:B------:R-:W2:Y:S01]  /*0480*/  LDC.64 R4, c[0x0][0x210] ;  /* 0x00008400ff047b82 */ /* 0x000ea20000000a00 */
[----:B------:R-:W-:Y:S01]  /*0490*/  MOV R11, 0x400 ;  /* 0x00000400000b7802 */ /* 0x000fe20000000f00 */
[----:B------:R-:W-:Y:S01]  /*04a0*/  IMAD.IADD R16, R12, 0x1, R3 ;  /* 0x000000010c107824 */ /* 0x000fe200078e0203 */
[----:B------:R-:W-:Y:S01]  /*04b0*/  HFMA2.MMA R9, -RZ, RZ, 0, 0 ;  /* 0x00000000ff097435 */ /* 0x000fe200000001ff */
[----:B------:R-:W-:Y:S01]  /*04c0*/  IMAD.IADD R15, R39, 0x1, -R6 ;  /* 0x00000001270f7824 */ /* 0x000fe200078e0a06 */
[----:B-1----:R-:W-:Y:S01]  /*04d0*/  LEA R11, R10, R11, 0x18 ;  /* 0x0000000b0a0b7211 */ /* 0x002fe200078ec0ff */
[----:B------:R-:W-:-:S08]  /*04e0*/  IMAD R10, R37, 0x10, R16 ;  /* 0x00000010250a7824 */ /* 0x000fd000078e0210 */
.L_x_4:
[C-C-:B-1----:R-:W-:Y:S01]  /*04f0*/  IMAD.IADD R17, R36.reuse, 0x1, R9.reuse ;  /* 0x0000000124117824 */ /* 0x142fe200078e0209 */
[C-C-:B------:R-:W-:Y:S01]  /*0500*/  IADD3 R23, R36.reuse, 0x3, R9.reuse ;  /* 0x0000000324177810 */ /* 0x140fe20007ffe009 */
[----:B------:R-:W-:Y:S01]  /*0510*/  VIADD R15, R15, 0xfffffffc ;  /* 0xfffffffc0f0f7836 */ /* 0x000fe20000000000 */
[C-C-:B------:R-:W-:Y:S02]  /*0520*/  IADD3 R19, R36.reuse, 0x1, R9.reuse ;  /* 0x0000000124137810 */ /* 0x140fe40007ffe009 */
[-C--:B------:R-:W-:Y:S02]  /*0530*/  ISETP.GE.AND P2, PT, R17, R2.reuse, PT ;  /* 0x000000021100720c */ /* 0x080fe40003f46270 */
[----:B------:R-:W-:Y:S02]  /*0540*/  IADD3 R21, R36, 0x2, R9 ;  /* 0x0000000224157810 */ /* 0x000fe40007ffe009 */
[----:B------:R-:W-:Y:S02]  /*0550*/  ISETP.GE.AND P5, PT, R23, R2, PT ;  /* 0x000000021700720c */ /* 0x000fe40003fa6270 */
[----:B------:R-:W-:-:S02]  /*0560*/  SEL R16, R2, RZ, P2 ;  /* 0x000000ff02107207 */ /* 0x000fc40001000000 */
[----:B------:R-:W-:Y:S02]  /*0570*/  ISETP.GE.AND P3, PT, R19, R2, PT ;  /* 0x000000021300720c */ /* 0x000fe40003f66270 */
[----:B------:R-:W-:Y:S02]  /*0580*/  SEL R18, R7, R8, !P2 ;  /* 0x0000000807127207 */ /* 0x000fe40005000000 */
[----:B------:R-:W-:Y:S02]  /*0590*/  ISETP.GE.AND P4, PT, R21, R2, PT ;  /* 0x000000021500720c */ /* 0x000fe40003f86270 */
[C---:B------:R-:W-:Y:S02]  /*05a0*/  SEL R24, R2.reuse, RZ, P5 ;  /* 0x000000ff02187207 */ /* 0x040fe40002800000 */
[----:B------:R-:W-:Y:S01]  /*05b0*/  IADD3 R16, R17, -R16, RZ ;  /* 0x8000001011107210 */ /* 0x000fe20007ffe0ff */
[----:B------:R-:W-:Y:S01]  /*05c0*/  IMAD R17, R37, 0x8, R18 ;  /* 0x0000000825117824 */ /* 0x000fe200078e0212 */
[----:B------:R-:W-:-:S02]  /*05d0*/  SEL R20, R2, RZ, P3 ;  /* 0x000000ff02147207 */ /* 0x000fc40001800000 */
[----:B------:R-:W-:Y:S01]  /*05e0*/  SEL R22, R2, RZ, P4 ;  /* 0x000000ff02167207 */ /* 0x000fe20002000000 */
[----:B------:R-:W-:Y:S01]  /*05f0*/  IMAD R17, R16, 0x100, R17 ;  /* 0x0000010010117824 */ /* 0x000fe200078e0211 */
[----:B------:R-:W-:Y:S01]  /*0600*/  IADD3 R23, R23, -R24, RZ ;  /* 0x8000001817177210 */ /* 0x000fe20007ffe0ff */
[----:B------:R-:W-:Y:S01]  /*0610*/  IMAD.IADD R20, R19, 0x1, -R20 ;  /* 0x0000000113147824 */ /* 0x000fe200078e0a14 */
[-C--:B------:R-:W-:Y:S01]  /*0620*/  SEL R18, R7, R8.reuse, !P3 ;  /* 0x0000000807127207 */ /* 0x080fe20005800000 */
[----:B------:R-:W-:Y:S01]  /*0630*/  IMAD.IADD R22, R21, 0x1, -R22 ;  /* 0x0000000115167824 */ /* 0x000fe200078e0a16 */
[CC--:B------:R-:W-:Y:S02]  /*0640*/  SEL R26, R7.reuse, R8.reuse, !P5 ;  /* 0x00000008071a7207 */ /* 0x0c0fe40006800000 */
[----:B------:R-:W-:Y:S02]  /*0650*/  SEL R24, R7, R8, !P4 ;  /* 0x0000000807187207 */ /* 0x000fe40006000000 */
[C---:B------:R-:W-:Y:S01]  /*0660*/  LEA R19, R37.reuse, R18, 0x3 ;  /* 0x0000001225137211 */ /* 0x040fe200078e18ff */
[----:B------:R-:W-:Y:S01]  /*0670*/  IMAD R26, R37, 0x8, R26 ;  /* 0x00000008251a7824 */ /* 0x000fe200078e021a */
[----:B------:R-:W-:Y:S01]  /*0680*/  LEA R16, R9, R10, 0x9 ;  /* 0x0000000a09107211 */ /* 0x000fe200078e48ff */
[----:B------:R-:W-:Y:S01]  /*0690*/  IMAD R21, R37, 0x8, R24 ;  /* 0x0000000825157824 */ /* 0x000fe200078e0218 */
[----:B------:R-:W-:Y:S01]  /*06a0*/  ISETP.NE.AND P2, PT, R15, RZ, PT ;  /* 0x000000ff0f00720c */ /* 0x000fe20003f45270 */
[----:B------:R-:W-:Y:S01]  /*06b0*/  IMAD R19, R20, 0x100, R19 ;  /* 0x0000010014137824 */ /* 0x000fe200078e0213 */
[----:B------:R-:W-:Y:S01]  /*06c0*/  LEA R23, R23, R26, 0x8 ;  /* 0x0000001a17177211 */ /* 0x000fe200078e40ff */
[----:B------:R-:W-:Y:S01]  /*06d0*/  IMAD R21, R22, 0x100, R21 ;  /* 0x0000010016157824 */ /* 0x000fe200078e0215 */
[----:B------:R-:W-:Y:S01]  /*06e0*/  IADD3 R9, R9, 0x4, RZ ;  /* 0x0000000409097810 */ /* 0x000fe20007ffe0ff */
[----:B------:R-:W-:-:S02]  /*06f0*/  IMAD.IADD R25, R16, 0x1, R11 ;  /* 0x0000000110197824 */ /* 0x000fc400078e020b */
[----:B--2---:R-:W-:-:S04]  /*0700*/  IMAD.WIDE R16, R17, 0x2, R4 ;  /* 0x0000000211107825 */ /* 0x004fc800078e0204 */
[--C-:B------:R-:W-:Y:S01]  /*0710*/  IMAD.WIDE R18, R19, 0x2, R4.reuse ;  /* 0x0000000213127825 */ /* 0x100fe200078e0204 */
[----:B------:R-:W-:Y:S01]  /*0720*/  @!PT LDS RZ, [RZ] ;  /* 0x00000000fffff984 */ /* 0x000fe20000000800 */
[----:B------:R-:W-:Y:S01]  /*0730*/  @!PT LDS RZ, [RZ] ;  /* 0x00000000fffff984 */ /* 0x000fe20000000800 */
[----:B------:R-:W-:Y:S01]  /*0740*/  @!PT LDS RZ, [RZ] ;  /* 0x00000000fffff984 */ /* 0x000fe20000000800 */
[----:B------:R1:W-:Y:S03]  /*0750*/  LDGSTS.E.128 [R25], desc[UR6][R16.64] ;  /* 0x0000000010197fae */ /* 0x0003e6000b921c46 */
[--C-:B------:R-:W-:Y:S01]  /*0760*/  IMAD.WIDE R20, R21, 0x2, R4.reuse ;  /* 0x0000000215147825 */ /* 0x100fe200078e0204 */
[----:B------:R1:W-:Y:S03]  /*0770*/  LDGSTS.E.128 [R25+0x200], desc[UR6][R18.64] ;  /* 0x0020000012197fae */ /* 0x0003e6000b921c46 */
[----:B------:R-:W-:Y:S01]  /*0780*/  IMAD.WIDE R22, R23, 0x2, R4 ;  /* 0x0000000217167825 */ /* 0x000fe200078e0204 */
[----:B------:R1:W-:Y:S04]  /*0790*/  LDGSTS.E.128 [R25+0x400], desc[UR6][R20.64] ;  /* 0x0040000014197fae */ /* 0x0003e8000b921c46 */
[----:B------:R1:W-:Y:S01]  /*07a0*/  LDGSTS.E.128 [R25+0x600], desc[UR6][R22.64] ;  /* 0x0060000016197fae */ /* 0x0003e2000b921c46 */
[----:B------:R-:W-:Y:S05]  /*07b0*/  @P2 BRA `(.L_x_4) ;  /* 0xfffffffc004c2947 */ /* 0x000fea000383ffff */
.L_x_3:
[----:B------:R-:W-:Y:S05]  /*07c0*/  BSYNC B1 ;  /* 0x0000000000017941 */ /* 0x000fea0003800000 */
.L_x_2:
[----:B------:R-:W-:Y:S05]  /*07d0*/  @!P0 BRA `(.L_x_1) ;  /* 0x0000000000708947 */ /* 0x000fea0003800000 */
[----:B------:R-:W2:Y:S01]  /*07e0*/  S2UR UR5, SR_CgaCtaId ;  /* 0x00000000000579c3 */ /* 0x000ea20000008800 */
[----:B------:R-:W-:Y:S01]  /*07f0*/  IMAD R10, R37, 0x10, R12 ;  /* 0x00000010250a7824 */ /* 0x000fe200078e020c */
[----:B------:R-:W-:Y:S01]  /*0800*/  UMOV UR4, 0x400 ;  /* 0x0000040000047882 */ /* 0x000fe20000000000 */
[----:B-1----:R-:W-:Y:S01]  /*0810*/  IMAD R16, R34, 0x100, R37 ;  /* 0x0000010022107824 */ /* 0x002fe200078e0225 */
[----:B------:R-:W-:Y:S02]  /*0820*/  IADD3 R17, R36, R9, RZ ;  /* 0x0000000924117210 */ /* 0x000fe40007ffe0ff */
[----:B------:R-:W-:Y:S01]  /*0830*/  IADD3 R10, R3, R10, RZ ;  /* 0x0000000a030a7210 */ /* 0x000fe20007ffe0ff */
[C---:B------:R-:W-:Y:S01]  /*0840*/  IMAD R16, R9.reuse, 0x20, R16 ;  /* 0x0000002009107824 */ /* 0x040fe200078e0210 */
[----:B------:R-:W1:Y:S03]  /*0850*/  LDC.64 R4, c[0x0][0x210] ;  /* 0x00008400ff047b82 */ /* 0x000e660000000a00 */
[----:B------:R-:W-:-:S02]  /*0860*/  IMAD R10, R9, 0x200, R10 ;  /* 0x00000200090a7824 */ /* 0x000fc400078e020a */
[----:B------:R-:W-:Y:S01]  /*0870*/  IMAD.SHL.U32 R15, R16, 0x8, RZ ;  /* 0x00000008100f7824 */ /* 0x000fe200078e00ff */
[----:B--2---:R-:W-:-:S06]  /*0880*/  ULEA UR4, UR5, UR4, 0x18 ;  /* 0x0000000405047291 */ /* 0x004fcc000f8ec03f */
[----:B------:R-:W-:-:S07]  /*0890*/  VIADD R9, R10, UR4 ;  /* 0x000000040a097c36 */ /* 0x000fce0008000000 */
.L_x_5:
[C---:B------:R-:W-:Y:S01]  /*08a0*/  ISETP.GE.AND P0, PT, R17.reuse, R2, PT ;  /* 0x000000021100720c */ /* 0x040fe20003f06270 */
[----:B------:R-:W-:Y:S02]  /*08b0*/  VIADD R6, R6, 0xffffffff ;  /* 0xffffffff06067836 */ /* 0x000fe40000000000 */
[----:B------:R-:W-:Y:S01]  /*08c0*/  VIADD R17, R17, 0x1 ;  /* 0x0000000111117836 */ /* 0x000fe20000000000 */
[----:B------:R-:W-:Y:S02]  /*08d0*/  SEL R10, R2, RZ, P0 ;  /* 0x000000ff020a7207 */ /* 0x000fe40000000000 */
[----:B------:R-:W-:Y:S02]  /*08e0*/  SEL R11, R7, R8, !P0 ;  /* 0x00000008070b7207 */ /* 0x000fe40004000000 */
[----:B------:R-:W-:-:S03]  /*08f0*/  ISETP.NE.AND P0, PT, R6, RZ, PT ;  /* 0x000000ff0600720c */ /* 0x000fc60003f05270 */
[----:B------:R-:W-:-:S05]  /*0900*/  IMAD R10, R10, -0x100, R11 ;  /* 0xffffff000a0a7824 */ /* 0x000fca00078e020b */
[----:B------:R-:W-:Y:S02]  /*0910*/  IADD3 R11, R10, R15, RZ ;  /* 0x0000000f0a0b7210 */ /* 0x000fe40007ffe0ff */
[----:B------:R-:W-:-:S03]  /*0920*/  IADD3 R15, R15, 0x100, RZ ;  /* 0x000001000f0f7810 */ /* 0x000fc60007ffe0ff */
[----:B-1----:R-:W-:-:S05]  /*0930*/  IMAD.WIDE R10, R11, 0x2, R4 ;  /* 0x000000020b0a7825 */ /* 0x002fca00078e0204 */
[----:B------:R-:W-:Y:S01]  /*0940*/  @!PT LDS RZ, [RZ] ;  /* 0x00000000fffff984 */ /* 0x000fe20000000800 */
[----:B------:R-:W-:Y:S01]  /*0950*/  @!PT LDS RZ, [RZ] ;  /* 0x00000000fffff984 */ /* 0x000fe20000000800 */
[----:B------:R-:W-:Y:S01]  /*0960*/  @!PT LDS RZ, [RZ] ;  /* 0x00000000fffff984 */ /* 0x000fe20000000800 */
[----:B------:R1:W-:Y:S02]  /*0970*/  LDGSTS.E.128 [R9], desc[UR6][R10.64] ;  /* 0x000000000a097fae */ /* 0x0003e4000b921c46 */
[----:B-1----:R-:W-:Y:S01]  /*0980*/  VIADD R9, R9, 0x200 ;  /* 0x0000020009097836 */ /* 0x002fe20000000000 */
[----:B------:R-:W-:Y:S06]  /*0990*/  @P0 BRA `(.L_x_5) ;  /* 0xfffffffc00c00947 */ /* 0x000fec000383ffff */
.L_x_1:
[----:B------:R-:W-:Y:S05]  /*09a0*/  BSYNC B0 ;  /* 0x0000000000007941 */ /* 0x000fea0003800000 */
.L_x_0:
[----:B------:R-:W-:Y:S01]  /*09b0*/  LEA R4, R0, 0xf, 0x1 ;  /* 0x0000000f00047811 */ /* 0x000fe200078e08ff */
[----:B------:R-:W0:Y:S01]  /*09c0*/  LDGDEPBAR ;  /* 0x00000000000079af */ /* 0x000e220000000000 */
[----:B------:R-:W-:Y:S02]  /*09d0*/  BSSY B0, `(.L_x_6) ;  /* 0x00000ac000007945 */ /* 0x000fe40003800000 */
[----:B------:R-:W-:-:S04]  /*09e0*/  SHF.R.S32.HI R5, RZ, 0x1f, R4 ;  /* 0x0000001fff057819 */ /* 0x000fc80000011404 */
[----:B------:R-:W-:-:S04]  /*09f0*/  LEA.HI R4, R5, R4, RZ, 0x4 ;  /* 0x0000000405047211 */ /* 0x000fc800078f20ff */
[----:B------:R-:W-:-:S04]  /*0a00*/  SHF.R.S32.HI R4, RZ, 0x4, R4 ;  /* 0x00000004ff047819 */ /* 0x000fc80000011404 */
[----:B------:R-:W-:-:S13]  /*0a10*/  ISETP.GE.AND P0, PT, R37, R4, PT ;  /* 0x000000042500720c */ /* 0x000fda0003f06270 */
[----:B------:R-:W-:Y:S05]  /*0a20*/  @P0 BRA `(.L_x_7) ;  /* 0x0000000800980947 */ /* 0x000fea0003800000 */
[----:B------:R-:W2:Y:S02]  /*0a30*/  LDC.64 R6, c[0x0][0x240] ;  /* 0x00009000ff067b82 */ /* 0x000ea40000000a00 */
[----:B--2---:R-:W-:-:S06]  /*0a40*/  IMAD.WIDE R6, R13, 0x8, R6 ;  /* 0x000000080d067825 */ /* 0x004fcc00078e0206 */
[----:B------:R-:W5:Y:S01]  /*0a50*/  LDG.E.64 R6, desc[UR6][R6.64] ;  /* 0x0000000606067981 */ /* 0x000f62000c1e1b00 */
[----:B------:R-:W-:Y:S01]  /*0a60*/  LOP3.LUT R5, RZ, R37, RZ, 0x33, !PT ;  /* 0x00000025ff057212 */ /* 0x000fe200078e33ff */
[----:B------:R-:W-:Y:S01]  /*0a70*/  BSSY B1, `(.L_x_8) ;  /* 0x0000026000017945 */ /* 0x000fe20003800000 */
[----:B-1----:R-:W-:-:S03]  /*0a80*/  SHF.R.S32.HI R17, RZ, 0x1f, R0 ;  /* 0x0000001fff117819 */ /* 0x002fc60000011400 */
[----:B------:R-:W-:-:S05]  /*0a90*/  IMAD.IADD R5, R4, 0x1, R5 ;  /* 0x0000000104057824 */ /* 0x000fca00078e0205 */
[C---:B------:R-:W-:Y:S02]  /*0aa0*/  LEA.HI R8, R5.reuse, 0x1, RZ, 0x1b ;  /* 0x0000000105087811 */ /* 0x040fe400078fd8ff */
[----:B------:R-:W-:Y:S02]  /*0ab0*/  ISETP.GE.U32.AND P2, PT, R5, 0x60, PT ;  /* 0x000000600500780c */ /* 0x000fe40003f46070 */
[----:B------:R-:W-:Y:S02]  /*0ac0*/  LOP3.LUT P0, R15, R8, 0x3, RZ, 0xc0, !PT ;  /* 0x00000003080f7812 */ /* 0x000fe4000780c0ff */
[----:B------:R-:W-:-:S11]  /*0ad0*/  MOV R5, R37 ;  /* 0x0000002500057202 */ /* 0x000fd60000000f00 */
[----:B------:R-:W-:Y:S05]  /*0ae0*/  @!P0 BRA `(.L_x_9) ;  /* 0x0000000000788947 */ /* 0x000fea0003800000 */
[----:B------:R-:W1:Y:S01]  /*0af0*/  S2UR UR5, SR_CgaCtaId ;  /* 0x00000000000579c3 */ /* 0x000e620000008800 */
[-C--:B-----5:R-:W-:Y:S01]  /*0b00*/  IMAD R5, R7, R0.reuse, RZ ;  /* 0x0000000007057224 */ /* 0x0a0fe200078e02ff */
[----:B------:R-:W-:Y:S01]  /*0b10*/  UMOV UR4, 0x400 ;  /* 0x0000040000047882 */ /* 0x000fe20000000000 */
[----:B------:R-:W-:Y:S01]  /*0b20*/  IMAD.WIDE.U32 R8, R6, R0, RZ ;  /* 0x0000000006087225 */ /* 0x000fe200078e00ff */
[----:B------:R-:W-:-:S03]  /*0b30*/  ULDC.64 UR8, c[0x0][0x238] ;  /* 0x00008e0000087ab9 */ /* 0x000fc60000000a00 */
[----:B------:R-:W-:Y:S02]  /*0b40*/  IMAD R5, R6, R17, R5 ;  /* 0x0000001106057224 */ /* 0x000fe400078e0205 */
[----:B------:R-:W-:Y:S02]  /*0b50*/  IMAD.SHL.U32 R10, R8, 0x2, RZ ;  /* 0x00000002080a7824 */ /* 0x000fe400078e00ff */
[----:B------:R-:W-:-:S05]  /*0b60*/  IMAD.IADD R5, R9, 0x1, R5 ;  /* 0x0000000109057824 */ /* 0x000fca00078e0205 */
[----:B------:R-:W-:Y:S01]  /*0b70*/  SHF.L.U64.HI R11, R8, 0x1, R5 ;  /* 0x00000001080b7819 */ /* 0x000fe20000010205 */
[----:B------:R-:W-:Y:S02]  /*0b80*/  IMAD.MOV.U32 R5, RZ, RZ, R37 ;  /* 0x000000ffff057224 */ /* 0x000fe400078e0025 */
[----:B------:R-:W-:Y:S01]  /*0b90*/  IMAD.WIDE.U32 R8, R37, 0x10, R10 ;  /* 0x0000001025087825 */ /* 0x000fe200078e000a */
[----:B-1----:R-:W-:-:S03]  /*0ba0*/  ULEA UR4, UR5, UR4, 0x18 ;  /* 0x0000000405047291 */ /* 0x002fc6000f8ec03f */
[----:B------:R-:W-:Y:S01]  /*0bb0*/  IMAD R10, R41, R0, RZ ;  /* 0x00000000290a7224 */ /* 0x000fe200078e02ff */
[----:B------:R-:W-:-:S04]  /*0bc0*/  IADD3 R16, P0, R8, UR8, RZ ;  /* 0x0000000808107c10 */ /* 0x000fc8000ff1e0ff */
[----:B------:R-:W-:Y:S02]  /*0bd0*/  LEA R10, R37, R10, 0x3 ;  /* 0x0000000a250a7211 */ /* 0x000fe400078e18ff */
[----:B------:R-:W-:Y:S02]  /*0be0*/  IADD3.X R19, R9, UR9, RZ, P0, !PT ;  /* 0x0000000909137c10 */ /* 0x000fe400087fe4ff */
[----:B------:R-:W-:-:S07]  /*0bf0*/  LEA R11, R10, UR4, 0x1 ;  /* 0x000000040a0b7c11 */ /* 0x000fce000f8e08ff */
.L_x_10:
[----:B------:R-:W-:Y:S01]  /*0c00*/  VIADD R15, R15, 0xffffffff ;  /* 0xffffffff0f0f7836 */ /* 0x000fe20000000000 */
[----:B------:R-:W-:Y:S01]  /*0c10*/  MOV R9, R19 ;  /* 0x0000001300097202 */ /* 0x000fe20000000f00 */
[----:B------:R-:W-:Y:S01]  /*0c20*/  IMAD.MOV.U32 R8, RZ, RZ, R16 ;  /* 0x000000ffff087224 */ /* 0x000fe200078e0010 */
[----:B------:R-:W-:Y:S01]  /*0c30*/  IADD3 R16, P3, R16, 0x200, RZ ;  /* 0x0000020010107810 */ /* 0x000fe20007f7e0ff */
[----:B------:R-:W-:Y:S01]  /*0c40*/  VIADD R5, R5, 0x20 ;  /* 0x0000002005057836 */ /* 0x000fe20000000000 */
[----:B------:R-:W-:Y:S02]  /*0c50*/  ISETP.NE.AND P0, PT, R15, RZ, PT ;  /* 0x000000ff0f00720c */ /* 0x000fe40003f05270 */
[----:B------:R-:W-:Y:S01]  /*0c60*/  @!PT LDS RZ, [RZ] ;  /* 0x00000000fffff984 */ /* 0x000fe20000000800 */
[----:B------:R-:W-:Y:S01]  /*0c70*/  @!PT LDS RZ, [RZ] ;  /* 0x00000000fffff984 */ /* 0x000fe20000000800 */
[----:B------:R-:W-:Y:S01]  /*0c80*/  @!PT LDS RZ, [RZ] ;  /* 0x00000000fffff984 */ /* 0x000fe20000000800 */
[----:B------:R1:W-:Y:S01]  /*0c90*/  LDGSTS.E.BYPASS.128 [R11], desc[UR6][R8.64] ;  /* 0x00000000080b7fae */ /* 0x0003e2000b901c46 */
[----:B------:R-:W-:Y:S01]  /*0ca0*/  IMAD.X R19, RZ, RZ, R19, P3 ;  /* 0x000000ffff137224 */ /* 0x000fe200018e0613 */
[----:B-1----:R-:W-:-:S09]  /*0cb0*/  IADD3 R11, R11, 0x200, RZ ;  /* 0x000002000b0b7810 */ /* 0x002fd20007ffe0ff */
[----:B------:R-:W-:Y:S05]  /*0cc0*/  @P0 BRA `(.L_x_10) ;  /* 0xfffffffc00cc0947 */ /* 0x000fea000383ffff */
.L_x_9:
[----:B------:R-:W-:Y:S05]  /*0cd0*/  BSYNC B1 ;  /* 0x0000000000017941 */ /* 0x000fea0003800000 */
.L_x_8:
[----:B------:R-:W-:Y:S05]  /*0ce0*/  @!P2 BRA `(.L_x_7) ;  /* 0x0000000400e8a947 */ /* 0x000fea0003800000 */
[----:B------:R-:W1:Y:S01]  /*0cf0*/  S2UR UR5, SR_CgaCtaId ;  /* 0x00000000000579c3 */ /* 0x000e620000008800 */
[-C--:B-----5:R-:W-:Y:S01]  /*0d00*/  IMAD R7, R7, R0.reuse, RZ ;  /* 0x0000000007077224 */ /* 0x0a0fe200078e02ff */
[----:B------:R-:W-:Y:S01]  /*0d10*/  UMOV UR4, 0x400 ;  /* 0x0000040000047882 */ /* 0x000fe20000000000 */
[CC--:B------:R-:W-:Y:S01]  /*0d20*/  IMAD.WIDE.U32 R8, R6.reuse, R0.reuse, RZ ;  /* 0x0000000006087225 */ /* 0x0c0fe200078e00ff */
[----:B------:R-:W-:Y:S01]  /*0d30*/  ULDC.64 UR8, c[0x0][0x238] ;  /* 0x00008e0000087ab9 */ /* 0x000fe20000000a00 */
[----:B------:R-:W-:Y:S02]  /*0d40*/  BSSY B1, `(.L_x_11) ;  /* 0x0000044000017945 */ /* 0x000fe40003800000 */
[----:B------:R-:W-:Y:S01]  /*0d50*/  IMAD R7, R6, R17, R7 ;  /* 0x0000001106077224 */ /* 0x000fe200078e0207 */
[----:B------:R-:W-:Y:S01]  /*0d60*/  LEA R15, P0, R8, UR8, 0x1 ;  /* 0x00000008080f7c11 */ /* 0x000fe2000f8008ff */
[----:B------:R-:W-:Y:S02]  /*0d70*/  IMAD.IADD R6, R4, 0x1, -R5 ;  /* 0x0000000104067824 */ /* 0x000fe400078e0a05 */
[----:B------:R-:W-:Y:S01]  /*0d80*/  IMAD R11, R41, R0, RZ ;  /* 0x00000000290b7224 */ /* 0x000fe200078e02ff */
[----:B------:R-:W-:Y:S01]  /*0d90*/  IADD3 R7, R9, R7, RZ ;  /* 0x0000000709077210 */ /* 0x000fe20007ffe0ff */
[----:B------:R-:W-:Y:S01]  /*0da0*/  IMAD.WIDE.U32 R16, R5, 0x10, RZ ;  /* 0x0000001005107825 */ /* 0x000fe200078e00ff */
[----:B------:R-:W-:-:S03]  /*0db0*/  ISETP.GT.AND P2, PT, R6, 0x180, PT ;  /* 0x000001800600780c */ /* 0x000fc60003f44270 */
[----:B------:R-:W-:Y:S01]  /*0dc0*/  IMAD.MOV.U32 R10, RZ, RZ, R16 ;  /* 0x000000ffff0a7224 */ /* 0x000fe200078e0010 */
[----:B------:R-:W-:Y:S02]  /*0dd0*/  LEA.HI.X R16, R8, UR9, R7, 0x1, P0 ;  /* 0x0000000908107c11 */ /* 0x000fe400080f0c07 */
[----:B------:R-:W-:Y:S01]  /*0de0*/  PLOP3.LUT P0, PT, PT, PT, PT, 0x80, 0x0 ;  /* 0x000000000000781c */ /* 0x000fe20003f0f070 */
[----:B-1----:R-:W-:-:S06]  /*0df0*/  ULEA UR4, UR5, UR4, 0x18 ;  /* 0x0000000405047291 */ /* 0x002fcc000f8ec03f */
[----:B------:R-:W-:-:S04]  /*0e00*/  LEA R11, R11, UR4, 0x1 ;  /* 0x000000040b0b7c11 */ /* 0x000fc8000f8e08ff */
[C---:B------:R-:W-:Y:S01]  /*0e10*/  IADD3 R21, R11.reuse, 0x400, RZ ;  /* 0x000004000b157810 */ /* 0x040fe20007ffe0ff */
[C---:B------:R-:W-:Y:S02]  /*0e20*/  VIADD R19, R11.reuse, 0x600 ;  /* 0x000006000b137836 */ /* 0x040fe40000000000 */
[----:B------:R-:W-:Y:S01]  /*0e30*/  VIADD R23, R11, 0x200 ;  /* 0x000002000b177836 */ /* 0x000fe20000000000 */
[----:B------:R-:W-:Y:S06]  /*0e40*/  @!P2 BRA `(.L_x_12) ;  /* 0x0000000000cca947 */ /* 0x000fec0003800000 */
[----:B------:R-:W-:Y:S01]  /*0e50*/  PLOP3.LUT P0, PT, PT, PT, PT, 0x8, 0x0 ;  /* 0x000000000000781c */ /* 0x000fe20003f0e170 */
[----:B------:R-:W-:-:S12]  /*0e60*/  VIADD R18, R4, 0xfffffe80 ;  /* 0xfffffe8004127836 */ /* 0x000fd80000000000 */
.L_x_13:
[C---:B-1----:R-:W-:Y:S01]  /*0e70*/  IADD3 R6, P2, R10.reuse, R15, RZ ;  /* 0x0000000f0a067210 */ /* 0x042fe20007f5e0ff */
[--C-:B------:R-:W-:Y:S01]  /*0e80*/  IMAD.IADD R27, R11, 0x1, R10.reuse ;  /* 0x000000010b1b7824 */ /* 0x100fe200078e020a */
[----:B------:R-:W-:Y:S01]  /*0e90*/  IADD3 R35, R21, R10, RZ ;  /* 0x0000000a15237210 */ /* 0x000fe20007ffe0ff */
[----:B------:R-:W-:Y:S01]  /*0ea0*/  VIADD R20, R10, 0x800 ;  /* 0x000008000a147836 */ /* 0x000fe20000000000 */
[----:B------:R-:W-:Y:S01]  /*0eb0*/  IADD3.X R7, R17, R16, RZ, P2, !PT ;  /* 0x0000001011077210 */ /* 0x000fe200017fe4ff */
[--C-:B------:R-:W-:Y:S01]  /*0ec0*/  IMAD.IADD R25, R23, 0x1, R10.reuse ;  /* 0x0000000117197824 */ /* 0x100fe200078e020a */
[----:B------:R-:W-:Y:S01]  /*0ed0*/  IADD3 R8, P2, R6, 0x1000, RZ ;  /* 0x0000100006087810 */ /* 0x000fe20007f5e0ff */
[----:B------:R-:W-:Y:S01]  /*0ee0*/  IMAD.IADD R33, R19, 0x1, R10 ;  /* 0x0000000113217824 */ /* 0x000fe200078e020a */
[-C--:B------:R-:W-:Y:S01]  /*0ef0*/  IADD3 R45, R11, R20.reuse, RZ ;  /* 0x000000140b2d7210 */ /* 0x080fe20007ffe0ff */
[----:B------:R-:W-:Y:S01]  /*0f00*/  VIADD R22, R10, 0x1000 ;  /* 0x000010000a167836 */ /* 0x000fe20000000000 */
[----:B------:R-:W-:Y:S01]  /*0f10*/  @!PT LDS RZ, [RZ] ;  /* 0x00000000fffff984 */ /* 0x000fe20000000800 */
[----:B------:R-:W-:Y:S01]  /*0f20*/  @!PT LDS RZ, [RZ] ;  /* 0x00000000fffff984 */ /* 0x000fe20000000800 */
[----:B------:R-:W-:Y:S01]  /*0f30*/  @!PT LDS RZ, [RZ] ;  /* 0x00000000fffff984 */ /* 0x000fe20000000800 */
[----:B------:R1:W-:Y:S01]  /*0f40*/  LDGSTS.E.BYPASS.128 [R27], desc[UR6][R6.64] ;  /* 0x00000000061b7fae */ /* 0x0003e2000b901c46 */
[----:B------:R-:W-:Y:S01]  /*0f50*/  IMAD.X R9, RZ, RZ, R7, P2 ;  /* 0x000000ffff097224 */ /* 0x000fe200010e0607 */
[----:B------:R-:W-:Y:S01]  /*0f60*/  IADD3 R31, R23, R20, RZ ;  /* 0x00000014171f7210 */ /* 0x000fe20007ffe0ff */
[----:B------:R-:W-:Y:S01]  /*0f70*/  IMAD.IADD R29, R21, 0x1, R20 ;  /* 0x00000001151d7824 */ /* 0x000fe200078e0214 */
[----:B------:R2:W-:Y:S01]  /*0f80*/  LDGSTS.E.BYPASS.128 [R25], desc[UR6][R6.64+0x200] ;  /* 0x0000020006197fae */ /* 0x0005e2000b901c46 */
[----:B------:R-:W-:-:S02]  /*0f90*/  IMAD.IADD R43, R23, 0x1, R22 ;  /* 0x00000001172b7824 */ /* 0x000fc400078e0216 */
[----:B------:R-:W-:Y:S01]  /*0fa0*/  VIADD R5, R5, 0x200 ;  /* 0x0000020005057836 */ /* 0x000fe20000000000 */
[----:B------:R3:W-:Y:S01]  /*0fb0*/  LDGSTS.E.BYPASS.128 [R35], desc[UR6][R6.64+0x400] ;  /* 0x0000040006237fae */ /* 0x0007e2000b901c46 */
[----:B-1----:R-:W-:-:S03]  /*0fc0*/  IMAD.IADD R27, R19, 0x1, R20 ;  /* 0x00000001131b7824 */ /* 0x002fc600078e0214 */
[----:B------:R1:W-:Y:S01]  /*0fd0*/  LDGSTS.E.BYPASS.128 [R33], desc[UR6][R6.64+0x600] ;  /* 0x0000060006217fae */ /* 0x0003e2000b901c46 */
[C---:B------:R-:W-:Y:S02]  /*0fe0*/  IADD3 R20, R10.reuse, 0x1800, RZ ;  /* 0x000018000a147810 */ /* 0x040fe40007ffe0ff */
[----:B--2---:R-:W-:Y:S01]  /*0ff0*/  IADD3 R25, R11, R22, RZ ;  /* 0x000000160b197210 */ /* 0x004fe20007ffe0ff */
[----:B------:R-:W-:Y:S01]  /*1000*/  LDGSTS.E.BYPASS.128 [R45], desc[UR6][R8.64+-0x800] ;  /* 0x00000800082d7fae */ /* 0x000fe2000b901c46 */
[----:B------:R-:W-:Y:S01]  /*1010*/  IADD3 R10, P3, R10, 0x2000, RZ ;  /* 0x000020000a0a7810 */ /* 0x000fe20007f7e0ff */
[--C-:B---3--:R-:W-:Y:S02]  /*1020*/  IMAD.IADD R35, R21, 0x1, R22.reuse ;  /* 0x0000000115237824 */ /* 0x108fe400078e0216 */
[----:B------:R2:W-:Y:S02]  /*1030*/  LDGSTS.E.BYPASS.128 [R31], desc[UR6][R8.64+-0x600] ;  /* 0x00000a00081f7fae */ /* 0x0005e4000b901c46 */
[----:B------:R-:W-:Y:S01]  /*1040*/  IMAD.X R17, RZ, RZ, R17, P3 ;  /* 0x000000ffff117224 */ /* 0x000fe200018e0611 */
[----:B-1----:R-:W-:Y:S01]  /*1050*/  IADD3 R6, P2, R6, 0x2000, RZ ;  /* 0x0000200006067810 */ /* 0x002fe20007f5e0ff */
[----:B------:R1:W-:Y:S01]  /*1060*/  LDGSTS.E.BYPASS.128 [R29], desc[UR6][R8.64+-0x400] ;  /* 0x00000c00081d7fae */ /* 0x0003e2000b901c46 */
[----:B------:R-:W-:-:S02]  /*1070*/  IMAD.IADD R33, R19, 0x1, R22 ;  /* 0x0000000113217824 */ /* 0x000fc400078e0216 */
[----:B------:R-:W-:Y:S01]  /*1080*/  IADD3.X R7, RZ, R7, RZ, P2, !PT ;  /* 0x00000007ff077210 */ /* 0x000fe200017fe4ff */
[----:B------:R3:W-:Y:S01]  /*1090*/  LDGSTS.E.BYPASS.128 [R27], desc[UR6][R8.64+-0x200] ;  /* 0x00000e00081b7fae */ /* 0x0007e2000b901c46 */
[----:B------:R-:W-:Y:S01]  /*10a0*/  ISETP.GE.AND P2, PT, R5, R18, PT ;  /* 0x000000120500720c */ /* 0x000fe20003f46270 */
[--C-:B--2---:R-:W-:Y:S02]  /*10b0*/  IMAD.IADD R31, R11, 0x1, R20.reuse ;  /* 0x000000010b1f7824 */ /* 0x104fe400078e0214 */
[----:B------:R2:W-:Y:S01]  /*10c0*/  LDGSTS.E.BYPASS.128 [R25], desc[UR6][R8.64] ;  /* 0x0000000008197fae */ /* 0x0005e2000b901c46 */
[----:B-1----:R-:W-:-:S03]  /*10d0*/  IMAD.IADD R29, R23, 0x1, R20 ;  /* 0x00000001171d7824 */ /* 0x002fc600078e0214 */
[----:B------:R1:W-:Y:S01]  /*10e0*/  LDGSTS.E.BYPASS.128 [R43], desc[UR6][R8.64+0x200] ;  /* 0x00000200082b7fae */ /* 0x0003e2000b901c46 */
[----:B---3--:R-:W-:-:S03]  /*10f0*/  IMAD.IADD R27, R21, 0x1, R20 ;  /* 0x00000001151b7824 */ /* 0x008fc600078e0214 */
[----:B------:R1:W-:Y:S01]  /*1100*/  LDGSTS.E.BYPASS.128 [R35], desc[UR6][R8.64+0x400] ;  /* 0x0000040008237fae */ /* 0x0003e2000b901c46 */
[----:B--2---:R-:W-:-:S03]  /*1110*/  IADD3 R25, R19, R20, RZ ;  /* 0x0000001413197210 */ /* 0x004fc60007ffe0ff */
[----:B------:R1:W-:Y:S04]  /*1120*/  LDGSTS.E.BYPASS.128 [R33], desc[UR6][R8.64+0x600] ;  /* 0x0000060008217fae */ /* 0x0003e8000b901c46 */
[----:B------:R1:W-:Y:S04]  /*1130*/  LDGSTS.E.BYPASS.128 [R31], desc[UR6][R6.64+-0x800] ;  /* 0x00000800061f7fae */ /* 0x0003e8000b901c46 */
[----:B------:R1:W-:Y:S04]  /*1140*/  LDGSTS.E.BYPASS.128 [R29], desc[UR6][R6.64+-0x600] ;  /* 0x00000a00061d7fae */ /* 0x0003e8000b901c46 */
[----:B------:R1:W-:Y:S04]  /*1150*/  LDGSTS.E.BYPASS.128 [R27], desc[UR6][R6.64+-0x400] ;  /* 0x00000c00061b7fae */ /* 0x0003e8000b901c46 */
[----:B------:R1:W-:Y:S01]  /*1160*/  LDGSTS.E.BYPASS.128 [R25], desc[UR6][R6.64+-0x200] ;  /* 0x00000e0006197fae */ /* 0x0003e2000b901c46 */
[----:B------:R-:W-:Y:S05]  /*1170*/  @!P2 BRA `(.L_x_13) ;  /* 0xfffffffc003ca947 */ /* 0x000fea000383ffff */
.L_x_12:
[----:B------:R-:W-:Y:S05]  /*1180*/  BSYNC B1 ;  /* 0x0000000000017941 */ /* 0x000fea0003800000 */
.L_x_11:
[----:B-1----:R-:W-:Y:S01]  /*1190*/  IADD3 R6, R4, -R5, RZ ;  /* 0x8000000504067210 */ /* 0x002fe20007ffe0ff */
[----:B------:R-:W-:Y:S03]  /*11a0*/  BSSY B1, `(.L_x_14) ;  /* 0x000001f000017945 */ /* 0x000fe60003800000 */
[----:B------:R-:W-:-:S13]  /*11b0*/  ISETP.GT.AND P2, PT, R6, 0x80, PT ;  /* 0x000000800600780c */ /* 0x000fda0003f44270 */
[----:B------:R-:W-:Y:S05]  /*11c0*/  @!P2 BRA `(.L_x_15) ;  /* 0x000000000070a947 */ /* 0x000fea0003800000 */
[C---:B------:R-:W-:Y:S01]  /*11d0*/  IADD3 R8, P0, R10.reuse, R15, RZ ;  /* 0x0000000f0a087210 */ /* 0x040fe20007f1e0ff */
[--C-:B------:R-:W-:Y:S01]  /*11e0*/  IMAD.IADD R25, R11, 0x1, R10.reuse ;  /* 0x000000010b197824 */ /* 0x100fe200078e020a */
[----:B------:R-:W-:Y:S01]  /*11f0*/  IADD3 R18, R10, 0x800, RZ ;  /* 0x000008000a127810 */ /* 0x000fe20007ffe0ff */
[----:B------:R-:W-:Y:S01]  /*1200*/  IMAD.IADD R35, R21, 0x1, R10 ;  /* 0x0000000115237824 */ /* 0x000fe200078e020a */
[----:B------:R-:W-:Y:S01]  /*1210*/  IADD3 R43, R23, R10, RZ ;  /* 0x0000000a172b7210 */ /* 0x000fe20007ffe0ff */
[----:B------:R-:W-:Y:S01]  /*1220*/  IMAD.X R9, R17, 0x1, R16, P0 ;  /* 0x0000000111097824 */ /* 0x000fe200000e0610 */
[----:B------:R-:W-:Y:S01]  /*1230*/  IADD3 R6, P0, R8, 0x1000, RZ ;  /* 0x0000100008067810 */ /* 0x000fe20007f1e0ff */
[----:B------:R-:W-:Y:S01]  /*1240*/  IMAD.IADD R33, R19, 0x1, R10 ;  /* 0x0000000113217824 */ /* 0x000fe200078e020a */
[----:B------:R-:W-:Y:S01]  /*1250*/  IADD3 R29, R23, R18, RZ ;  /* 0x00000012171d7210 */ /* 0x000fe20007ffe0ff */
[--C-:B------:R-:W-:Y:S01]  /*1260*/  IMAD.IADD R31, R11, 0x1, R18.reuse ;  /* 0x000000010b1f7824 */ /* 0x100fe200078e0212 */
[----:B------:R-:W-:Y:S01]  /*1270*/  @!PT LDS RZ, [RZ] ;  /* 0x00000000fffff984 */ /* 0x000fe20000000800 */
[----:B------:R-:W-:Y:S01]  /*1280*/  @!PT LDS RZ, [RZ] ;  /* 0x00000000fffff984 */ /* 0x000fe20000000800 */
[----:B------:R-:W-:Y:S01]  /*1290*/  @!PT LDS RZ, [RZ] ;  /* 0x00000000fffff984 */ /* 0x000fe20000000800 */
[----:B------:R1:W-:Y:S01]  /*12a0*/  LDGSTS.E.BYPASS.128 [R25], desc[UR6][R8.64] ;  /* 0x0000000008197fae */ /* 0x0003e2000b901c46 */
[----:B------:R-:W-:Y:S01]  /*12b0*/  IMAD.X R7, RZ, RZ, R9, P0 ;  /* 0x000000ffff077224 */ /* 0x000fe200000e0609 */
[----:B------:R-:W-:Y:S01]  /*12c0*/  IADD3 R10, P2, R10, 0x1000, RZ ;  /* 0x000010000a0a7810 */ /* 0x000fe20007f5e0ff */
[----:B------:R-:W-:Y:S01]  /*12d0*/  IMAD.IADD R27, R21, 0x1, R18 ;  /* 0x00000001151b7824 */ /* 0x000fe200078e0212 */
[----:B------:R2:W-:Y:S01]  /*12e0*/  LDGSTS.E.BYPASS.128 [R43], desc[UR6][R8.64+0x200] ;  /* 0x00000200082b7fae */ /* 0x0005e2000b901c46 */
[----:B------:R-:W-:-:S02]  /*12f0*/  PLOP3.LUT P0, PT, PT, PT, PT, 0x8, 0x0 ;  /* 0x000000000000781c */ /* 0x000fc40003f0e170 */
[----:B------:R-:W-:Y:S01]  /*1300*/  IADD3 R5, R5, 0x100, RZ ;  /* 0x0000010005057810 */ /* 0x000fe20007ffe0ff */
[----:B------:R2:W-:Y:S01]  /*1310*/  LDGSTS.E.BYPASS.128 [R35], desc[UR6][R8.64+0x400] ;  /* 0x0000040008237fae */ /* 0x0005e2000b901c46 */
[----:B------:R-:W-:Y:S02]  /*1320*/  IMAD.X R17, RZ, RZ, R17, P2 ;  /* 0x000000ffff117224 */ /* 0x000fe400010e0611 */
[----:B-1----:R-:W-:Y:S01]  /*1330*/  IMAD.IADD R25, R19, 0x1, R18 ;  /* 0x0000000113197824 */ /* 0x002fe200078e0212 */
[----:B------:R2:W-:Y:S04]  /*1340*/  LDGSTS.E.BYPASS.128 [R33], desc[UR6][R8.64+0x600] ;  /* 0x0000060008217fae */ /* 0x0005e8000b901c46 */
[----:B------:R2:W-:Y:S04]  /*1350*/  LDGSTS.E.BYPASS.128 [R31], desc[UR6][R6.64+-0x800] ;  /* 0x00000800061f7fae */ /* 0x0005e8000b901c46 */
[----:B------:R2:W-:Y:S04]  /*1360*/  LDGSTS.E.BYPASS.128 [R29], desc[UR6][R6.64+-0x600] ;  /* 0x00000a00061d7fae */ /* 0x0005e8000b901c46 */
[----:B------:R2:W-:Y:S04]  /*1370*/  LDGSTS.E.BYPASS.128 [R27], desc[UR6][R6.64+-0x400] ;  /* 0x00000c00061b7fae */ /* 0x0005e8000b901c46 */
[----:B------:R2:W-:Y:S02]  /*1380*/  LDGSTS.E.BYPASS.128 [R25], desc[UR6][R6.64+-0x200] ;  /* 0x00000e0006197fae */ /* 0x0005e4000b901c46 */
.L_x_15:
[----:B------:R-:W-:Y:S05]  /*1390*/  BSYNC B1 ;  /* 0x0000000000017941 */ /* 0x000fea0003800000 */
.L_x_14:
[----:B------:R-:W-:-:S13]  /*13a0*/  ISETP.LT.OR P0, PT, R5, R4, P0 ;  /* 0x000000040500720c */ /* 0x000fda0000701670 */
[----:B------:R-:W-:Y:S05]  /*13b0*/  @!P0 BRA `(.L_x_7) ;  /* 0x0000000000348947 */ /* 0x000fea0003800000 */
[----:B------:R-:W-:Y:S01]  /*13c0*/  IADD3 R4, P0, R10, R15, RZ ;  /* 0x0000000f0a047210 */ /* 0x000fe20007f1e0ff */
[--C-:B------:R-:W-:Y:S01]  /*13d0*/  IMAD.IADD R23, R23, 0x1, R10.reuse ;  /* 0x0000000117177824 */ /* 0x100fe200078e020a */
[-C--:B------:R-:W-:Y:S01]  /*13e0*/  IADD3 R11, R11, R10.reuse, RZ ;  /* 0x0000000a0b0b7210 */ /* 0x080fe20007ffe0ff */
[----:B------:R-:W-:Y:S01]  /*13f0*/  IMAD.IADD R21, R21, 0x1, R10 ;  /* 0x0000000115157824 */ /* 0x000fe200078e020a */
[----:B------:R-:W-:Y:S01]  /*1400*/  IADD3 R19, R19, R10, RZ ;  /* 0x0000000a13137210 */ /* 0x000fe20007ffe0ff */
[----:B------:R-:W-:-:S05]  /*1410*/  IMAD.X R5, R17, 0x1, R16, P0 ;  /* 0x0000000111057824 */ /* 0x000fca00000e0610 */
[----:B------:R-:W-:Y:S01]  /*1420*/  @!PT LDS RZ, [RZ] ;  /* 0x00000000fffff984 */ /* 0x000fe20000000800 */
[----:B------:R-:W-:Y:S01]  /*1430*/  @!PT LDS RZ, [RZ] ;  /* 0x00000000fffff984 */ /* 0x000fe20000000800 */
[----:B------:R-:W-:Y:S01]  /*1440*/  @!PT LDS RZ, [RZ] ;  /* 0x00000000fffff984 */ /* 0x000fe20000000800 */
[----:B------:R3:W-:Y:S04]  /*1450*/  LDGSTS.E.BYPASS.128 [R11], desc[UR6][R4.64] ;  /* 0x00000000040b7fae */ /* 0x0007e8000b901c46 */
[----:B------:R3:W-:Y:S04]  /*1460*/  LDGSTS.E.BYPASS.128 [R23], desc[UR6][R4.64+0x200] ;  /* 0x0000020004177fae */ /* 0x0007e8000b901c46 */
[----:B------:R3:W-:Y:S04]  /*1470*/  LDGSTS.E.BYPASS.128 [R21], desc[UR6][R4.64+0x400] ;  /* 0x0000040004157fae */ /* 0x0007e8000b901c46 */
[----:B------:R3:W-:Y:S02]  /*1480*/  LDGSTS.E.BYPASS.128 [R19], desc[UR6][R4.64+0x600] ;  /* 0x0000060004137fae */ /* 0x0007e4000b901c46 */
.L_x_7:
[----:B------:R-:W-:Y:S05]  /*1490*/  BSYNC B0 ;  /* 0x0000000000007941 */ /* 0x000fea0003800000 */
.L_x_6:
[----:B------:R-:W0:Y:S01]  /*14a0*/  LDGDEPBAR ;  /* 0x00000000000079af */ /* 0x000e220000000000 */
[----:B------:R-:W-:-:S04]  /*14b0*/  DEPBAR.LE SB0, 0x1 ;  /* 0x000080400000791a */ /* 0x000fc80000000000 */
[----:B------:R-:W-:Y:S05]  /*14c0*/  @!P1 EXIT ;  /* 0x000000000000994d */ /* 0x000fea0003800000 */
[----:B---3--:R-:W3:Y:S01]  /*14d0*/  LDC.64 R4, c[0x0][0x228] ;  /* 0x00008a00ff047b82 */ /* 0x008ee20000000a00 */
[----:B------:R-:W-:-:S07]  /*14e0*/  IMAD.SHL.U32 R15, R37, 0x8, RZ ;  /* 0x00000008250f7824 */ /* 0x000fce00078e00ff */
[----:B--2--5:R-:W2:Y:S01]  /*14f0*/  LDC.64 R6, c[0x0][0x230] ;  /* 0x00008c00ff067b82 */ /* 0x024ea20000000a00 */
[----:B---3--:R-:W-:-:S05]  /*1500*/  IMAD.WIDE.U32 R4, R15, 0x2, R4 ;  /* 0x000000020f047825 */ /* 0x008fca00078e0004 */
[----:B------:R-:W3:Y:S01]  /*1510*/  LDG.E.U16 R26, desc[UR6][R4.64] ;  /* 0x00000006041a7981 */ /* 0x000ee2000c1e1500 */
[----:B--2---:R-:W-:-:S03]  /*1520*/  IMAD.WIDE.U32 R6, R15, 0x2, R6 ;  /* 0x000000020f067825 */ /* 0x004fc600078e0006 */
[----:B------:R-:W2:Y:S04]  /*1530*/  LDG.E.U16 R27, desc[UR6][R4.64+0x2] ;  /* 0x00000206041b7981 */ /* 0x000ea8000c1e1500 */
[----:B------:R-:W4:Y:S04]  /*1540*/  LDG.E.U16 R24, desc[UR6][R4.64+0x4] ;  /* 0x0000040604187981 */ /* 0x000f28000c1e1500 */
[----:B-1----:R-:W4:Y:S04]  /*1550*/  LDG.E.U16 R25, desc[UR6][R4.64+0x6] ;  /* 0x0000060604197981 */ /* 0x002f28000c1e1500 */
[----:B------:R-:W4:Y:S04]  /*1560*/  LDG.E.U16 R22, desc[UR6][R4.64+0x8] ;  /* 0x0000080604167981 */ /* 0x000f28000c1e1500 */
[----:B------:R-:W4:Y:S04]  /*1570*/  LDG.E.U16 R23, desc[UR6][R4.64+0xa] ;  /* 0x00000a0604177981 */ /* 0x000f28000c1e1500 */
[----:B------:R-:W4:Y:S04]  /*1580*/  LDG.E.U16 R20, desc[UR6][R4.64+0xc] ;  /* 0x00000c0604147981 */ /* 0x000f28000c1e1500 */
[----:B------:R1:W4:Y:S04]  /*1590*/  LDG.E.U16 R21, desc[UR6][R4.64+0xe] ;  /* 0x00000e0604157981 */ /* 0x000328000c1e1500 */
[----:B------:R-:W4:Y:S04]  /*15a0*/  LDG.E.U16 R19, desc[UR6][R6.64] ;  /* 0x0000000606137981 */ /* 0x000f28000c1e1500 */
[----:B------:R-:W4:Y:S04]  /*15b0*/  LDG.E.U16 R18, desc[UR6][R6.64+0x2] ;  /* 0x0000020606127981 */ /* 0x000f28000c1e1500 */
[----:B------:R-:W4:Y:S04]  /*15c0*/  LDG.E.U16 R17, desc[UR6][R6.64+0x4] ;  /* 0x0000040606117981 */ /* 0x000f28000c1e1500 */
[----:B------:R-:W4:Y:S04]  /*15d0*/  LDG.E.U16 R16, desc[UR6][R6.64+0x6] ;  /* 0x0000060606107981 */ /* 0x000f28000c1e1500 */
[----:B------:R-:W4:Y:S04]  /*15e0*/  LDG.E.U16 R11, desc[UR6][R6.64+0x8] ;  /* 0x00000806060b7981 */ /* 0x000f28000c1e1500 */
[----:B------:R-:W4:Y:S04]  /*15f0*/  LDG.E.U16 R10, desc[UR6][R6.64+0xa] ;  /* 0x00000a06060a7981 */ /* 0x000f28000c1e1500 */
[----:B------:R-:W4:Y:S04]  /*1600*/  LDG.E.U16 R9, desc[UR6][R6.64+0xc] ;  /* 0x00000c0606097981 */ /* 0x000f28000c1e1500 */
[----:B------:R1:W4:Y:S01]  /*1610*/  LDG.E.U16 R8, desc[UR6][R6.64+0xe] ;  /* 0x00000e0606087981 */ /* 0x000322000c1e1500 */
[----:B------:R-:W-:-:S04]  /*1620*/  IABS R28, R0 ;  /* 0x00000000001c7213 */ /* 0x000fc80000000000 */
[----:B------:R-:W1:Y:S08]  /*1630*/  I2F.RP R31, R28 ;  /* 0x0000001c001f7306 */ /* 0x000e700000209400 */
[----:B-1----:R-:W1:Y:S02]  /*1640*/  MUFU.RCP R31, R31 ;  /* 0x0000001f001f7308 */ /* 0x002e640000001000 */
[----:B-1----:R-:W-:-:S06]  /*1650*/  VIADD R4, R31, 0xffffffe ;  /* 0x0ffffffe1f047836 */ /* 0x002fcc0000000000 */
[----:B------:R1:W1:Y:S01]  /*1660*/  F2I.FTZ.U32.TRUNC.NTZ R5, R4 ;  /* 0x0000000400057305 */ /* 0x000262000021f000 */
[----:B------:R-:W-:-:S04]  /*1670*/  IMAD.IADD R30, R15, 0x1, R15 ;  /* 0x000000010f1e7824 */ /* 0x000fc800078e020f */
[C---:B------:R-:W-:Y:S01]  /*1680*/  VIADD R29, R30.reuse, 0x2 ;  /* 0x000000021e1d7836 */ /* 0x040fe20000000000 */
[----:B------:R-:W-:Y:S01]  /*1690*/  IADD3 R6, R30, 0x4, RZ ;  /* 0x000000041e067810 */ /* 0x000fe20007ffe0ff */
[----:B-1----:R-:W-:Y:S01]  /*16a0*/  IMAD.MOV.U32 R4, RZ, RZ, RZ ;  /* 0x000000ffff047224 */ /* 0x002fe200078e00ff */
[----:B------:R-:W-:-:S05]  /*16b0*/  IADD3 R33, RZ, -R5, RZ ;  /* 0x80000005ff217210 */ /* 0x000fca0007ffe0ff */
[----:B------:R-:W-:Y:S01]  /*16c0*/  IMAD R7, R33, R28, RZ ;  /* 0x0000001c21077224 */ /* 0x000fe200078e02ff */
[----:B------:R-:W-:-:S03]  /*16d0*/  IABS R33, R6 ;  /* 0x0000000600217213 */ /* 0x000fc60000000000 */
[----:B------:R-:W-:Y:S01]  /*16e0*/  IMAD.HI.U32 R7, R5, R7, R4 ;  /* 0x0000000705077227 */ /* 0x000fe200078e0004 */
[----:B------:R-:W-:-:S03]  /*16f0*/  IABS R47, R29 ;  /* 0x0000001d002f7213 */ /* 0x000fc60000000000 */
[----:B------:R-:W-:Y:S02]  /*1700*/  VIADD R38, R30, 0x6 ;  /* 0x000000061e267836 */ /* 0x000fe40000000000 */
[----:B------:R-:W-:-:S04]  /*1710*/  IMAD.HI.U32 R5, R7, R33, RZ ;  /* 0x0000002107057227 */ /* 0x000fc800078e00ff */
[----:B------:R-:W-:Y:S01]  /*1720*/  IMAD.HI.U32 R4, R7, R47, RZ ;  /* 0x0000002f07047227 */ /* 0x000fe200078e00ff */
[----:B------:R-:W-:-:S03]  /*1730*/  IABS R35, R38 ;  /* 0x0000002600237213 */ /* 0x000fc60000000000 */
[----:B------:R-:W-:Y:S01]  /*1740*/  IMAD.MOV R5, RZ, RZ, -R5 ;  /* 0x000000ffff057224 */ /* 0x000fe200078e0a05 */
[----:B------:R-:W-:Y:S01]  /*1750*/  IADD3 R4, -R4, RZ, RZ ;  /* 0x000000ff04047210 */ /* 0x000fe20007ffe1ff */
[----:B------:R-:W-:Y:S02]  /*1760*/  IMAD R32, R13, R14, RZ ;  /* 0x0000000e0d207224 */ /* 0x000fe400078e02ff */
[----:B------:R-:W-:Y:S02]  /*1770*/  IMAD R33, R28, R5, R33 ;  /* 0x000000051c217224 */ /* 0x000fe400078e0221 */
[----:B------:R-:W-:Y:S01]  /*1780*/  IMAD.HI.U32 R5, R7, R35, RZ ;  /* 0x0000002307057227 */ /* 0x000fe200078e00ff */
[----:B------:R-:W-:-:S03]  /*1790*/  IADD3 R40, R30, 0xa, RZ ;  /* 0x0000000a1e287810 */ /* 0x000fc60007ffe0ff */
[C---:B------:R-:W-:Y:S02]  /*17a0*/  VIADD R14, R30.reuse, 0x8 ;  /* 0x000000081e0e7836 */ /* 0x040fe40000000000 */
[----:B------:R-:W-:Y:S02]  /*17b0*/  VIADD R42, R30, 0xc ;  /* 0x0000000c1e2a7836 */ /* 0x000fe40000000000 */
[----:B------:R-:W-:Y:S01]  /*17c0*/  IMAD R47, R28, R4, R47 ;  /* 0x000000041c2f7224 */ /* 0x000fe200078e022f */
[----:B------:R-:W-:Y:S01]  /*17d0*/  IADD3 R5, -R5, RZ, RZ ;  /* 0x000000ff05057210 */ /* 0x000fe20007ffe1ff */
[----:B------:R-:W-:Y:S01]  /*17e0*/  VIADD R4, R30, 0xe ;  /* 0x0000000e1e047836 */ /* 0x000fe20000000000 */
[----:B------:R-:W-:Y:S02]  /*17f0*/  IABS R13, R14 ;  /* 0x0000000e000d7213 */ /* 0x000fe40000000000 */
[----:B------:R-:W-:Y:S02]  /*1800*/  IABS R31, R40 ;  /* 0x00000028001f7213 */ /* 0x000fe40000000000 */
[----:B------:R-:W-:Y:S01]  /*1810*/  IABS R43, R42 ;  /* 0x0000002a002b7213 */ /* 0x000fe20000000000 */
[C---:B------:R-:W-:Y:S01]  /*1820*/  IMAD R5, R28.reuse, R5, R35 ;  /* 0x000000051c057224 */ /* 0x040fe200078e0223 */
[----:B------:R-:W-:Y:S01]  /*1830*/  IABS R45, R4 ;  /* 0x00000004002d7213 */ /* 0x000fe20000000000 */
[----:B------:R-:W-:Y:S01]  /*1840*/  IMAD.HI.U32 R30, R7, R13, RZ ;  /* 0x0000000d071e7227 */ /* 0x000fe200078e00ff */
[----:B------:R-:W-:-:S03]  /*1850*/  ISETP.GT.U32.AND P2, PT, R28, R33, PT ;  /* 0x000000211c00720c */ /* 0x000fc60003f44070 */
[----:B------:R-:W-:Y:S01]  /*1860*/  IMAD.HI.U32 R35, R7, R31, RZ ;  /* 0x0000001f07237227 */ /* 0x000fe200078e00ff */
[----:B------:R-:W-:-:S03]  /*1870*/  ISETP.GT.U32.AND P1, PT, R28, R47, PT ;  /* 0x0000002f1c00720c */ /* 0x000fc60003f24070 */
[----:B------:R-:W-:-:S04]  /*1880*/  IMAD.HI.U32 R44, R7, R43, RZ ;  /* 0x0000002b072c7227 */ /* 0x000fc800078e00ff */
[----:B------:R-:W-:Y:S01]  /*1890*/  IMAD.HI.U32 R7, R7, R45, RZ ;  /* 0x0000002d07077227 */ /* 0x000fe200078e00ff */
[----:B------:R-:W-:-:S03]  /*18a0*/  IADD3 R44, -R44, RZ, RZ ;  /* 0x000000ff2c2c7210 */ /* 0x000fc60007ffe1ff */
[----:B------:R-:W-:Y:S02]  /*18b0*/  IMAD.MOV R30, RZ, RZ, -R30 ;  /* 0x000000ffff1e7224 */ /* 0x000fe400078e0a1e */
[----:B------:R-:W-:Y:S02]  /*18c0*/  IMAD.MOV R35, RZ, RZ, -R35 ;  /* 0x000000ffff237224 */ /* 0x000fe400078e0a23 */
[----:B------:R-:W-:Y:S02]  /*18d0*/  IMAD.MOV R46, RZ, RZ, -R7 ;  /* 0x000000ffff2e7224 */ /* 0x000fe400078e0a07 */
[C---:B------:R-:W-:Y:S02]  /*18e0*/  IMAD R7, R28.reuse, R30, R13 ;  /* 0x0000001e1c077224 */ /* 0x040fe400078e020d */
[C---:B------:R-:W-:Y:S01]  /*18f0*/  IMAD R31, R28.reuse, R35, R31 ;  /* 0x000000231c1f7224 */ /* 0x040fe200078e021f */
[C---:B------:R-:W-:Y:S01]  /*1900*/  ISETP.GT.U32.AND P4, PT, R28.reuse, R5, PT ;  /* 0x000000051c00720c */ /* 0x040fe20003f84070 */
[C---:B------:R-:W-:Y:S01]  /*1910*/  IMAD R43, R28.reuse, R44, R43 ;  /* 0x0000002c1c2b7224 */ /* 0x040fe200078e022b */
[C---:B------:R-:W-:Y:S01]  /*1920*/  ISETP.GT.U32.AND P5, PT, R28.reuse, R7, PT ;  /* 0x000000071c00720c */ /* 0x040fe20003fa4070 */
[C---:B------:R-:W-:Y:S01]  /*1930*/  IMAD R45, R28.reuse, R46, R45 ;  /* 0x0000002e1c2d7224 */ /* 0x040fe200078e022d */
[C---:B------:R-:W-:Y:S01]  /*1940*/  ISETP.GT.U32.AND P0, PT, R28.reuse, R31, PT ;  /* 0x0000001f1c00720c */ /* 0x040fe20003f04070 */
[--C-:B------:R-:W-:Y:S01]  /*1950*/  @!P2 IMAD.IADD R33, R33, 0x1, -R28.reuse ;  /* 0x000000012121a824 */ /* 0x100fe200078e0a1c */
[C---:B------:R-:W-:Y:S01]  /*1960*/  ISETP.GT.U32.AND P3, PT, R28.reuse, R43, PT ;  /* 0x0000002b1c00720c */ /* 0x040fe20003f64070 */
[----:B------:R-:W-:Y:S01]  /*1970*/  @!P1 IMAD.IADD R47, R47, 0x1, -R28 ;  /* 0x000000012f2f9824 */ /* 0x000fe200078e0a1c */
[----:B------:R-:W-:-:S02]  /*1980*/  ISETP.GT.U32.AND P1, PT, R28, R45, PT ;  /* 0x0000002d1c00720c */ /* 0x000fc40003f24070 */
[C---:B------:R-:W-:Y:S02]  /*1990*/  ISETP.GT.U32.AND P2, PT, R28.reuse, R33, PT ;  /* 0x000000211c00720c */ /* 0x040fe40003f44070 */
[----:B------:R-:W-:Y:S02]  /*19a0*/  ISETP.GT.U32.AND P6, PT, R28, R47, PT ;  /* 0x0000002f1c00720c */ /* 0x000fe40003fc4070 */
[-C--:B------:R-:W-:Y:S01]  /*19b0*/  @!P4 IADD3 R5, R5, -R28.reuse, RZ ;  /* 0x8000001c0505c210 */ /* 0x080fe20007ffe0ff */
[--C-:B------:R-:W-:Y:S01]  /*19c0*/  @!P5 IMAD.IADD R7, R7, 0x1, -R28.reuse ;  /* 0x000000010707d824 */ /* 0x100fe200078e0a1c */
[----:B------:R-:W-:Y:S01]  /*19d0*/  ISETP.GE.AND P4, PT, R29, RZ, PT ;  /* 0x000000ff1d00720c */ /* 0x000fe20003f86270 */
[----:B------:R-:W-:Y:S01]  /*19e0*/  @!P0 IMAD.IADD R31, R31, 0x1, -R28 ;  /* 0x000000011f1f8824 */ /* 0x000fe200078e0a1c */
[----:B------:R-:W-:Y:S02]  /*19f0*/  ISETP.GE.AND P5, PT, R6, RZ, PT ;  /* 0x000000ff0600720c */ /* 0x000fe40003fa6270 */
[----:B------:R-:W-:-:S02]  /*1a00*/  @!P3 IADD3 R43, R43, -R28, RZ ;  /* 0x8000001c2b2bb210 */ /* 0x000fc40007ffe0ff */
[C---:B------:R-:W-:Y:S01]  /*1a10*/  ISETP.GT.U32.AND P3, PT, R28.reuse, R5, PT ;  /* 0x000000051c00720c */ /* 0x040fe20003f64070 */
[--C-:B------:R-:W-:Y:S01]  /*1a20*/  @!P2 IMAD.IADD R33, R33, 0x1, -R28.reuse ;  /* 0x000000012121a824 */ /* 0x100fe200078e0a1c */
[----:B------:R-:W-:Y:S02]  /*1a30*/  @!P1 IADD3 R45, R45, -R28, RZ ;  /* 0x8000001c2d2d9210 */ /* 0x000fe40007ffe0ff */
[C---:B------:R-:W-:Y:S02]  /*1a40*/  ISETP.GT.U32.AND P2, PT, R28.reuse, R7, PT ;  /* 0x000000071c00720c */ /* 0x040fe40003f44070 */
[----:B------:R-:W-:Y:S01]  /*1a50*/  ISETP.GT.U32.AND P1, PT, R28, R31, PT ;  /* 0x0000001f1c00720c */ /* 0x000fe20003f24070 */
[----:B------:R-:W-:Y:S02]  /*1a60*/  IMAD R34, R34, 0x800, R15 ;  /* 0x0000080022227824 */ /* 0x000fe400078e020f */
[----:B------:R-:W-:Y:S02]  /*1a70*/  @!P6 IMAD.IADD R47, R47, 0x1, -R28 ;  /* 0x000000012f2fe824 */ /* 0x000fe400078e0a1c */
[----:B------:R-:W-:Y:S01]  /*1a80*/  IMAD.MOV.U32 R15, RZ, RZ, R33 ;  /* 0x000000ffff0f7224 */ /* 0x000fe200078e0021 */
[----:B------:R-:W-:Y:S01]  /*1a90*/  SHF.L.U32 R35, R37, 0x4, RZ ;  /* 0x0000000425237819 */ /* 0x000fe200000006ff */
[----:B------:R-:W1:Y:S01]  /*1aa0*/  S2UR UR5, SR_CgaCtaId ;  /* 0x00000000000579c3 */ /* 0x000e620000008800 */
[----:B------:R-:W-:Y:S01]  /*1ab0*/  @!P4 IMAD.MOV R47, RZ, RZ, -R47 ;  /* 0x000000ffff2fc224 */ /* 0x000fe200078e0a2f */
[----:B------:R-:W-:-:S02]  /*1ac0*/  ISETP.GT.U32.AND P4, PT, R28, R43, PT ;  /* 0x0000002b1c00720c */ /* 0x000fc40003f84070 */
[----:B------:R-:W-:Y:S02]  /*1ad0*/  @!P5 IADD3 R15, -R15, RZ, RZ ;  /* 0x000000ff0f0fd210 */ /* 0x000fe40007ffe1ff */
[----:B------:R-:W-:Y:S02]  /*1ae0*/  IADD3 R13, R3, R12, R35 ;  /* 0x0000000c030d7210 */ /* 0x000fe40007ffe023 */
[----:B------:R-:W-:Y:S01]  /*1af0*/  ISETP.GT.U32.AND P5, PT, R28, R45, PT ;  /* 0x0000002d1c00720c */ /* 0x000fe20003fa4070 */
[--C-:B------:R-:W-:Y:S01]  /*1b00*/  @!P3 IMAD.IADD R5, R5, 0x1, -R28.reuse ;  /* 0x000000010505b824 */ /* 0x100fe200078e0a1c */
[----:B------:R-:W-:Y:S01]  /*1b10*/  LEA.HI R3, R0, R0, RZ, 0x1 ;  /* 0x0000000000037211 */ /* 0x000fe200078f08ff */
[----:B------:R-:W-:Y:S01]  /*1b20*/  @!P2 IMAD.IADD R7, R7, 0x1, -R28 ;  /* 0x000000010707a824 */ /* 0x000fe200078e0a1c */
[----:B------:R-:W-:Y:S02]  /*1b30*/  ISETP.GE.AND P0, PT, R38, RZ, PT ;  /* 0x000000ff2600720c */ /* 0x000fe40003f06270 */
[----:B------:R-:W-:-:S02]  /*1b40*/  ISETP.GE.AND P6, PT, R14, RZ, PT ;  /* 0x000000ff0e00720c */ /* 0x000fc40003fc6270 */
[----:B------:R-:W-:Y:S02]  /*1b50*/  ISETP.GE.AND P3, PT, R40, RZ, PT ;  /* 0x000000ff2800720c */ /* 0x000fe40003f66270 */
[----:B------:R-:W-:Y:S02]  /*1b60*/  @!P1 IADD3 R31, R31, -R28, RZ ;  /* 0x8000001c1f1f9210 */ /* 0x000fe40007ffe0ff */
[----:B------:R-:W-:Y:S02]  /*1b70*/  ISETP.GE.AND P2, PT, R42, RZ, PT ;  /* 0x000000ff2a00720c */ /* 0x000fe40003f46270 */
[----:B------:R-:W-:Y:S02]  /*1b80*/  ISETP.GE.AND P1, PT, R4, RZ, PT ;  /* 0x000000ff0400720c */ /* 0x000fe40003f26270 */
[----:B------:R-:W-:Y:S02]  /*1b90*/  SHF.R.S32.HI R3, RZ, 0x1, R3 ;  /* 0x00000001ff037819 */ /* 0x000fe40000011403 */
[----:B------:R-:W-:Y:S01]  /*1ba0*/  SHF.R.S32.HI R29, RZ, 0x1f, R0 ;  /* 0x0000001fff1d7819 */ /* 0x000fe20000011400 */
[----:B------:R-:W-:-:S02]  /*1bb0*/  @!P4 IMAD.IADD R43, R43, 0x1, -R28 ;  /* 0x000000012b2bc824 */ /* 0x000fc400078e0a1c */
[-C--:B------:R-:W-:Y:S01]  /*1bc0*/  IMAD R33, R41, R0.reuse, R3 ;  /* 0x0000000029217224 */ /* 0x080fe200078e0203 */
[-C--:B------:R-:W-:Y:S01]  /*1bd0*/  LEA.HI R6, R29, R0.reuse, RZ, 0x3 ;  /* 0x000000001d067211 */ /* 0x080fe200078f18ff */
[----:B------:R-:W-:Y:S02]  /*1be0*/  IMAD.MOV.U32 R3, RZ, RZ, R7 ;  /* 0x000000ffff037224 */ /* 0x000fe400078e0007 */
[----:B------:R-:W-:Y:S01]  /*1bf0*/  @!P5 IMAD.IADD R45, R45, 0x1, -R28 ;  /* 0x000000012d2dd824 */ /* 0x000fe200078e0a1c */
[----:B------:R-:W-:Y:S01]  /*1c00*/  ISETP.NE.AND P5, PT, R0, RZ, PT ;  /* 0x000000ff0000720c */ /* 0x000fe20003fa5270 */
[----:B------:R-:W-:Y:S01]  /*1c10*/  @!P0 IMAD.MOV R5, RZ, RZ, -R5 ;  /* 0x000000ffff058224 */ /* 0x000fe200078e0a05 */
[-C--:B------:R-:W-:Y:S01]  /*1c20*/  LEA.HI R28, R29, R0.reuse, RZ, 0x4 ;  /* 0x000000001d1c7211 */ /* 0x080fe200078f20ff */
[----:B------:R-:W-:Y:S01]  /*1c30*/  @!P3 IMAD.MOV R31, RZ, RZ, -R31 ;  /* 0x000000ffff1fb224 */ /* 0x000fe200078e0a1f */
[----:B------:R-:W-:Y:S01]  /*1c40*/  SHF.R.S32.HI R6, RZ, 0x3, R6 ;  /* 0x00000003ff067819 */ /* 0x000fe20000011406 */
[----:B------:R-:W-:Y:S01]  /*1c50*/  @!P1 IMAD.MOV R45, RZ, RZ, -R45 ;  /* 0x000000ffff2d9224 */ /* 0x000fe200078e0a2d */
[----:B------:R-:W-:-:S02]  /*1c60*/  LOP3.LUT R0, RZ, R0, RZ, 0x33, !PT ;  /* 0x00000000ff007212 */ /* 0x000fc400078e33ff */
[----:B------:R-:W-:Y:S01]  /*1c70*/  @!P6 IADD3 R3, -R3, RZ, RZ ;  /* 0x000000ff0303e210 */ /* 0x000fe20007ffe1ff */
[----:B------:R-:W-:Y:S01]  /*1c80*/  UMOV UR4, 0x400 ;  /* 0x0000040000047882 */ /* 0x000fe20000000000 */
[----:B------:R-:W-:Y:S01]  /*1c90*/  @!P2 IADD3 R43, -R43, RZ, RZ ;  /* 0x000000ff2b2ba210 */ /* 0x000fe20007ffe1ff */
[----:B-1----:R-:W-:Y:S01]  /*1ca0*/  ULEA UR4, UR5, UR4, 0x18 ;  /* 0x0000000405047291 */ /* 0x002fe2000f8ec03f */
[----:B------:R-:W-:Y:S02]  /*1cb0*/  ISETP.GE.AND P4, PT, R37, R6, PT ;  /* 0x000000062500720c */ /* 0x000fe40003f86270 */
[----:B------:R-:W-:Y:S02]  /*1cc0*/  SEL R4, R0, R3, !P5 ;  /* 0x0000000300047207 */ /* 0x000fe40006800000 */
[----:B------:R-:W-:Y:S02]  /*1cd0*/  SHF.L.U32 R32, R32, 0x8, RZ ;  /* 0x0000000820207819 */ /* 0x000fe400000006ff */
[----:B------:R-:W-:-:S02]  /*1ce0*/  SEL R7, R0, R47, !P5 ;  /* 0x0000002f00077207 */ /* 0x000fc40006800000 */
[C---:B------:R-:W-:Y:S02]  /*1cf0*/  SEL R6, R0.reuse, R15, !P5 ;  /* 0x0000000f00067207 */ /* 0x040fe40006800000 */
[C---:B------:R-:W-:Y:S02]  /*1d00*/  SEL R5, R0.reuse, R5, !P5 ;  /* 0x0000000500057207 */ /* 0x040fe40006800000 */
[C---:B------:R-:W-:Y:S02]  /*1d10*/  SEL R3, R0.reuse, R31, !P5 ;  /* 0x0000001f00037207 */ /* 0x040fe40006800000 */
[C---:B------:R-:W-:Y:S02]  /*1d20*/  SEL R12, R0.reuse, R43, !P5 ;  /* 0x0000002b000c7207 */ /* 0x040fe40006800000 */
[----:B------:R-:W-:Y:S01]  /*1d30*/  SEL R0, R0, R45, !P5 ;  /* 0x0000002d00007207 */ /* 0x000fe20006800000 */
[----:B------:R-:W-:Y:S01]  /*1d40*/  IMAD.MOV.U32 R30, RZ, RZ, RZ ;  /* 0x000000ffff1e7224 */ /* 0x000fe200078e00ff */
[----:B------:R-:W-:-:S02]  /*1d50*/  LEA R31, R2, R32, 0x8 ;  /* 0x00000020021f7211 */ /* 0x000fc400078e40ff */
[----:B------:R-:W-:Y:S02]  /*1d60*/  IADD3 R29, R13, UR4, RZ ;  /* 0x000000040d1d7c10 */ /* 0x000fe4000fffe0ff */
[----:B------:R-:W-:Y:S02]  /*1d70*/  SHF.R.S32.HI R28, RZ, 0x4, R28 ;  /* 0x00000004ff1c7819 */ /* 0x000fe4000001141c */
[----:B------:R-:W-:Y:S02]  /*1d80*/  SHF.R.U32.HI R7, RZ, 0x1, R7 ;  /* 0x00000001ff077819 */ /* 0x000fe40000011607 */
[----:B------:R-:W-:Y:S02]  /*1d90*/  SHF.R.U32.HI R6, RZ, 0x1, R6 ;  /* 0x00000001ff067819 */ /* 0x000fe40000011606 */
[----:B------:R-:W-:Y:S02]  /*1da0*/  SHF.R.U32.HI R5, RZ, 0x1, R5 ;  /* 0x00000001ff057819 */ /* 0x000fe40000011605 */
[----:B------:R-:W-:Y:S01]  /*1db0*/  SHF.R.U32.HI R4, RZ, 0x1, R4 ;  /* 0x00000001ff047819 */ /* 0x000fe20000011604 */
[----:B---3--:R-:W-:Y:S01]  /*1dc0*/  IMAD.U32 R26, R26, 0x10000, RZ ;  /* 0x000100001a1a7824 */ /* 0x008fe200078e00ff */
[----:B------:R-:W-:-:S02]  /*1dd0*/  SHF.R.U32.HI R3, RZ, 0x1, R3 ;  /* 0x00000001ff037819 */ /* 0x000fc40000011603 */
[----:B------:R-:W-:Y:S02]  /*1de0*/  SHF.R.U32.HI R2, RZ, 0x1, R12 ;  /* 0x00000001ff027819 */ /* 0x000fe4000001160c */
[----:B--2---:R-:W-:Y:S02]  /*1df0*/  SHF.L.U32 R27, R27, 0x10, RZ ;  /* 0x000000101b1b7819 */ /* 0x004fe400000006ff */
[----:B------:R-:W-:Y:S01]  /*1e00*/  SHF.R.U32.HI R0, RZ, 0x1, R0 ;  /* 0x00000001ff007819 */ /* 0x000fe20000011600 */
[----:B----4-:R-:W-:Y:S01]  /*1e10*/  IMAD.U32 R24, R24, 0x10000, RZ ;  /* 0x0001000018187824 */ /* 0x010fe200078e00ff */
[----:B------:R-:W-:Y:S01]  /*1e20*/  SHF.L.U32 R25, R25, 0x10, RZ ;  /* 0x0000001019197819 */ /* 0x000fe200000006ff */
[----:B------:R-:W-:Y:S01]  /*1e30*/  IMAD.U32 R22, R22, 0x10000, RZ ;  /* 0x0001000016167824 */ /* 0x000fe200078e00ff */
        /* <DEDUP_REMOVED lines=10> */
[----:B------:R-:W-:-:S07]  /*1ee0*/  SHF.L.U32 R8, R8, 0x10, RZ ;  /* 0x0000001008087819 */ /* 0x000fce00000006ff */
.L_x_23:
[----:B-1----:R-:W1:Y:S01]  /*1ef0*/  LDS.128 R12, [R29] ;  /* 0x000000001d0c7984 */ /* 0x002e620000000c00 */
[----:B------:R-:W2:Y:S01]  /*1f00*/  LDC R43, c[0x0][0x218] ;  /* 0x00008600ff2b7b82 */ /* 0x000ea20000000800 */
[----:B------:R-:W-:Y:S01]  /*1f10*/  UMOV UR5, 0xffffffff ;  /* 0xffffffff00057882 */ /* 0x000fe20000000000 */
[----:B--2---:R-:W-:Y:S02]  /*1f20*/  ISETP.GE.AND P0, PT, R36, R43, PT ;  /* 0x0000002b2400720c */ /* 0x004fe40003f06270 */
[C---:B-1----:R-:W-:Y:S01]  /*1f30*/  PRMT R45, R12.reuse, 0x7632, R45 ;  /* 0x000076320c2d7816 */ /* 0x042fe2000000002d */
[----:B------:R-:W-:Y:S01]  /*1f40*/  IMAD.U32 R12, R12, 0x10000, RZ ;  /* 0x000100000c0c7824 */ /* 0x000fe200078e00ff */
[C---:B------:R-:W-:Y:S01]  /*1f50*/  PRMT R42, R13.reuse, 0x7632, R42 ;  /* 0x000076320d2a7816 */ /* 0x040fe2000000002a */
[----:B------:R-:W-:Y:S01]  /*1f60*/  IMAD.U32 R38, R13, 0x10000, RZ ;  /* 0x000100000d267824 */ /* 0x000fe200078e00ff */
[----:B------:R-:W-:Y:S01]  /*1f70*/  SHF.L.U32 R45, R45, 0x10, RZ ;  /* 0x000000102d2d7819 */ /* 0x000fe200000006ff */
[----:B------:R-:W-:Y:S01]  /*1f80*/  FFMA.FTZ R40, R12, R12, RZ ;  /* 0x0000000c0c287223 */ /* 0x000fe200000100ff */
[----:B------:R-:W-:-:S03]  /*1f90*/  SHF.L.U32 R13, R42, 0x10, RZ ;  /* 0x000000102a0d7819 */ /* 0x000fc600000006ff */
[----:B------:R-:W-:-:S04]  /*1fa0*/  FFMA.FTZ R47, R45, R45, R40 ;  /* 0x0000002d2d2f7223 */ /* 0x000fc80000010028 */
[--C-:B------:R-:W-:Y:S01]  /*1fb0*/  FFMA.FTZ R40, R38, R38, R47.reuse ;  /* 0x0000002626287223 */ /* 0x100fe2000001002f */
[C---:B------:R-:W-:Y:S01]  /*1fc0*/  PRMT R47, R14.reuse, 0x7632, R47 ;  /* 0x000076320e2f7816 */ /* 0x040fe2000000002f */
[----:B------:R-:W-:Y:S02]  /*1fd0*/  IMAD.U32 R14, R14, 0x10000, RZ ;  /* 0x000100000e0e7824 */ /* 0x000fe400078e00ff */
[----:B------:R-:W-:Y:S01]  /*1fe0*/  FFMA.FTZ R49, R13, R13, R40 ;  /* 0x0000000d0d317223 */ /* 0x000fe20000010028 */
[----:B------:R-:W-:-:S03]  /*1ff0*/  SHF.L.U32 R47, R47, 0x10, RZ ;  /* 0x000000102f2f7819 */ /* 0x000fc600000006ff */
[--C-:B------:R-:W-:Y:S01]  /*2000*/  FFMA.FTZ R40, R14, R14, R49.reuse ;  /* 0x0000000e0e287223 */ /* 0x100fe20000010031 */
[C---:B------:R-:W-:Y:S01]  /*2010*/  PRMT R49, R15.reuse, 0x7632, R49 ;  /* 0x000076320f317816 */ /* 0x040fe20000000031 */
[----:B------:R-:W-:Y:S02]  /*2020*/  IMAD.U32 R15, R15, 0x10000, RZ ;  /* 0x000100000f0f7824 */ /* 0x000fe400078e00ff */
[----:B------:R-:W-:Y:S01]  /*2030*/  FFMA.FTZ R40, R47, R47, R40 ;  /* 0x0000002f2f287223 */ /* 0x000fe20000010028 */
[----:B------:R-:W-:-:S03]  /*2040*/  SHF.L.U32 R49, R49, 0x10, RZ ;  /* 0x0000001031317819 */ /* 0x000fc600000006ff */
[----:B------:R-:W-:-:S04]  /*2050*/  FFMA.FTZ R40, R15, R15, R40 ;  /* 0x0000000f0f287223 */ /* 0x000fc80000010028 */
[----:B------:R-:W-:Y:S01]  /*2060*/  FFMA.FTZ R53, R49, R49, R40 ;  /* 0x0000003131357223 */ /* 0x000fe20000010028 */
[----:B------:R-:W-:Y:S06]  /*2070*/  BRA.DIV UR5, `(.L_x_16) ;  /* 0x0000000e05047947 */ /* 0x000fec000b800000 */
[----:B------:R-:W1:Y:S02]  /*2080*/  SHFL.BFLY PT, R50, R53, 0x10, 0x1f ;  /* 0x0e001f0035327f89 */ /* 0x000e6400000e0000 */
[----:B-1----:R-:W-:-:S05]  /*2090*/  FADD.FTZ R53, R53, R50 ;  /* 0x0000003235357221 */ /* 0x002fca0000010000 */
[----:B------:R-:W1:Y:S02]  /*20a0*/  SHFL.BFLY PT, R50, R53, 0x8, 0x1f ;  /* 0x0d001f0035327f89 */ /* 0x000e6400000e0000 */
[----:B-1----:R-:W-:-:S05]  /*20b0*/  FADD.FTZ R44, R53, R50 ;  /* 0x00000032352c7221 */ /* 0x002fca0000010000 */
[----:B------:R-:W1:Y:S02]  /*20c0*/  SHFL.BFLY PT, R50, R44, 0x4, 0x1f ;  /* 0x0c801f002c327f89 */ /* 0x000e6400000e0000 */
[----:B-1----:R-:W-:-:S05]  /*20d0*/  FADD.FTZ R46, R44, R50 ;  /* 0x000000322c2e7221 */ /* 0x002fca0000010000 */
[----:B------:R-:W1:Y:S02]  /*20e0*/  SHFL.BFLY PT, R50, R46, 0x2, 0x1f ;  /* 0x0c401f002e327f89 */ /* 0x000e6400000e0000 */
[----:B-1----:R-:W-:-:S05]  /*20f0*/  FADD.FTZ R48, R46, R50 ;  /* 0x000000322e307221 */ /* 0x002fca0000010000 */
[----:B------:R1:W2:Y:S02]  /*2100*/  SHFL.BFLY PT, R50, R48, 0x1, 0x1f ;  /* 0x0c201f0030327f89 */ /* 0x0002a400000e0000 */
.L_x_30:
[----:B------:R-:W3:Y:S01]  /*2110*/  LDC R51, c[0x0][0x224] ;  /* 0x00008900ff337b82 */ /* 0x000ee20000000800 */
[----:B--2---:R-:W-:Y:S01]  /*2120*/  FADD.FTZ R50, R48, R50 ;  /* 0x0000003230327221 */ /* 0x004fe20000010000 */
[----:B------:R-:W-:Y:S01]  /*2130*/  FSEL R53, R27, R18, !P0 ;  /* 0x000000121b357208 */ /* 0x000fe20004000000 */
[----:B------:R-:W-:Y:S01]  /*2140*/  BSSY B0, `(.L_x_17) ;  /* 0x000001b000007945 */ /* 0x000fe20003800000 */
[----:B------:R-:W-:Y:S01]  /*2150*/  ISETP.NE.AND P1, PT, R30, RZ, PT ;  /* 0x000000ff1e00720c */ /* 0x000fe20003f25270 */
[----:B---3--:R-:W-:Y:S01]  /*2160*/  FFMA.FTZ R40, R50, 0.00390625, R51 ;  /* 0x3b80000032287823 */ /* 0x008fe20000010033 */
[----:B------:R-:W-:-:S05]  /*2170*/  FSEL R51, R26, R19, !P0 ;  /* 0x000000131a337208 */ /* 0x000fca0004000000 */
[----:B------:R-:W2:Y:S02]  /*2180*/  MUFU.RSQ R40, R40 ;  /* 0x0000002800287308 */ /* 0x000ea40000001400 */
[C---:B--2---:R-:W-:Y:S01]  /*2190*/  FMUL.FTZ R51, R40.reuse, R51 ;  /* 0x0000003328337220 */ /* 0x044fe20000410000 */
[----:B------:R-:W-:Y:S01]  /*21a0*/  FMUL.FTZ R42, R40, R53 ;  /* 0x00000035282a7220 */ /* 0x000fe20000410000 */
[----:B------:R-:W-:Y:S02]  /*21b0*/  FSEL R53, R25, R16, !P0 ;  /* 0x0000001019357208 */ /* 0x000fe40004000000 */
[----:B-1----:R-:W-:Y:S01]  /*21c0*/  FMUL.FTZ R48, R12, R51 ;  /* 0x000000330c307220 */ /* 0x002fe20000410000 */
[----:B------:R-:W-:Y:S01]  /*21d0*/  FSEL R51, R24, R17, !P0 ;  /* 0x0000001118337208 */ /* 0x000fe20004000000 */
[----:B------:R-:W-:Y:S01]  /*21e0*/  FMUL.FTZ R45, R45, R42 ;  /* 0x0000002a2d2d7220 */ /* 0x000fe20000410000 */
[----:B------:R-:W-:Y:S01]  /*21f0*/  FMUL.FTZ R42, R40, R53 ;  /* 0x00000035282a7220 */ /* 0x000fe20000410000 */
[----:B------:R-:W-:-:S02]  /*2200*/  FSEL R53, R23, R10, !P0 ;  /* 0x0000000a17357208 */ /* 0x000fc40004000000 */
[----:B------:R-:W-:Y:S01]  /*2210*/  FMUL.FTZ R51, R40, R51 ;  /* 0x0000003328337220 */ /* 0x000fe20000410000 */
[----:B------:R-:W-:-:S03]  /*2220*/  FMUL.FTZ R13, R13, R42 ;  /* 0x0000002a0d0d7220 */ /* 0x000fc60000410000 */
[----:B------:R-:W-:Y:S01]  /*2230*/  FMUL.FTZ R12, R38, R51 ;  /* 0x00000033260c7220 */ /* 0x000fe20000410000 */
[----:B------:R-:W-:Y:S01]  /*2240*/  FSEL R51, R22, R11, !P0 ;  /* 0x0000000b16337208 */ /* 0x000fe20004000000 */
[----:B------:R-:W-:Y:S01]  /*2250*/  FMUL.FTZ R38, R40, R53 ;  /* 0x0000003528267220 */ /* 0x000fe20000410000 */
[----:B------:R-:W-:-:S03]  /*2260*/  FSEL R53, R21, R8, !P0 ;  /* 0x0000000815357208 */ /* 0x000fc60004000000 */
[----:B------:R-:W-:Y:S01]  /*2270*/  FMUL.FTZ R51, R40, R51 ;  /* 0x0000003328337220 */ /* 0x000fe20000410000 */
[----:B------:R-:W-:-:S03]  /*2280*/  FMUL.FTZ R47, R47, R38 ;  /* 0x000000262f2f7220 */ /* 0x000fc60000410000 */
[----:B------:R-:W-:Y:S01]  /*2290*/  FMUL.FTZ R14, R14, R51 ;  /* 0x000000330e0e7220 */ /* 0x000fe20000410000 */
[----:B------:R-:W-:-:S05]  /*22a0*/  FSEL R51, R20, R9, !P0 ;  /* 0x0000000914337208 */ /* 0x000fca0004000000 */
[C---:B------:R-:W-:Y:S01]  /*22b0*/  FMUL.FTZ R46, R40.reuse, R51 ;  /* 0x00000033282e7220 */ /* 0x040fe20000410000 */
[----:B------:R-:W-:Y:S01]  /*22c0*/  FMUL.FTZ R40, R40, R53 ;  /* 0x0000003528287220 */ /* 0x000fe20000410000 */
[----:B------:R-:W-:Y:S06]  /*22d0*/  @P1 BRA `(.L_x_18) ;  /* 0x0000000000041947 */ /* 0x000fec0003800000 */
[----:B------:R-:W-:-:S04]  /*22e0*/  DEPBAR.LE SB0, 0x0 ;  /* 0x000080000000791a */ /* 0x000fc80000000000 */
.L_x_18:
[----:B------:R-:W-:Y:S05]  /*22f0*/  BSYNC B0 ;  /* 0x0000000000007941 */ /* 0x000fea0003800000 */
.L_x_17:
[----:B------:R-:W-:Y:S01]  /*2300*/  BSSY B0, `(.L_x_19) ;  /* 0x0000086000007945 */ /* 0x000fe20003800000 */
[----:B------:R-:W-:Y:S01]  /*2310*/  FMUL.FTZ R46, R15, R46 ;  /* 0x0000002e0f2e7220 */ /* 0x000fe20000410000 */
[----:B------:R-:W-:Y:S02]  /*2320*/  FMUL.FTZ R49, R49, R40 ;  /* 0x0000002831317220 */ /* 0x000fe40000410000 */
[----:B------:R-:W-:Y:S05]  /*2330*/  @P4 BRA `(.L_x_20) ;  /* 0x0000000800084947 */ /* 0x000fea0003800000 */
[----:B------:R-:W-:Y:S01]  /*2340*/  UMOV UR5, 0xffffffff ;  /* 0xffffffff00057882 */ /* 0x000fe20000000000 */
[----:B------:R-:W-:Y:S02]  /*2350*/  ISETP.GE.AND P1, PT, R37, R28, PT ;  /* 0x0000001c2500720c */ /* 0x000fe40003f26270 */
[----:B------:R-:W-:Y:S11]  /*2360*/  BRA.DIV UR5, `(.L_x_21) ;  /* 0x0000000a05d07947 */ /* 0x000ff6000b800000 */
[----:B------:R-:W1:Y:S01]  /*2370*/  LDC R38, c[0x0][0x24c] ;  /* 0x00009300ff267b82 */ /* 0x000e620000000800 */
[----:B------:R-:W-:Y:S02]  /*2380*/  ISETP.GE.AND P3, PT, R35, RZ, PT ;  /* 0x000000ff2300720c */ /* 0x000fe40003f66270 */
[----:B-1----:R-:W-:-:S04]  /*2390*/  IABS R40, R38 ;  /* 0x0000002600287213 */ /* 0x002fc80000000000 */
[----:B------:R-:W1:Y:S08]  /*23a0*/  I2F.RP R42, R40 ;  /* 0x00000028002a7306 */ /* 0x000e700000209400 */
[----:B-1----:R-:W1:Y:S02]  /*23b0*/  MUFU.RCP R42, R42 ;  /* 0x0000002a002a7308 */ /* 0x002e640000001000 */
[----:B-1----:R-:W-:-:S06]  /*23c0*/  VIADD R50, R42, 0xffffffe ;  /* 0x0ffffffe2a327836 */ /* 0x002fcc0000000000 */
[----:B------:R1:W2:Y:S02]  /*23d0*/  F2I.FTZ.U32.TRUNC.NTZ R51, R50 ;  /* 0x0000003200337305 */ /* 0x0002a4000021f000 */
[----:B-1----:R-:W-:Y:S01]  /*23e0*/  IMAD.MOV.U32 R50, RZ, RZ, RZ ;  /* 0x000000ffff327224 */ /* 0x002fe200078e00ff */
[----:B--2---:R-:W-:-:S05]  /*23f0*/  IADD3 R15, RZ, -R51, RZ ;  /* 0x80000033ff0f7210 */ /* 0x004fca0007ffe0ff */
[----:B------:R-:W-:-:S04]  /*2400*/  IMAD R15, R15, R40, RZ ;  /* 0x000000280f0f7224 */ /* 0x000fc800078e02ff */
[----:B------:R-:W-:Y:S01]  /*2410*/  IMAD.HI.U32 R44, R51, R15, R50 ;  /* 0x0000000f332c7227 */ /* 0x000fe200078e0032 */
[----:B------:R-:W-:Y:S01]  /*2420*/  IABS R51, R35 ;  /* 0x0000002300337213 */ /* 0x000fe20000000000 */
[----:B------:R-:W1:Y:S04]  /*2430*/  SHFL.BFLY PT, R50, R48, R28, 0x1f ;  /* 0x0c001f1c30327589 */ /* 0x000e6800000e0000 */
[----:B------:R-:W-:-:S05]  /*2440*/  IMAD.HI.U32 R15, R44, R51, RZ ;  /* 0x000000332c0f7227 */ /* 0x000fca00078e00ff */
[----:B------:R-:W-:-:S05]  /*2450*/  IADD3 R15, -R15, RZ, RZ ;  /* 0x000000ff0f0f7210 */ /* 0x000fca0007ffe1ff */
[----:B------:R-:W-:Y:S01]  /*2460*/  IMAD R15, R40, R15, R51 ;  /* 0x0000000f280f7224 */ /* 0x000fe200078e0233 */
[----:B------:R-:W-:-:S04]  /*2470*/  IADD3 R51, R33, R7, RZ ;  /* 0x0000000721337210 */ /* 0x000fc80007ffe0ff */
[----:B------:R-:W-:Y:S02]  /*2480*/  ISETP.GT.U32.AND P2, PT, R40, R15, PT ;  /* 0x0000000f2800720c */ /* 0x000fe40003f44070 */
[----:B------:R-:W-:Y:S01]  /*2490*/  LEA R52, R51, UR4, 0x1 ;  /* 0x0000000433347c11 */ /* 0x000fe2000f8e08ff */
[----:B-1----:R-:W-:-:S05]  /*24a0*/  FADD.FTZ R53, -R50, -RZ ;  /* 0x800000ff32357221 */ /* 0x002fca0000010100 */
[----:B------:R-:W-:-:S05]  /*24b0*/  FSEL R51, R53, R50, !P1 ;  /* 0x0000003235337208 */ /* 0x000fca0004800000 */
[----:B------:R-:W-:-:S05]  /*24c0*/  @!P2 IMAD.IADD R15, R15, 0x1, -R40 ;  /* 0x000000010f0fa824 */ /* 0x000fca00078e0a28 */
[----:B------:R-:W-:-:S13]  /*24d0*/  ISETP.GT.U32.AND P2, PT, R40, R15, PT ;  /* 0x0000000f2800720c */ /* 0x000fda0003f44070 */
[----:B------:R-:W-:Y:S02]  /*24e0*/  @!P2 IADD3 R15, R15, -R40, RZ ;  /* 0x800000280f0fa210 */ /* 0x000fe40007ffe0ff */
[----:B------:R-:W-:-:S03]  /*24f0*/  ISETP.NE.AND P2, PT, R38, RZ, PT ;  /* 0x000000ff2600720c */ /* 0x000fc60003f45270 */
[----:B------:R-:W-:-:S05]  /*2500*/  @!P3 IMAD.MOV R44, RZ, RZ, -R15 ;  /* 0x000000ffff2cb224 */ /* 0x000fca00078e0a0f */
[----:B------:R-:W-:-:S05]  /*2510*/  @!P3 MOV R15, R44 ;  /* 0x0000002c000fb202 */ /* 0x000fca0000000f00 */
[----:B------:R-:W-:-:S04]  /*2520*/  @!P2 LOP3.LUT R15, RZ, R38, RZ, 0x33, !PT ;  /* 0x00000026ff0fa212 */ /* 0x000fc800078e33ff */
[----:B------:R-:W-:-:S05]  /*2530*/  SHF.R.U32.HI R40, RZ, 0x1, R15 ;  /* 0x00000001ff287819 */ /* 0x000fca000001160f */
[--C-:B------:R-:W-:Y:S02]  /*2540*/  IMAD.IADD R42, R33, 0x1, R40.reuse ;  /* 0x00000001212a7824 */ /* 0x100fe400078e0228 */
[----:B------:R-:W-:-:S03]  /*2550*/  IMAD R15, R41, R38, R40 ;  /* 0x00000026290f7224 */ /* 0x000fc600078e0228 */
[----:B------:R-:W-:Y:S01]  /*2560*/  LEA R44, R42, UR4, 0x1 ;  /* 0x000000042a2c7c11 */ /* 0x000fe2000f8e08ff */
[----:B------:R-:W-:-:S04]  /*2570*/  NOP ;  /* 0x0000000000007918 */ /* 0x000fc80000000000 */
[----:B------:R-:W1:Y:S01]  /*2580*/  LDS.U16 R40, [R44] ;  /* 0x000000002c287984 */ /* 0x000e620000000400 */
[----:B------:R-:W-:-:S05]  /*2590*/  LEA R42, R15, UR4, 0x1 ;  /* 0x000000040f2a7c11 */ /* 0x000fca000f8e08ff */
[----:B------:R2:W3:Y:S02]  /*25a0*/  LDS.U16 R15, [R42] ;  /* 0x000000002a0f7984 */ /* 0x0004e40000000400 */
[----:B--2---:R-:W-:Y:S02]  /*25b0*/  IMAD R42, R41, R38, R7 ;  /* 0x00000026292a7224 */ /* 0x004fe400078e0207 */
[----:B-1----:R-:W-:Y:S02]  /*25c0*/  IMAD.U32 R50, R40, 0x10000, RZ ;  /* 0x0001000028327824 */ /* 0x002fe400078e00ff */
[----:B------:R-:W-:Y:S02]  /*25d0*/  LDS.U16 R40, [R52] ;  /* 0x0000000034287984 */ /* 0x000fe40000000400 */
[----:B------:R-:W-:Y:S01]  /*25e0*/  FMUL.FTZ R51, R50, R51 ;  /* 0x0000003332337220 */ /* 0x000fe20000410000 */
[----:B---3--:R-:W-:Y:S01]  /*25f0*/  SHF.L.U32 R15, R15, 0x10, RZ ;  /* 0x000000100f0f7819 */ /* 0x008fe200000006ff */
[----:B------:R-:W1:Y:S04]  /*2600*/  SHFL.BFLY PT, R50, R45, R28, 0x1f ;  /* 0x0c001f1c2d327589 */ /* 0x000e6800000e0000 */
[----:B------:R-:W-:Y:S01]  /*2610*/  FFMA.FTZ R15, R48, R15, R51 ;  /* 0x0000000f300f7223 */ /* 0x000fe20000010033 */
[----:B------:R-:W-:Y:S01]  /*2620*/  LEA R48, R42, UR4, 0x1 ;  /* 0x000000042a307c11 */ /* 0x000fe2000f8e08ff */
[----:B------:R-:W-:-:S05]  /*2630*/  IMAD.IADD R42, R33, 0x1, R6 ;  /* 0x00000001212a7824 */ /* 0x000fca00078e0206 */
[----:B------:R-:W2:Y:S01]  /*2640*/  LDS.U16 R48, [R48] ;  /* 0x0000000030307984 */ /* 0x000ea20000000400 */
[----:B------:R-:W-:Y:S01]  /*2650*/  LEA R44, R42, UR4, 0x1 ;  /* 0x000000042a2c7c11 */ /* 0x000fe2000f8e08ff */
[----:B------:R-:W-:-:S05]  /*2660*/  IMAD R42, R41, R38, R6 ;  /* 0x00000026292a7224 */ /* 0x000fca00078e0206 */
[----:B------:R-:W3:Y:S01]  /*2670*/  LDS.U16 R44, [R44] ;  /* 0x000000002c2c7984 */ /* 0x000ee20000000400 */
[----:B------:R-:W-:Y:S01]  /*2680*/  LEA R42, R42, UR4, 0x1 ;  /* 0x000000042a2a7c11 */ /* 0x000fe2000f8e08ff */
[----:B-1----:R-:W-:-:S05]  /*2690*/  @!P1 FADD.FTZ R50, -R50, -RZ ;  /* 0x800000ff32329221 */ /* 0x002fca0000010100 */
[----:B------:R-:W-:Y:S01]  /*26a0*/  LDS.U16 R42, [R42] ;  /* 0x000000002a2a7984 */ /* 0x000fe20000000400 */
[----:B------:R-:W-:-:S05]  /*26b0*/  SHF.L.U32 R51, R40, 0x10, RZ ;  /* 0x0000001028337819 */ /* 0x000fca00000006ff */
[----:B------:R-:W-:Y:S02]  /*26c0*/  FMUL.FTZ R52, R51, R50 ;  /* 0x0000003233347220 */ /* 0x000fe40000410000 */
[----:B------:R-:W1:Y:S01]  /*26d0*/  SHFL.BFLY PT, R50, R12, R28, 0x1f ;  /* 0x0c001f1c0c327589 */ /* 0x000e6200000e0000 */
[----:B--2---:R-:W-:-:S04]  /*26e0*/  IMAD.U32 R40, R48, 0x10000, RZ ;  /* 0x0001000030287824 */ /* 0x004fc800078e00ff */
[----:B------:R-:W-:Y:S01]  /*26f0*/  FFMA.FTZ R45, R45, R40, R52 ;  /* 0x000000282d2d7223 */ /* 0x000fe20000010034 */
[--C-:B------:R-:W-:Y:S01]  /*2700*/  IMAD.IADD R40, R33, 0x1, R5.reuse ;  /* 0x0000000121287824 */ /* 0x100fe200078e0205 */
[----:B------:R-:W2:Y:S01]  /*2710*/  SHFL.BFLY PT, R52, R46, R28, 0x1f ;  /* 0x0c001f1c2e347589 */ /* 0x000ea200000e0000 */
[----:B---3--:R-:W-:Y:S01]  /*2720*/  SHF.L.U32 R51, R44, 0x10, RZ ;  /* 0x000000102c337819 */ /* 0x008fe200000006ff */
[CC--:B------:R-:W-:Y:S02]  /*2730*/  IMAD R44, R41.reuse, R38.reuse, R4 ;  /* 0x00000026292c7224 */ /* 0x0c0fe400078e0204 */
[----:B------:R-:W-:Y:S01]  /*2740*/  LEA R48, R40, UR4, 0x1 ;  /* 0x0000000428307c11 */ /* 0x000fe2000f8e08ff */
[----:B------:R-:W-:Y:S02]  /*2750*/  IMAD R40, R41, R38, R5 ;  /* 0x0000002629287224 */ /* 0x000fe400078e0205 */
[----:B------:R-:W-:Y:S01]  /*2760*/  LEA R44, R44, UR4, 0x1 ;  /* 0x000000042c2c7c11 */ /* 0x000fe2000f8e08ff */
[----:B-1----:R-:W-:-:S02]  /*2770*/  @!P1 FADD.FTZ R50, -R50, -RZ ;  /* 0x800000ff32329221 */ /* 0x002fc40000010100 */
[----:B------:R-:W-:Y:S01]  /*2780*/  LDS.U16 R48, [R48] ;  /* 0x0000000030307984 */ /* 0x000fe20000000400 */
[----:B------:R-:W-:Y:S01]  /*2790*/  LEA R40, R40, UR4, 0x1 ;  /* 0x0000000428287c11 */ /* 0x000fe2000f8e08ff */
[----:B------:R-:W-:Y:S01]  /*27a0*/  FMUL.FTZ R53, R51, R50 ;  /* 0x0000003233357220 */ /* 0x000fe20000410000 */
[----:B------:R-:W-:Y:S01]  /*27b0*/  SHF.L.U32 R51, R42, 0x10, RZ ;  /* 0x000000102a337819 */ /* 0x000fe200000006ff */
[----:B------:R-:W-:Y:S01]  /*27c0*/  IMAD.IADD R42, R33, 0x1, R4 ;  /* 0x00000001212a7824 */ /* 0x000fe200078e0204 */
[----:B------:R-:W1:Y:S03]  /*27d0*/  SHFL.BFLY PT, R50, R13, R28, 0x1f ;  /* 0x0c001f1c0d327589 */ /* 0x000e6600000e0000 */
[----:B------:R-:W-:Y:S01]  /*27e0*/  FFMA.FTZ R12, R12, R51, R53 ;  /* 0x000000330c0c7223 */ /* 0x000fe20000010035 */
[----:B------:R-:W3:Y:S01]  /*27f0*/  LDS.U16 R40, [R40] ;  /* 0x0000000028287984 */ /* 0x000ee20000000400 */
[----:B------:R-:W-:-:S03]  /*2800*/  LEA R42, R42, UR4, 0x1 ;  /* 0x000000042a2a7c11 */ /* 0x000fc6000f8e08ff */
[----:B------:R-:W-:Y:S01]  /*2810*/  LDS.U16 R44, [R44] ;  /* 0x000000002c2c7984 */ /* 0x000fe20000000400 */
[----:B--2---:R-:W-:-:S03]  /*2820*/  @!P1 FADD.FTZ R52, -R52, -RZ ;  /* 0x800000ff34349221 */ /* 0x004fc60000010100 */
[----:B------:R-:W2:Y:S01]  /*2830*/  LDS.U16 R42, [R42] ;  /* 0x000000002a2a7984 */ /* 0x000ea20000000400 */
[----:B-1----:R-:W-:Y:S01]  /*2840*/  @!P1 FADD.FTZ R50, -R50, -RZ ;  /* 0x800000ff32329221 */ /* 0x002fe20000010100 */
[----:B------:R-:W-:-:S05]  /*2850*/  SHF.L.U32 R51, R48, 0x10, RZ ;  /* 0x0000001030337819 */ /* 0x000fca00000006ff */
[----:B------:R-:W-:Y:S02]  /*2860*/  FMUL.FTZ R48, R51, R50 ;  /* 0x0000003233307220 */ /* 0x000fe40000410000 */
[----:B------:R-:W1:Y:S01]  /*2870*/  SHFL.BFLY PT, R50, R14, R28, 0x1f ;  /* 0x0c001f1c0e327589 */ /* 0x000e6200000e0000 */
[----:B---3--:R-:W-:-:S04]  /*2880*/  IMAD.U32 R40, R40, 0x10000, RZ ;  /* 0x0001000028287824 */ /* 0x008fc800078e00ff */
[----:B------:R-:W-:Y:S01]  /*2890*/  FFMA.FTZ R13, R13, R40, R48 ;  /* 0x000000280d0d7223 */ /* 0x000fe20000010030 */
[----:B------:R-:W-:Y:S01]  /*28a0*/  IADD3 R40, R33, R3, RZ ;  /* 0x0000000321287210 */ /* 0x000fe20007ffe0ff */
[----:B--2---:R-:W-:-:S03]  /*28b0*/  IMAD.U32 R51, R42, 0x10000, RZ ;  /* 0x000100002a337824 */ /* 0x004fc600078e00ff */
[----:B------:R-:W-:Y:S01]  /*28c0*/  LEA R40, R40, UR4, 0x1 ;  /* 0x0000000428287c11 */ /* 0x000fe2000f8e08ff */
[----:B------:R-:W-:-:S05]  /*28d0*/  IMAD R42, R41, R38, R3 ;  /* 0x00000026292a7224 */ /* 0x000fca00078e0203 */
[----:B------:R-:W-:Y:S01]  /*28e0*/  LDS.U16 R40, [R40] ;  /* 0x0000000028287984 */ /* 0x000fe20000000400 */
[----:B------:R-:W-:Y:S01]  /*28f0*/  LEA R48, R42, UR4, 0x1 ;  /* 0x000000042a307c11 */ /* 0x000fe2000f8e08ff */
[----:B------:R-:W-:Y:S02]  /*2900*/  IMAD.IADD R42, R33, 0x1, R2 ;  /* 0x00000001212a7824 */ /* 0x000fe400078e0202 */
[----:B-1----:R-:W-:-:S03]  /*2910*/  @!P1 FADD.FTZ R50, -R50, -RZ ;  /* 0x800000ff32329221 */ /* 0x002fc60000010100 */
[----:B------:R-:W-:Y:S01]  /*2920*/  LDS.U16 R48, [R48] ;  /* 0x0000000030307984 */ /* 0x000fe20000000400 */
[----:B------:R-:W-:Y:S01]  /*2930*/  FMUL.FTZ R53, R51, R50 ;  /* 0x0000003233357220 */ /* 0x000fe20000410000 */
[----:B------:R-:W-:Y:S02]  /*2940*/  SHF.L.U32 R51, R44, 0x10, RZ ;  /* 0x000000102c337819 */ /* 0x000fe400000006ff */
[----:B------:R-:W1:Y:S01]  /*2950*/  SHFL.BFLY PT, R50, R47, R28, 0x1f ;  /* 0x0c001f1c2f327589 */ /* 0x000e6200000e0000 */
[----:B------:R-:W-:Y:S01]  /*2960*/  LEA R44, R42, UR4, 0x1 ;  /* 0x000000042a2c7c11 */ /* 0x000fe2000f8e08ff */
[----:B------:R-:W-:Y:S02]  /*2970*/  IMAD R42, R41, R38, R2 ;  /* 0x00000026292a7224 */ /* 0x000fe400078e0202 */
[----:B------:R-:W-:-:S03]  /*2980*/  FFMA.FTZ R14, R14, R51, R53 ;  /* 0x000000330e0e7223 */ /* 0x000fc60000010035 */
[----:B------:R-:W2:Y:S01]  /*2990*/  LDS.U16 R44, [R44] ;  /* 0x000000002c2c7984 */ /* 0x000ea20000000400 */
[----:B------:R-:W-:-:S06]  /*29a0*/  LEA R42, R42, UR4, 0x1 ;  /* 0x000000042a2a7c11 */ /* 0x000fcc000f8e08ff */
[----:B------:R-:W3:Y:S01]  /*29b0*/  LDS.U16 R42, [R42] ;  /* 0x000000002a2a7984 */ /* 0x000ee20000000400 */
[----:B-1----:R-:W-:Y:S01]  /*29c0*/  @!P1 FADD.FTZ R50, -R50, -RZ ;  /* 0x800000ff32329221 */ /* 0x002fe20000010100 */
[----:B------:R-:W-:-:S05]  /*29d0*/  SHF.L.U32 R51, R40, 0x10, RZ ;  /* 0x0000001028337819 */ /* 0x000fca00000006ff */
[----:B------:R-:W-:Y:S01]  /*29e0*/  FMUL.FTZ R50, R51, R50 ;  /* 0x0000003233327220 */ /* 0x000fe20000410000 */
[----:B------:R-:W-:Y:S01]  /*29f0*/  IMAD.U32 R40, R48, 0x10000, RZ ;  /* 0x0001000030287824 */ /* 0x000fe200078e00ff */
[----:B------:R-:W-:-:S03]  /*2a00*/  MOV R48, R15 ;  /* 0x0000000f00307202 */ /* 0x000fc60000000f00 */
[----:B------:R-:W-:Y:S02]  /*2a10*/  FFMA.FTZ R47, R47, R40, R50 ;  /* 0x000000282f2f7223 */ /* 0x000fe40000010032 */
[----:B------:R1:W4:Y:S01]  /*2a20*/  SHFL.BFLY PT, R50, R49, R28, 0x1f ;  /* 0x0c001f1c31327589 */ /* 0x00032200000e0000 */
[----:B--2---:R-:W-:-:S05]  /*2a30*/  SHF.L.U32 R51, R44, 0x10, RZ ;  /* 0x000000102c337819 */ /* 0x004fca00000006ff */
[----:B------:R-:W-:Y:S01]  /*2a40*/  FMUL.FTZ R53, R51, R52 ;  /* 0x0000003433357220 */ /* 0x000fe20000410000 */
[----:B---3--:R-:W-:-:S04]  /*2a50*/  IMAD.U32 R51, R42, 0x10000, RZ ;  /* 0x000100002a337824 */ /* 0x008fc800078e00ff */
[----:B-1----:R-:W-:-:S07]  /*2a60*/  FFMA.FTZ R44, R46, R51, R53 ;  /* 0x000000332e2c7223 */ /* 0x002fce0000010035 */
.L_x_41:
[--C-:B------:R-:W-:Y:S02]  /*2a70*/  IMAD.IADD R15, R33, 0x1, R0.reuse ;  /* 0x00000001210f7824 */ /* 0x100fe400078e0200 */
[----:B----4-:R-:W-:Y:S01]  /*2a80*/  @!P1 FADD.FTZ R50, -R50, -RZ ;  /* 0x800000ff32329221 */ /* 0x010fe20000010100 */
[----:B------:R-:W-:Y:S01]  /*2a90*/  IMAD R38, R41, R38, R0 ;  /* 0x0000002629267224 */ /* 0x000fe200078e0200 */
[----:B------:R-:W-:Y:S01]  /*2aa0*/  UMOV UR5, 0xffffffff ;  /* 0xffffffff00057882 */ /* 0x000fe20000000000 */
[----:B------:R-:W-:Y:S02]  /*2ab0*/  MOV R46, R44 ;  /* 0x0000002c002e7202 */ /* 0x000fe40000000f00 */
[----:B------:R-:W-:Y:S02]  /*2ac0*/  LEA R15, R15, UR4, 0x1 ;  /* 0x000000040f0f7c11 */ /* 0x000fe4000f8e08ff */
[----:B------:R-:W-:-:S04]  /*2ad0*/  LEA R38, R38, UR4, 0x1 ;  /* 0x0000000426267c11 */ /* 0x000fc8000f8e08ff */
[----:B------:R-:W1:Y:S04]  /*2ae0*/  LDS.U16 R15, [R15] ;  /* 0x000000000f0f7984 */ /* 0x000e680000000400 */
[----:B------:R-:W2:Y:S01]  /*2af0*/  LDS.U16 R38, [R38] ;  /* 0x0000000026267984 */ /* 0x000ea20000000400 */
[----:B-1----:R-:W-:Y:S01]  /*2b00*/  SHF.L.U32 R51, R15, 0x10, RZ ;  /* 0x000000100f337819 */ /* 0x002fe200000006ff */
[----:B--2---:R-:W-:-:S04]  /*2b10*/  IMAD.U32 R40, R38, 0x10000, RZ ;  /* 0x0001000026287824 */ /* 0x004fc800078e00ff */
[----:B------:R-:W-:-:S04]  /*2b20*/  FMUL.FTZ R50, R51, R50 ;  /* 0x0000003233327220 */ /* 0x000fc80000410000 */
[----:B------:R-:W-:Y:S01]  /*2b30*/  FFMA.FTZ R49, R49, R40, R50 ;  /* 0x0000002831317223 */ /* 0x000fe20000010032 */
[----:B------:R-:W-:Y:S06]  /*2b40*/  BRA.DIV UR5, `(.L_x_22) ;  /* 0x0000000e052c7947 */ /* 0x000fec000b800000 */
[----:B------:R-:W-:Y:S01]  /*2b50*/  NOP ;  /* 0x0000000000007918 */ /* 0x000fe20000000000 */
.L_x_20:
[----:B------:R-:W-:Y:S05]  /*2b60*/  BSYNC B0 ;  /* 0x0000000000007941 */ /* 0x000fea0003800000 */
.L_x_19:
[----:B------:R-:W1:Y:S01]  /*2b70*/  LDC.64 R50, c[0x0][0x210] ;  /* 0x00008400ff327b82 */ /* 0x000e620000000a00 */
[----:B------:R-:W-:Y:S01]  /*2b80*/  SEL R38, R43, RZ, P0 ;  /* 0x000000ff2b267207 */ /* 0x000fe20000000000 */
[----:B------:R-:W-:Y:S01]  /*2b90*/  VIADD R29, R29, 0x200 ;  /* 0x000002001d1d7836 */ /* 0x000fe20000000000 */
[----:B------:R-:W-:Y:S02]  /*2ba0*/  SEL R15, R32, R31, !P0 ;  /* 0x0000001f200f7207 */ /* 0x000fe40004000000 */
[----:B------:R-:W-:Y:S02]  /*2bb0*/  F2FP.BF16.F32.PACK_AB R13, R13, R12 ;  /* 0x0000000c0d0d723e */ /* 0x000fe400000010ff */
[----:B------:R-:W-:Y:S01]  /*2bc0*/  F2FP.BF16.F32.PACK_AB R14, R47, R14 ;  /* 0x0000000e2f0e723e */ /* 0x000fe200000010ff */
[----:B------:R-:W-:Y:S01]  /*2bd0*/  IMAD R15, R38, -0x100, R15 ;  /* 0xffffff00260f7824 */ /* 0x000fe200078e020f */
[----:B------:R-:W-:Y:S02]  /*2be0*/  F2FP.BF16.F32.PACK_AB R12, R45, R48 ;  /* 0x000000302d0c723e */ /* 0x000fe400000010ff */
[----:B------:R-:W-:Y:S01]  /*2bf0*/  IADD3 R30, R30, 0x1, RZ ;  /* 0x000000011e1e7810 */ /* 0x000fe20007ffe0ff */
[----:B------:R-:W-:Y:S01]  /*2c00*/  IMAD.IADD R43, R15, 0x1, R34 ;  /* 0x000000010f2b7824 */ /* 0x000fe200078e0222 */
[----:B------:R-:W-:Y:S01]  /*2c10*/  F2FP.BF16.F32.PACK_AB R15, R49, R46 ;  /* 0x0000002e310f723e */ /* 0x000fe200000010ff */
[----:B------:R-:W-:Y:S01]  /*2c20*/  VIADD R34, R34, 0x100 ;  /* 0x0000010022227836 */ /* 0x000fe20000000000 */
[----:B------:R-:W-:-:S02]  /*2c30*/  ISETP.GE.AND P0, PT, R30, R39, PT ;  /* 0x000000271e00720c */ /* 0x000fc40003f06270 */
[----:B------:R-:W-:Y:S01]  /*2c40*/  IADD3 R36, R36, 0x1, RZ ;  /* 0x0000000124247810 */ /* 0x000fe20007ffe0ff */
[----:B-1----:R-:W-:-:S05]  /*2c50*/  IMAD.WIDE R50, R43, 0x2, R50 ;  /* 0x000000022b327825 */ /* 0x002fca00078e0232 */
[----:B------:R1:W-:Y:S05]  /*2c60*/  STG.E.128 desc[UR6][R50.64], R12 ;  /* 0x0000000c32007986 */ /* 0x0003ea000c101d06 */
[----:B------:R-:W-:Y:S05]  /*2c70*/  @!P0 BRA `(.L_x_23) ;  /* 0xfffffff0009c8947 */ /* 0x000fea000383ffff */
[----:B------:R-:W-:Y:S05]  /*2c80*/  EXIT ;  /* 0x000000000000794d */ /* 0x000fea0003800000 */
.L_x_16:
[----:B------:R-:W-:Y:S01]  /*2c90*/  HFMA2.MMA R42, -RZ, RZ, 0, 9.5367431640625e-07 ;  /* 0x00000010ff2a7435 */ /* 0x000fe200000001ff */
[----:B------:R-:W-:Y:S01]  /*2ca0*/  BSSY B0, `(.L_x_24) ;  /* 0x0000006000007945 */ /* 0x000fe20003800000 */
[----:B------:R-:W-:Y:S01]  /*2cb0*/  IMAD.MOV.U32 R51, RZ, RZ, 0x1f ;  /* 0x0000001fff337424 */ /* 0x000fe200078e00ff */
[----:B------:R-:W-:-:S08]  /*2cc0*/  MOV R40, 0xffffffff ;  /* 0xffffffff00287802 */ /* 0x000fd00000000f00 */
[----:B------:R-:W-:Y:S05]  /*2cd0*/  WARPSYNC.COLLECTIVE R40, `(.L_x_25) ;  /* 0x0000000028087348 */ /* 0x000fea0003c00000 */
[----:B------:R1:W2:Y:S02]  /*2ce0*/  SHFL.BFLY P2, R50, R53, R42, R51 ;  /* 0x0c00002a35327389 */ /* 0x0002a40000040033 */
[----:B-12---:R-:W-:Y:S01]  /*2cf0*/  ENDCOLLECTIVE ;  /* 0x000000000000791b */ /* 0x006fe20003800000 */
.L_x_25:
[----:B------:R-:W-:Y:S05]  /*2d00*/  BSYNC B0 ;  /* 0x0000000000007941 */ /* 0x000fea0003800000 */
.L_x_24:
[----:B------:R-:W-:Y:S01]  /*2d10*/  HFMA2.MMA R51, -RZ, RZ, 0, 1.847743988037109375e-06 ;  /* 0x0000001fff337435 */ /* 0x000fe200000001ff */
[----:B------:R-:W-:Y:S01]  /*2d20*/  FADD.FTZ R53, R53, R50 ;  /* 0x0000003235357221 */ /* 0x000fe20000010000 */
[----:B------:R-:W-:Y:S02]  /*2d30*/  IMAD.MOV.U32 R42, RZ, RZ, 0x8 ;  /* 0x00000008ff2a7424 */ /* 0x000fe400078e00ff */
[----:B------:R-:W-:-:S07]  /*2d40*/  IMAD.MOV.U32 R40, RZ, RZ, -0x1 ;  /* 0xffffffffff287424 */ /* 0x000fce00078e00ff */
[----:B------:R-:W-:Y:S05]  /*2d50*/  WARPSYNC.COLLECTIVE R40, `(.L_x_26) ;  /* 0x0000000028087348 */ /* 0x000fea0003c00000 */
[----:B------:R1:W2:Y:S02]  /*2d60*/  SHFL.BFLY P2, R50, R53, R42, R51 ;  /* 0x0c00002a35327389 */ /* 0x0002a40000040033 */
[----:B-12---:R-:W-:Y:S01]  /*2d70*/  ENDCOLLECTIVE ;  /* 0x000000000000791b */ /* 0x006fe20003800000 */
.L_x_26:
[----:B------:R-:W-:Y:S02]  /*2d80*/  IMAD.MOV.U32 R42, RZ, RZ, 0x4 ;  /* 0x00000004ff2a7424 */ /* 0x000fe400078e00ff */
[----:B------:R-:W-:-:S05]  /*2d90*/  FADD.FTZ R44, R53, R50 ;  /* 0x00000032352c7221 */ /* 0x000fca0000010000 */
[----:B------:R-:W-:-:S07]  /*2da0*/  MOV R53, R44 ;  /* 0x0000002c00357202 */ /* 0x000fce0000000f00 */
[----:B------:R-:W-:Y:S05]  /*2db0*/  WARPSYNC.COLLECTIVE R40, `(.L_x_27) ;  /* 0x0000000028087348 */ /* 0x000fea0003c00000 */
[----:B------:R1:W2:Y:S02]  /*2dc0*/  SHFL.BFLY P2, R50, R53, R42, R51 ;  /* 0x0c00002a35327389 */ /* 0x0002a40000040033 */
[----:B-12---:R-:W-:Y:S01]  /*2dd0*/  ENDCOLLECTIVE ;  /* 0x000000000000791b */ /* 0x006fe20003800000 */
.L_x_27:
[----:B------:R-:W-:Y:S02]  /*2de0*/  IMAD.MOV.U32 R42, RZ, RZ, 0x2 ;  /* 0x00000002ff2a7424 */ /* 0x000fe400078e00ff */
[----:B------:R-:W-:-:S05]  /*2df0*/  FADD.FTZ R46, R44, R50 ;  /* 0x000000322c2e7221 */ /* 0x000fca0000010000 */
[----:B------:R-:W-:-:S07]  /*2e00*/  MOV R53, R46 ;  /* 0x0000002e00357202 */ /* 0x000fce0000000f00 */
[----:B------:R-:W-:Y:S05]  /*2e10*/  WARPSYNC.COLLECTIVE R40, `(.L_x_28) ;  /* 0x0000000028087348 */ /* 0x000fea0003c00000 */
[----:B------:R1:W2:Y:S02]  /*2e20*/  SHFL.BFLY P2, R50, R53, R42, R51 ;  /* 0x0c00002a35327389 */ /* 0x0002a40000040033 */
[----:B-12---:R-:W-:Y:S01]  /*2e30*/  ENDCOLLECTIVE ;  /* 0x000000000000791b */ /* 0x006fe20003800000 */
.L_x_28:
[----:B------:R-:W-:Y:S02]  /*2e40*/  IMAD.MOV.U32 R42, RZ, RZ, 0x1 ;  /* 0x00000001ff2a7424 */ /* 0x000fe400078e00ff */
[----:B------:R-:W-:-:S05]  /*2e50*/  FADD.FTZ R48, R46, R50 ;  /* 0x000000322e307221 */ /* 0x000fca0000010000 */
[----:B------:R-:W-:-:S07]  /*2e60*/  MOV R53, R48 ;  /* 0x0000003000357202 */ /* 0x000fce0000000f00 */
[----:B------:R-:W-:Y:S05]  /*2e70*/  WARPSYNC.COLLECTIVE R40, `(.L_x_29) ;  /* 0x0000000028087348 */ /* 0x000fea0003c00000 */
[----:B------:R1:W2:Y:S02]  /*2e80*/  SHFL.BFLY P2, R50, R53, R42, R51 ;  /* 0x0c00002a35327389 */ /* 0x0002a40000040033 */
[----:B-12---:R-:W-:Y:S01]  /*2e90*/  ENDCOLLECTIVE ;  /* 0x000000000000791b */ /* 0x006fe20003800000 */
.L_x_29:
[----:B------:R-:W-:Y:S05]  /*2ea0*/  BRA `(.L_x_30) ;  /* 0xfffffff000987947 */ /* 0x000fea000383ffff */
.L_x_21:
[----:B------:R-:W1:Y:S01]  /*2eb0*/  LDC R38, c[0x0][0x24c] ;  /* 0x00009300ff267b82 */ /* 0x000e620000000800 */
[----:B------:R-:W-:Y:S01]  /*2ec0*/  IABS R42, R35 ;  /* 0x00000023002a7213 */ /* 0x000fe20000000000 */
[----:B------:R-:W-:Y:S01]  /*2ed0*/  BSSY B1, `(.L_x_31) ;  /* 0x0000015000017945 */ /* 0x000fe20003800000 */
[----:B-1----:R-:W-:-:S04]  /*2ee0*/  IABS R40, R38 ;  /* 0x0000002600287213 */ /* 0x002fc80000000000 */
[----:B------:R-:W1:Y:S08]  /*2ef0*/  I2F.RP R15, R40 ;  /* 0x00000028000f7306 */ /* 0x000e700000209400 */
[----:B-1----:R-:W1:Y:S02]  /*2f00*/  MUFU.RCP R15, R15 ;  /* 0x0000000f000f7308 */ /* 0x002e640000001000 */
[----:B-1----:R-:W-:-:S06]  /*2f10*/  IADD3 R50, R15, 0xffffffe, RZ ;  /* 0x0ffffffe0f327810 */ /* 0x002fcc0007ffe0ff */
[----:B------:R1:W2:Y:S02]  /*2f20*/  F2I.FTZ.U32.TRUNC.NTZ R51, R50 ;  /* 0x0000003200337305 */ /* 0x0002a4000021f000 */
[----:B-1----:R-:W-:Y:S01]  /*2f30*/  HFMA2.MMA R50, -RZ, RZ, 0, 0 ;  /* 0x00000000ff327435 */ /* 0x002fe200000001ff */
[----:B--2---:R-:W-:-:S04]  /*2f40*/  IMAD.MOV R53, RZ, RZ, -R51 ;  /* 0x000000ffff357224 */ /* 0x004fc800078e0a33 */
[----:B------:R-:W-:-:S05]  /*2f50*/  IMAD R53, R53, R40, RZ ;  /* 0x0000002835357224 */ /* 0x000fca00078e02ff */
[----:B------:R-:W-:-:S06]  /*2f60*/  IMAD.HI.U32 R53, R51, R53, R50 ;  /* 0x0000003533357227 */ /* 0x000fcc00078e0032 */
[----:B------:R-:W-:-:S04]  /*2f70*/  IMAD.HI.U32 R53, R53, R42, RZ ;  /* 0x0000002a35357227 */ /* 0x000fc800078e00ff */
[----:B------:R-:W-:-:S04]  /*2f80*/  IMAD.MOV R53, RZ, RZ, -R53 ;  /* 0x000000ffff357224 */ /* 0x000fc800078e0a35 */
[----:B------:R-:W-:-:S05]  /*2f90*/  IMAD R15, R40, R53, R42 ;  /* 0x00000035280f7224 */ /* 0x000fca00078e022a */
[----:B------:R-:W-:-:S13]  /*2fa0*/  ISETP.GT.U32.AND P2, PT, R40, R15, PT ;  /* 0x0000000f2800720c */ /* 0x000fda0003f44070 */
[----:B------:R-:W-:-:S04]  /*2fb0*/  @!P2 IADD3 R15, R15, -R40, RZ ;  /* 0x800000280f0fa210 */ /* 0x000fc80007ffe0ff */
[----:B------:R-:W-:-:S13]  /*2fc0*/  ISETP.GT.U32.AND P2, PT, R40, R15, PT ;  /* 0x0000000f2800720c */ /* 0x000fda0003f44070 */
[----:B------:R-:W-:Y:S01]  /*2fd0*/  @!P2 IMAD.IADD R15, R15, 0x1, -R40 ;  /* 0x000000010f0fa824 */ /* 0x000fe200078e0a28 */
[----:B------:R-:W-:-:S07]  /*2fe0*/  MOV R40, 0xffffffff ;  /* 0xffffffff00287802 */ /* 0x000fce0000000f00 */
[----:B------:R-:W-:Y:S05]  /*2ff0*/  WARPSYNC.COLLECTIVE R40, `(.L_x_32) ;  /* 0x0000000028087348 */ /* 0x000fea0003c00000 */
[----:B------:R-:W-:Y:S01]  /*3000*/  NOP ;  /* 0x0000000000007918 */ /* 0x000fe20000000000 */
[----:B------:R-:W-:Y:S01]  /*3010*/  ENDCOLLECTIVE ;  /* 0x000000000000791b */ /* 0x000fe20003800000 */
.L_x_32:
[----:B------:R-:W-:Y:S05]  /*3020*/  BSYNC B1 ;  /* 0x0000000000017941 */ /* 0x000fea0003800000 */
.L_x_31:
[----:B------:R-:W-:Y:S01]  /*3030*/  IMAD.MOV.U32 R53, RZ, RZ, R48 ;  /* 0x000000ffff357224 */ /* 0x000fe200078e0030 */
[----:B------:R-:W-:Y:S01]  /*3040*/  MOV R42, R28 ;  /* 0x0000001c002a7202 */ /* 0x000fe20000000f00 */
[----:B------:R-:W-:Y:S01]  /*3050*/  IMAD.MOV.U32 R51, RZ, RZ, 0x1f ;  /* 0x0000001fff337424 */ /* 0x000fe200078e00ff */
[----:B------:R-:W-:Y:S02]  /*3060*/  MOV R40, 0xffffffff ;  /* 0xffffffff00287802 */ /* 0x000fe40000000f00 */
[----:B------:R-:W-:-:S13]  /*3070*/  ISETP.NE.AND P3, PT, R38, RZ, PT ;  /* 0x000000ff2600720c */ /* 0x000fda0003f65270 */
[----:B------:R-:W-:Y:S05]  /*3080*/  WARPSYNC.COLLECTIVE R40, `(.L_x_33) ;  /* 0x0000000028087348 */ /* 0x000fea0003c00000 */
[----:B------:R1:W2:Y:S02]  /*3090*/  SHFL.BFLY P2, R50, R53, R42, R51 ;  /* 0x0c00002a35327389 */ /* 0x0002a40000040033 */
[----:B-12---:R-:W-:Y:S01]  /*30a0*/  ENDCOLLECTIVE ;  /* 0x000000000000791b */ /* 0x006fe20003800000 */
.L_x_33:
[----:B------:R-:W-:Y:S01]  /*30b0*/  IADD3 R42, R33, R7, RZ ;  /* 0x00000007212a7210 */ /* 0x000fe20007ffe0ff */
[----:B------:R-:W-:Y:S01]  /*30c0*/  IMAD.MOV.U32 R53, RZ, RZ, R45 ;  /* 0x000000ffff357224 */ /* 0x000fe200078e002d */
[----:B------:R-:W-:Y:S01]  /*30d0*/  ISETP.GE.AND P2, PT, R35, RZ, PT ;  /* 0x000000ff2300720c */ /* 0x000fe20003f46270 */
[----:B------:R-:W-:-:S05]  /*30e0*/  FADD.FTZ R44, -R50, -RZ ;  /* 0x800000ff322c7221 */ /* 0x000fca0000010100 */
[----:B------:R-:W-:-:S07]  /*30f0*/  FSEL R50, R44, R50, !P1 ;  /* 0x000000322c327208 */ /* 0x000fce0004800000 */
[----:B------:R-:W-:-:S05]  /*3100*/  @!P2 IMAD.MOV R44, RZ, RZ, -R15 ;  /* 0x000000ffff2ca224 */ /* 0x000fca00078e0a0f */
[----:B------:R-:W-:Y:S02]  /*3110*/  @!P2 MOV R15, R44 ;  /* 0x0000002c000fa202 */ /* 0x000fe40000000f00 */
[----:B------:R-:W-:-:S04]  /*3120*/  @!P3 LOP3.LUT R15, RZ, R38, RZ, 0x33, !PT ;  /* 0x00000026ff0fb212 */ /* 0x000fc800078e33ff */
[----:B------:R-:W-:-:S05]  /*3130*/  SHF.R.U32.HI R44, RZ, 0x1, R15 ;  /* 0x00000001ff2c7819 */ /* 0x000fca000001160f */
[--C-:B------:R-:W-:Y:S02]  /*3140*/  IMAD.IADD R15, R33, 0x1, R44.reuse ;  /* 0x00000001210f7824 */ /* 0x100fe400078e022c */
[----:B------:R-:W-:-:S03]  /*3150*/  IMAD R44, R41, R38, R44 ;  /* 0x00000026292c7224 */ /* 0x000fc600078e022c */
[----:B------:R-:W-:Y:S02]  /*3160*/  LEA R40, R15, UR4, 0x1 ;  /* 0x000000040f287c11 */ /* 0x000fe4000f8e08ff */
[----:B------:R-:W-:-:S04]  /*3170*/  LEA R44, R44, UR4, 0x1 ;  /* 0x000000042c2c7c11 */ /* 0x000fc8000f8e08ff */
[----:B------:R-:W1:Y:S04]  /*3180*/  LDS.U16 R40, [R40] ;  /* 0x0000000028287984 */ /* 0x000e680000000400 */
[----:B------:R-:W2:Y:S01]  /*3190*/  LDS.U16 R44, [R44] ;  /* 0x000000002c2c7984 */ /* 0x000ea20000000400 */
[----:B-1----:R-:W-:Y:S02]  /*31a0*/  SHF.L.U32 R15, R40, 0x10, RZ ;  /* 0x00000010280f7819 */ /* 0x002fe400000006ff */
[----:B------:R-:W-:-:S03]  /*31b0*/  MOV R40, 0xffffffff ;  /* 0xffffffff00287802 */ /* 0x000fc60000000f00 */
[----:B------:R-:W-:Y:S01]  /*31c0*/  FMUL.FTZ R51, R15, R50 ;  /* 0x000000320f337220 */ /* 0x000fe20000410000 */
[----:B--2---:R-:W-:-:S04]  /*31d0*/  IMAD.U32 R15, R44, 0x10000, RZ ;  /* 0x000100002c0f7824 */ /* 0x004fc800078e00ff */
[----:B------:R-:W-:Y:S01]  /*31e0*/  FFMA.FTZ R15, R48, R15, R51 ;  /* 0x0000000f300f7223 */ /* 0x000fe20000010033 */
[----:B------:R-:W-:Y:S01]  /*31f0*/  LEA R48, R42, UR4, 0x1 ;  /* 0x000000042a307c11 */ /* 0x000fe2000f8e08ff */
[----:B------:R-:W-:Y:S01]  /*3200*/  IMAD.MOV.U32 R51, RZ, RZ, 0x1f ;  /* 0x0000001fff337424 */ /* 0x000fe200078e00ff */
[----:B------:R-:W-:-:S04]  /*3210*/  MOV R42, R28 ;  /* 0x0000001c002a7202 */ /* 0x000fc80000000f00 */
[----:B------:R-:W1:Y:S03]  /*3220*/  LDS.U16 R48, [R48] ;  /* 0x0000000030307984 */ /* 0x000e660000000400 */
[----:B-1----:R-:W-:Y:S05]  /*3230*/  WARPSYNC.COLLECTIVE R40, `(.L_x_34) ;  /* 0x0000000028087348 */ /* 0x002fea0003c00000 */
[----:B------:R2:W3:Y:S02]  /*3240*/  SHFL.BFLY P2, R50, R53, R42, R51 ;  /* 0x0c00002a35327389 */ /* 0x0004e40000040033 */
[----:B-123--:R-:W-:Y:S01]  /*3250*/  ENDCOLLECTIVE ;  /* 0x000000000000791b */ /* 0x00efe20003800000 */
.L_x_34:
[----:B------:R-:W-:Y:S01]  /*3260*/  MOV R53, R12 ;  /* 0x0000000c00357202 */ /* 0x000fe20000000f00 */
[----:B------:R-:W-:Y:S01]  /*3270*/  @!P1 FADD.FTZ R50, -R50, -RZ ;  /* 0x800000ff32329221 */ /* 0x000fe20000010100 */
[----:B------:R-:W-:-:S04]  /*3280*/  IMAD.U32 R44, R48, 0x10000, RZ ;  /* 0x00010000302c7824 */ /* 0x000fc800078e00ff */
[----:B------:R-:W-:Y:S01]  /*3290*/  FMUL.FTZ R50, R44, R50 ;  /* 0x000000322c327220 */ /* 0x000fe20000410000 */
[----:B------:R-:W-:-:S05]  /*32a0*/  IMAD R44, R41, R38, R7 ;  /* 0x00000026292c7224 */ /* 0x000fca00078e0207 */
[----:B------:R-:W-:-:S06]  /*32b0*/  LEA R44, R44, UR4, 0x1 ;  /* 0x000000042c2c7c11 */ /* 0x000fcc000f8e08ff */
[----:B------:R-:W1:Y:S02]  /*32c0*/  LDS.U16 R44, [R44] ;  /* 0x000000002c2c7984 */ /* 0x000e640000000400 */
[----:B-1----:R-:W-:-:S05]  /*32d0*/  SHF.L.U32 R48, R44, 0x10, RZ ;  /* 0x000000102c307819 */ /* 0x002fca00000006ff */
[----:B------:R-:W-:Y:S01]  /*32e0*/  FFMA.FTZ R45, R45, R48, R50 ;  /* 0x000000302d2d7223 */ /* 0x000fe20000010032 */
[----:B------:R-:W-:-:S07]  /*32f0*/  IMAD.IADD R48, R33, 0x1, R6 ;  /* 0x0000000121307824 */ /* 0x000fce00078e0206 */
[----:B------:R-:W-:Y:S05]  /*3300*/  WARPSYNC.COLLECTIVE R40, `(.L_x_35) ;  /* 0x0000000028087348 */ /* 0x000fea0003c00000 */
[----:B------:R1:W2:Y:S02]  /*3310*/  SHFL.BFLY P2, R50, R53, R42, R51 ;  /* 0x0c00002a35327389 */ /* 0x0002a40000040033 */
[----:B-12---:R-:W-:Y:S01]  /*3320*/  ENDCOLLECTIVE ;  /* 0x000000000000791b */ /* 0x006fe20003800000 */
.L_x_35:
[----:B------:R-:W-:-:S06]  /*3330*/  LEA R48, R48, UR4, 0x1 ;  /* 0x0000000430307c11 */ /* 0x000fcc000f8e08ff */
[----:B------:R-:W1:Y:S01]  /*3340*/  LDS.U16 R48, [R48] ;  /* 0x0000000030307984 */ /* 0x000e620000000400 */
[----:B------:R-:W-:Y:S01]  /*3350*/  MOV R53, R13 ;  /* 0x0000000d00357202 */ /* 0x000fe20000000f00 */
[----:B------:R-:W-:Y:S01]  /*3360*/  @!P1 FADD.FTZ R50, -R50, -RZ ;  /* 0x800000ff32329221 */ /* 0x000fe20000010100 */
[----:B-1----:R-:W-:-:S04]  /*3370*/  IMAD.U32 R44, R48, 0x10000, RZ ;  /* 0x00010000302c7824 */ /* 0x002fc800078e00ff */
        /* <DEDUP_REMOVED lines=10> */
.L_x_36:
        /* <DEDUP_REMOVED lines=15> */
.L_x_37:
        /* <DEDUP_REMOVED lines=15> */
.L_x_38:
        /* <DEDUP_REMOVED lines=15> */
.L_x_39:
[----:B------:R-:W-:-:S06]  /*36f0*/  LEA R48, R48, UR4, 0x1 ;  /* 0x0000000430307c11 */ /* 0x000fcc000f8e08ff */
[----:B------:R-:W1:Y:S01]  /*3700*/  LDS.U16 R48, [R48] ;  /* 0x0000000030307984 */ /* 0x000e620000000400 */
[----:B------:R-:W-:Y:S01]  /*3710*/  MOV R53, R49 ;  /* 0x0000003100357202 */ /* 0x000fe20000000f00 */
[----:B------:R-:W-:-:S07]  /*3720*/  IMAD.MOV.U32 R52, RZ, RZ, R50 ;  /* 0x000000ffff347224 */ /* 0x000fce00078e0032 */
[----:B-1----:R-:W-:Y:S05]  /*3730*/  WARPSYNC.COLLECTIVE R40, `(.L_x_40) ;  /* 0x0000000028087348 */ /* 0x002fea0003c00000 */
[----:B------:R2:W3:Y:S02]  /*3740*/  SHFL.BFLY P2, R50, R53, R42, R51 ;  /* 0x0c00002a35327389 */ /* 0x0004e40000040033 */
[----:B-123--:R-:W-:Y:S01]  /*3750*/  ENDCOLLECTIVE ;  /* 0x000000000000791b */ /* 0x00efe20003800000 */
.L_x_40:
[----:B------:R-:W-:Y:S01]  /*3760*/  @!P1 FADD.FTZ R52, -R52, -RZ ;  /* 0x800000ff34349221 */ /* 0x000fe20000010100 */
[----:B------:R-:W-:-:S05]  /*3770*/  SHF.L.U32 R44, R48, 0x10, RZ ;  /* 0x00000010302c7819 */ /* 0x000fca00000006ff */
[----:B------:R-:W-:Y:S01]  /*3780*/  FMUL.FTZ R52, R44, R52 ;  /* 0x000000342c347220 */ /* 0x000fe20000410000 */
[----:B------:R-:W-:-:S05]  /*3790*/  IMAD R44, R41, R38, R2 ;  /* 0x00000026292c7224 */ /* 0x000fca00078e0202 */
[----:B------:R-:W-:-:S06]  /*37a0*/  LEA R48, R44, UR4, 0x1 ;  /* 0x000000042c307c11 */ /* 0x000fcc000f8e08ff */
[----:B------:R-:W1:Y:S02]  /*37b0*/  LDS.U16 R48, [R48] ;  /* 0x0000000030307984 */ /* 0x000e640000000400 */
[----:B-1----:R-:W-:Y:S02]  /*37c0*/  IMAD.U32 R44, R48, 0x10000, RZ ;  /* 0x00010000302c7824 */ /* 0x002fe400078e00ff */
[----:B------:R-:W-:Y:S02]  /*37d0*/  IMAD.MOV.U32 R48, RZ, RZ, R15 ;  /* 0x000000ffff307224 */ /* 0x000fe400078e000f */
[----:B------:R-:W-:Y:S01]  /*37e0*/  FFMA.FTZ R44, R46, R44, R52 ;  /* 0x0000002c2e2c7223 */ /* 0x000fe20000010034 */
[----:B------:R-:W-:Y:S06]  /*37f0*/  BRA `(.L_x_41) ;  /* 0xfffffff0009c7947 */ /* 0x000fec000383ffff */
.L_x_22:
[----:B------:R-:W-:Y:S01]  /*3800*/  BSSY B1, `(.L_x_42) ;  /* 0x0000005000017945 */ /* 0x000fe20003800000 */
[----:B------:R-:W-:-:S07]  /*3810*/  MOV R40, 0xffffffff ;  /* 0xffffffff00287802 */ /* 0x000fce0000000f00 */
[----:B------:R-:W-:Y:S05]  /*3820*/  WARPSYNC.COLLECTIVE R40, `(.L_x_43) ;  /* 0x0000000028087348 */ /* 0x000fea0003c00000 */
[----:B------:R-:W-:Y:S01]  /*3830*/  NOP ;  /* 0x0000000000007918 */ /* 0x000fe20000000000 */
[----:B------:R-:W-:Y:S01]  /*3840*/  ENDCOLLECTIVE ;  /* 0x000000000000791b */ /* 0x000fe20003800000 */
.L_x_43:
[----:B------:R-:W-:Y:S05]  /*3850*/  BSYNC B1 ;  /* 0x0000000000017941 */ /* 0x000fea0003800000 */
.L_x_42:
[----:B------:R-:W-:Y:S05]  /*3860*/  BRA `(.L_x_20) ;  /* 0xfffffff000bc7947 */ /* 0x000fea000383ffff */
.L_x_44:
[----:B------:R-:W-:-:S00]  /*3870*/  BRA `(.L_x_44) ;  /* 0xfffffffc00fc7947 */ /* 0x000fc0000383ffff */
[----:B------:R-:W-:-:S00]  /*3880*/  NOP ;  /* 0x0000000000007918 */ /* 0x000fc00000000000 */
[----:B------:R-:W-:-:S00]  /*3890*/  NOP ;  /* 0x0000000000007918 */ /* 0x000fc00000000000 */
[----:B------:R-:W-:-:S00]  /*38a0*/  NOP ;  /* 0x0000000000007918 */ /* 0x000fc00000000000 */
[----:B------:R-:W-:-:S00]  /*38b0*/  NOP ;  /* 0x0000000000007918 */ /* 0x000fc00000000000 */
[----:B------:R-:W-:-:S00]  /*38c0*/  NOP ;  /* 0x0000000000007918 */ /* 0x000fc00000000000 */
[----:B------:R-:W-:-:S00]  /*38d0*/  NOP ;  /* 0x0000000000007918 */ /* 0x000fc00000000000 */
[----:B------:R-:W-:-:S00]  /*38e0*/  NOP ;  /* 0x0000000000007918 */ /* 0x000fc00000000000 */
[----:B------:R-:W-:-:S00]  /*38f0*/  NOP ;  /* 0x0000000000007918 */ /* 0x000fc00000000000 */
.L_x_4494:


//--------------------- .text._ZN12tensorrt_llm7kernels32fusedQKNormRopeKernelNTokenHeadsIN3c108BFloat16ES3_Li256ELb1ELi8EEEvPviiifPKvS6_S6_PKlii --------------------------
	.section	.text._ZN12tensorrt_llm7kernels32fusedQKNormRopeKernelNTokenHeadsIN3c108BFloat16ES3_Li256ELb1ELi8EEEvPviiifPKvS6_S6_PKlii,"ax",@progbits
	.align	128
        .global         _ZN12tensorrt_llm7kernels32fusedQKNormRopeKernelNTokenHeadsIN3c108BFloat16ES3_Li256ELb1ELi8EEEvPviiifPKvS6_S6_PKlii
        .type           _ZN12tensorrt_llm7kernels32fusedQKNormRopeKernelNTokenHeadsIN3c108BFloat16ES3_Li256ELb1ELi8EEEvPviiifPKvS6_S6_PKlii,@function
        .size           _ZN12tensorrt_llm7kernels32fusedQKNormRopeKernelNTokenHeadsIN3c108BFloat16ES3_Li256ELb1ELi8EEEvPviiifPKvS6_S6_PKlii,(.L_x_4495 - _ZN12tensorrt_llm7kernels32fusedQKNormRopeKernelNTokenHeadsIN3c108BFloat16ES3_Li256ELb1ELi8EEEvPviiifPKvS6_S6_PKlii)
        .other          _ZN12tensorrt_llm7kernels32fusedQKNormRopeKernelNTokenHeadsIN3c108BFloat16ES3_Li256ELb1ELi8EEEvPviiifPKvS6_S6_PKlii,@"STO_CUDA_ENTRY STV_DEFAULT"
_ZN12tensorrt_llm7kernels32fusedQKNormRopeKernelNTokenHeadsIN3c108BFloat16ES3_Li256ELb1ELi8EEEvPviiifPKvS6_S6_PKlii:
.text._ZN12tensorrt_llm7kernels32fusedQKNormRopeKernelNTokenHeadsIN3c108BFloat16ES3_Li256ELb1ELi8EEEvPviiifPKvS6_S6_PKlii:
[----:B------:R-:W-:Y:S08]  /*0000*/  LDC R1, c[0x0][0x28] ;  /* 0x00000a00ff017b82 */ /* 0x000ff00000000800 */
[----:B------:R-:W1:Y:S01]  /*0010*/  LDC.64 R2, c[0x0][0x218] ;  /* 0x00008600ff027b82 */ /* 0x000e620000000a00 */
[----:B------:R-:W2:Y:S01]  /*0020*/  S2R R12, SR_TID.X ;  /* 0x00000000000c7919 */ /* 0x000ea20000002100 */
[----:B------:R-:W-:Y:S01]  /*0030*/  ULDC UR4, c[0x0][0x0] ;  /* 0x0000000000047ab9 */ /* 0x000fe20000000800 */
[----:B------:R-:W-:Y:S01]  /*0040*/  ULDC UR5, c[0x0][0x248] ;  /* 0x0000920000057ab9 */ /* 0x000fe20000000800 */
[----:B------:R-:W-:Y:S01]  /*0050*/  USHF.R.U32.HI UR4, URZ, 0x5, UR4 ;  /* 0x000000053f047899 */ /* 0x000fe20008011604 */
[----:B-1----:R-:W-:-:S04]  /*0060*/  IMAD.IADD R10, R3, 0x1, R2 ;  /* 0x00000001030a7824 */ /* 0x002fc800078e0202 */
[----:B------:R-:W-:-:S05]  /*0070*/  VIADD R0, R10, 0x7 ;  /* 0x000000070a007836 */ /* 0x000fca0000000000 */
[----:B------:R-:W-:Y:S02]  /*0080*/  SHF.R.S32.HI R3, RZ, 0x1f, R0 ;  /* 0x0000001fff037819 */ /* 0x000fe40000011400 */
[----:B--2---:R-:W-:Y:S02]  /*0090*/  SHF.R.U32.HI R11, RZ, 0x5, R12 ;  /* 0x00000005ff0b7819 */ /* 0x004fe4000001160c */
[----:B------:R-:W-:Y:S02]  /*00a0*/  LEA.HI R3, R3, R0, RZ, 0x3 ;  /* 0x0000000003037211 */ /* 0x000fe400078f18ff */
[----:B------:R-:W1:Y:S02]  /*00b0*/  S2R R0, SR_CTAID.X ;  /* 0x0000000000007919 */ /* 0x000e640000002500 */
[----:B------:R-:W-:-:S04]  /*00c0*/  SHF.R.S32.HI R3, RZ, 0x3, R3 ;  /* 0x00000003ff037819 */ /* 0x000fc80000011403 */
[----:B------:R-:W-:-:S04]  /*00d0*/  IABS R9, R3 ;  /* 0x0000000300097213 */ /* 0x000fc80000000000 */
[----:B------:R-:W2:Y:S08]  /*00e0*/  I2F.RP R6, R9 ;  /* 0x0000000900067306 */ /* 0x000eb00000209400 */
[----:B--2---:R-:W2:Y:S01]  /*00f0*/  MUFU.RCP R6, R6 ;  /* 0x0000000600067308 */ /* 0x004ea20000001000 */
[----:B-1----:R-:W-:Y:S01]  /*0100*/  IMAD R0, R0, UR4, R11 ;  /* 0x0000000400007c24 */ /* 0x002fe2000f8e020b */
[----:B--2---:R-:W-:-:S04]  /*0110*/  IADD3 R4, R6, 0xffffffe, RZ ;  /* 0x0ffffffe06047810 */ /* 0x004fc80007ffe0ff */
[----:B------:R-:W-:Y:S02]  /*0120*/  IABS R6, R0 ;  /* 0x0000000000067213 */ /* 0x000fe40000000000 */
        /* <DEDUP_REMOVED lines=27> */
[----:B------:R-:W-:Y:S02]  /*02e0*/  SHF.L.U32 R9, R5, 0x3, RZ ;  /* 0x0000000305097819 */ /* 0x000fe400000006ff */
[----:B------:R-:W-:-:S03]  /*02f0*/  SHF.L.U32 R12, R11, 0xc, RZ ;  /* 0x0000000c0b0c7819 */ /* 0x000fc600000006ff */
[----:B------:R-:W-:Y:S02]  /*0300*/  VIADD R3, R9, 0x8 ;  /* 0x0000000809037836 */ /* 0x000fe40000000000 */
[----:B------:R-:W-:-:S03]  /*0310*/  IMAD.IADD R8, R10, 0x1, -R9 ;  /* 0x000000010a087824 */ /* 0x000fc600078e0a09 */
[----:B------:R-:W-:-:S04]  /*0320*/  ISETP.GT.AND P0, PT, R3, R10, PT ;  /* 0x0000000a0300720c */ /* 0x000fc80003f04270 */
        /* <DEDUP_REMOVED lines=9> */
[----:B------:R-:W-:Y:S01]  /*03c0*/  IADD3 R13, -R9, RZ, RZ ;  /* 0x000000ff090d7210 */ /* 0x000fe20007ffe1ff */
        /* <DEDUP_REMOVED lines=15> */
[----:B------:R-:W-:Y:S02]  /*04c0*/  IMAD.IADD R28, R8, 0x1, -R13 ;  /* 0x00000001081c7824 */ /* 0x000fe400078e0a0d */
[----:B------:R-:W-:Y:S01]  /*04d0*/  IMAD R27, R0, 0x10, R27 ;  /* 0x00000010001b7824 */ /* 0x000fe200078e021b */
[----:B-1----:R-:W-:-:S07]  /*04e0*/  LEA R26, R17, R26, 0x18 ;  /* 0x0000001a111a7211 */ /* 0x002fce00078ec0ff */
.L_x_49:
[C-C-:B-1----:R-:W-:Y:S01]  /*04f0*/  IMAD.IADD R17, R9.reuse, 0x1, R24.reuse ;  /* 0x0000000109117824 */ /* 0x142fe200078e0218 */
[C-C-:B------:R-:W-:Y:S01]  /*0500*/  IADD3 R19, R9.reuse, 0x1, R24.reuse ;  /* 0x0000000109137810 */ /* 0x140fe20007ffe018 */
[----:B------:R-:W-:Y:S01]  /*0510*/  VIADD R28, R28, 0xfffffffc ;  /* 0xfffffffc1c1c7836 */ /* 0x000fe20000000000 */
[--C-:B------:R-:W-:Y:S02]  /*0520*/  IADD3 R23, R9, 0x3, R24.reuse ;  /* 0x0000000309177810 */ /* 0x100fe40007ffe018 */
[-C--:B------:R-:W-:Y:S02]  /*0530*/  ISETP.GE.AND P2, PT, R17, R2.reuse, PT ;  /* 0x000000021100720c */ /* 0x080fe40003f46270 */
[----:B------:R-:W-:Y:S02]  /*0540*/  IADD3 R21, R9, 0x2, R24 ;  /* 0x0000000209157810 */ /* 0x000fe40007ffe018 */
[-C--:B------:R-:W-:Y:S02]  /*0550*/  ISETP.GE.AND P3, PT, R19, R2.reuse, PT ;  /* 0x000000021300720c */ /* 0x080fe40003f66270 */
[----:B------:R-:W-:-:S02]  /*0560*/  ISETP.GE.AND P5, PT, R23, R2, PT ;  /* 0x000000021700720c */ /* 0x000fc40003fa6270 */
[C---:B------:R-:W-:Y:S02]  /*0570*/  SEL R16, R2.reuse, RZ, P2 ;  /* 0x000000ff02107207 */ /* 0x040fe40001000000 */
[----:B------:R-:W-:Y:S02]  /*0580*/  ISETP.GE.AND P4, PT, R21, R2, PT ;  /* 0x000000021500720c */ /* 0x000fe40003f86270 */
[C---:B------:R-:W-:Y:S02]  /*0590*/  SEL R18, R2.reuse, RZ, P3 ;  /* 0x000000ff02127207 */ /* 0x040fe40001800000 */
[C---:B------:R-:W-:Y:S02]  /*05a0*/  SEL R22, R2.reuse, RZ, P5 ;  /* 0x000000ff02167207 */ /* 0x040fe40002800000 */
[----:B------:R-:W-:Y:S01]  /*05b0*/  IADD3 R16, R17, -R16, RZ ;  /* 0x8000001011107210 */ /* 0x000fe20007ffe0ff */
[----:B------:R-:W-:Y:S01]  /*05c0*/  IMAD.IADD R18, R19, 0x1, -R18 ;  /* 0x0000000113127824 */ /* 0x000fe200078e0a12 */
[----:B------:R-:W-:-:S02]  /*05d0*/  SEL R20, R2, RZ, P4 ;  /* 0x000000ff02147207 */ /* 0x000fc40002000000 */
[----:B------:R-:W-:Y:S02]  /*05e0*/  SEL R17, R25, R10, !P2 ;  /* 0x0000000a19117207 */ /* 0x000fe40005000000 */
[----:B------:R-:W-:Y:S01]  /*05f0*/  IADD3 R22, R23, -R22, RZ ;  /* 0x8000001617167210 */ /* 0x000fe20007ffe0ff */
[----:B------:R-:W-:Y:S01]  /*0600*/  IMAD.IADD R20, R21, 0x1, -R20 ;  /* 0x0000000115147824 */ /* 0x000fe200078e0a14 */
[CC--:B------:R-:W-:Y:S01]  /*0610*/  SEL R19, R25.reuse, R10.reuse, !P3 ;  /* 0x0000000a19137207 */ /* 0x0c0fe20005800000 */
[----:B------:R-:W-:Y:S01]  /*0620*/  IMAD R17, R0, 0x8, R17 ;  /* 0x0000000800117824 */ /* 0x000fe200078e0211 */
[CC--:B------:R-:W-:Y:S02]  /*0630*/  SEL R29, R25.reuse, R10.reuse, !P5 ;  /* 0x0000000a191d7207 */ /* 0x0c0fe40006800000 */
[----:B------:R-:W-:Y:S01]  /*0640*/  SEL R23, R25, R10, !P4 ;  /* 0x0000000a19177207 */ /* 0x000fe20006000000 */
[----:B------:R-:W-:Y:S01]  /*0650*/  IMAD R17, R16, 0x100, R17 ;  /* 0x0000010010117824 */ /* 0x000fe200078e0211 */
        /* <DEDUP_REMOVED lines=22> */
.L_x_48:
[----:B------:R-:W-:Y:S05]  /*07c0*/  BSYNC B1 ;  /* 0x0000000000017941 */ /* 0x000fea0003800000 */
.L_x_47:
[----:B------:R-:W-:Y:S05]  /*07d0*/  @!P0 BRA `(.L_x_46) ;  /* 0x0000000000708947 */ /* 0x000fea0003800000 */
[----:B------:R-:W2:Y:S01]  /*07e0*/  S2UR UR5, SR_CgaCtaId ;  /* 0x00000000000579c3 */ /* 0x000ea20000008800 */
[----:B-1----:R-:W-:Y:S01]  /*07f0*/  IMAD R17, R0, 0x10, R3 ;  /* 0x0000001000117824 */ /* 0x002fe200078e0203 */
[----:B------:R-:W-:Y:S01]  /*0800*/  UMOV UR4, 0x400 ;  /* 0x0000040000047882 */ /* 0x000fe20000000000 */
[----:B------:R-:W-:Y:S01]  /*0810*/  IMAD R19, R5, 0x100, R0 ;  /* 0x0000010005137824 */ /* 0x000fe200078e0200 */
        /* <DEDUP_REMOVED lines=8> */
.L_x_50:
[----:B------:R-:W-:Y:S01]  /*08a0*/  ISETP.GE.AND P0, PT, R21, R2, PT ;  /* 0x000000021500720c */ /* 0x000fe20003f06270 */
        /* <DEDUP_REMOVED lines=15> */
.L_x_46:
[----:B------:R-:W-:Y:S05]  /*09a0*/  BSYNC B0 ;  /* 0x0000000000007941 */ /* 0x000fea0003800000 */
.L_x_45:
        /* <DEDUP_REMOVED lines=27> */
[----:B------:R-:W-:Y:S02]  /*0b60*/  IMAD.IADD R17, R17, 0x1, R19 ;  /* 0x0000000111117824 */ /* 0x000fe400078e0213 */
[----:B------:R-:W-:-:S03]  /*0b70*/  IMAD.MOV.U32 R10, RZ, RZ, R0 ;  /* 0x000000ffff0a7224 */ /* 0x000fc600078e0000 */
[----:B------:R-:W-:-:S03]  /*0b80*/  SHF.L.U64.HI R19, R16, 0x1, R17 ;  /* 0x0000000110137819 */ /* 0x000fc60000010211 */
[----:B------:R-:W-:Y:S01]  /*0b90*/  IMAD.WIDE.U32 R16, R0, 0x10, R18 ;  /* 0x0000001000107825 */ /* 0x000fe200078e0012 */
[----:B-1----:R-:W-:-:S03]  /*0ba0*/  ULEA UR4, UR5, UR4, 0x18 ;  /* 0x0000000405047291 */ /* 0x002fc6000f8ec03f */
[----:B------:R-:W-:Y:S01]  /*0bb0*/  IMAD R19, R11, R6, RZ ;  /* 0x000000060b137224 */ /* 0x000fe200078e02ff */
[----:B------:R-:W-:-:S04]  /*0bc0*/  IADD3 R18, P0, R16, UR8, RZ ;  /* 0x0000000810127c10 */ /* 0x000fc8000ff1e0ff */
[----:B------:R-:W-:Y:S02]  /*0bd0*/  LEA R19, R0, R19, 0x3 ;  /* 0x0000001300137211 */ /* 0x000fe400078e18ff */
[----:B------:R-:W-:Y:S02]  /*0be0*/  IADD3.X R23, R17, UR9, RZ, P0, !PT ;  /* 0x0000000911177c10 */ /* 0x000fe400087fe4ff */
[----:B------:R-:W-:-:S07]  /*0bf0*/  LEA R19, R19, UR4, 0x1 ;  /* 0x0000000413137c11 */ /* 0x000fce000f8e08ff */
.L_x_55:
        /* <DEDUP_REMOVED lines=13> */
.L_x_54:
[----:B------:R-:W-:Y:S05]  /*0cd0*/  BSYNC B1 ;  /* 0x0000000000017941 */ /* 0x000fea0003800000 */
.L_x_53:
[----:B------:R-:W-:Y:S05]  /*0ce0*/  @!P2 BRA `(.L_x_52) ;  /* 0x0000000400eca947 */ /* 0x000fea0003800000 */
[----:B------:R-:W1:Y:S01]  /*0cf0*/  S2UR UR5, SR_CgaCtaId ;  /* 0x00000000000579c3 */ /* 0x000e620000008800 */
[----:B------:R-:W-:Y:S01]  /*0d00*/  IMAD.IADD R16, R13, 0x1, -R10 ;  /* 0x000000010d107824 */ /* 0x000fe200078e0a0a */
[----:B------:R-:W-:Y:S01]  /*0d10*/  UMOV UR4, 0x400 ;  /* 0x0000040000047882 */ /* 0x000fe20000000000 */
[-C--:B-----5:R-:W-:Y:S01]  /*0d20*/  IMAD R15, R15, R6.reuse, RZ ;  /* 0x000000060f0f7224 */ /* 0x0a0fe200078e02ff */
[----:B------:R-:W-:Y:S01]  /*0d30*/  ULDC.64 UR8, c[0x0][0x238] ;  /* 0x00008e0000087ab9 */ /* 0x000fe20000000a00 */
[-C--:B------:R-:W-:Y:S01]  /*0d40*/  IMAD.WIDE.U32 R22, R14, R6.reuse, RZ ;  /* 0x000000060e167225 */ /* 0x080fe200078e00ff */
[----:B------:R-:W-:Y:S01]  /*0d50*/  ISETP.GT.AND P2, PT, R16, 0x180, PT ;  /* 0x000001801000780c */ /* 0x000fe20003f44270 */
[----:B------:R-:W-:Y:S02]  /*0d60*/  BSSY B1, `(.L_x_56) ;  /* 0x0000043000017945 */ /* 0x000fe40003800000 */
[----:B------:R-:W-:Y:S01]  /*0d70*/  IMAD R21, R14, R21, R15 ;  /* 0x000000150e157224 */ /* 0x000fe200078e020f */
[----:B------:R-:W-:Y:S01]  /*0d80*/  LEA R20, P0, R22, UR8, 0x1 ;  /* 0x0000000816147c11 */ /* 0x000fe2000f8008ff */
[----:B------:R-:W-:-:S02]  /*0d90*/  IMAD R18, R11, R6, RZ ;  /* 0x000000060b127224 */ /* 0x000fc400078e02ff */
[----:B------:R-:W-:Y:S01]  /*0da0*/  IMAD.WIDE.U32 R14, R10, 0x10, RZ ;  /* 0x000000100a0e7825 */ /* 0x000fe200078e00ff */
[----:B------:R-:W-:-:S03]  /*0db0*/  IADD3 R17, R23, R21, RZ ;  /* 0x0000001517117210 */ /* 0x000fc60007ffe0ff */
[----:B------:R-:W-:Y:S01]  /*0dc0*/  IMAD.MOV.U32 R19, RZ, RZ, R14 ;  /* 0x000000ffff137224 */ /* 0x000fe200078e000e */
[----:B------:R-:W-:Y:S01]  /*0dd0*/  LEA.HI.X R22, R22, UR9, R17, 0x1, P0 ;  /* 0x0000000916167c11 */ /* 0x000fe200080f0c11 */
[----:B------:R-:W-:Y:S01]  /*0de0*/  IMAD.MOV.U32 R21, RZ, RZ, R15 ;  /* 0x000000ffff157224 */ /* 0x000fe200078e000f */
[----:B------:R-:W-:Y:S01]  /*0df0*/  PLOP3.LUT P0, PT, PT, PT, PT, 0x80, 0x0 ;  /* 0x000000000000781c */ /* 0x000fe20003f0f070 */
[----:B-1----:R-:W-:-:S06]  /*0e00*/  ULEA UR4, UR5, UR4, 0x18 ;  /* 0x0000000405047291 */ /* 0x002fcc000f8ec03f */
[----:B------:R-:W-:-:S04]  /*0e10*/  LEA R18, R18, UR4, 0x1 ;  /* 0x0000000412127c11 */ /* 0x000fc8000f8e08ff */
[C---:B------:R-:W-:Y:S01]  /*0e20*/  IADD3 R24, R18.reuse, 0x600, RZ ;  /* 0x0000060012187810 */ /* 0x040fe20007ffe0ff */
[C---:B------:R-:W-:Y:S02]  /*0e30*/  VIADD R26, R18.reuse, 0x400 ;  /* 0x00000400121a7836 */ /* 0x040fe40000000000 */
[----:B------:R-:W-:Y:S01]  /*0e40*/  VIADD R28, R18, 0x200 ;  /* 0x00000200121c7836 */ /* 0x000fe20000000000 */
[----:B------:R-:W-:Y:S06]  /*0e50*/  @!P2 BRA `(.L_x_57) ;  /* 0x0000000000cca947 */ /* 0x000fec0003800000 */
[----:B------:R-:W-:Y:S02]  /*0e60*/  PLOP3.LUT P0, PT, PT, PT, PT, 0x8, 0x0 ;  /* 0x000000000000781c */ /* 0x000fe40003f0e170 */
[----:B------:R-:W-:-:S11]  /*0e70*/  IADD3 R23, R13, -0x180, RZ ;  /* 0xfffffe800d177810 */ /* 0x000fd60007ffe0ff */
.L_x_58:
[C---:B-1----:R-:W-:Y:S01]  /*0e80*/  IADD3 R16, P2, R19.reuse, R20, RZ ;  /* 0x0000001413107210 */ /* 0x042fe20007f5e0ff */
[--C-:B------:R-:W-:Y:S01]  /*0e90*/  IMAD.IADD R29, R18, 0x1, R19.reuse ;  /* 0x00000001121d7824 */ /* 0x100fe200078e0213 */
[----:B------:R-:W-:Y:S01]  /*0ea0*/  IADD3 R37, R28, R19, RZ ;  /* 0x000000131c257210 */ /* 0x000fe20007ffe0ff */
[--C-:B------:R-:W-:Y:S01]  /*0eb0*/  IMAD.IADD R35, R26, 0x1, R19.reuse ;  /* 0x000000011a237824 */ /* 0x100fe200078e0213 */
[----:B------:R-:W-:Y:S01]  /*0ec0*/  IADD3 R27, R19, 0x800, RZ ;  /* 0x00000800131b7810 */ /* 0x000fe20007ffe0ff */
[----:B------:R-:W-:Y:S01]  /*0ed0*/  IMAD.X R17, R21, 0x1, R22, P2 ;  /* 0x0000000115117824 */ /* 0x000fe200010e0616 */
[----:B------:R-:W-:Y:S01]  /*0ee0*/  IADD3 R14, P2, R16, 0x1000, RZ ;  /* 0x00001000100e7810 */ /* 0x000fe20007f5e0ff */
[----:B------:R-:W-:Y:S01]  /*0ef0*/  IMAD.IADD R25, R24, 0x1, R19 ;  /* 0x0000000118197824 */ /* 0x000fe200078e0213 */
[----:B------:R-:W-:Y:S01]  /*0f00*/  IADD3 R31, R28, R27, RZ ;  /* 0x0000001b1c1f7210 */ /* 0x000fe20007ffe0ff */
[----:B------:R-:W-:Y:S01]  /*0f10*/  IMAD.IADD R41, R18, 0x1, R27 ;  /* 0x0000000112297824 */ /* 0x000fe200078e021b */
[----:B------:R-:W-:Y:S01]  /*0f20*/  @!PT LDS RZ, [RZ] ;  /* 0x00000000fffff984 */ /* 0x000fe20000000800 */
[----:B------:R-:W-:Y:S01]  /*0f30*/  @!PT LDS RZ, [RZ] ;  /* 0x00000000fffff984 */ /* 0x000fe20000000800 */
[----:B------:R-:W-:Y:S01]  /*0f40*/  @!PT LDS RZ, [RZ] ;  /* 0x00000000fffff984 */ /* 0x000fe20000000800 */
[----:B------:R1:W-:Y:S01]  /*0f50*/  LDGSTS.E.BYPASS.128 [R29], desc[UR6][R16.64] ;  /* 0x00000000101d7fae */ /* 0x0003e2000b901c46 */
[----:B------:R-:W-:Y:S01]  /*0f60*/  IADD3.X R15, RZ, R17, RZ, P2, !PT ;  /* 0x00000011ff0f7210 */ /* 0x000fe200017fe4ff */
[----:B------:R-:W-:-:S02]  /*0f70*/  VIADD R33, R19, 0x1000 ;  /* 0x0000100013217836 */ /* 0x000fc40000000000 */
[----:B------:R2:W-:Y:S01]  /*0f80*/  LDGSTS.E.BYPASS.128 [R37], desc[UR6][R16.64+0x200] ;  /* 0x0000020010257fae */ /* 0x0005e2000b901c46 */
[----:B------:R-:W-:Y:S02]  /*0f90*/  VIADD R10, R10, 0x200 ;  /* 0x000002000a0a7836 */ /* 0x000fe40000000000 */
[----:B------:R-:W-:Y:S01]  /*0fa0*/  IMAD.IADD R39, R18, 0x1, R33 ;  /* 0x0000000112277824 */ /* 0x000fe200078e0221 */
[----:B------:R3:W-:Y:S04]  /*0fb0*/  LDGSTS.E.BYPASS.128 [R35], desc[UR6][R16.64+0x400] ;  /* 0x0000040010237fae */ /* 0x0007e8000b901c46 */
[----:B------:R4:W-:Y:S01]  /*0fc0*/  LDGSTS.E.BYPASS.128 [R25], desc[UR6][R16.64+0x600] ;  /* 0x0000060010197fae */ /* 0x0009e2000b901c46 */
[----:B-1----:R-:W-:Y:S01]  /*0fd0*/  IMAD.IADD R29, R26, 0x1, R27 ;  /* 0x000000011a1d7824 */ /* 0x002fe200078e021b */
[----:B------:R-:W-:-:S02]  /*0fe0*/  IADD3 R27, R24, R27, RZ ;  /* 0x0000001b181b7210 */ /* 0x000fc40007ffe0ff */
[----:B------:R-:W-:Y:S01]  /*0ff0*/  LDGSTS.E.BYPASS.128 [R41], desc[UR6][R14.64+-0x800] ;  /* 0x000008000e297fae */ /* 0x000fe2000b901c46 */
[----:B--2---:R-:W-:-:S03]  /*1000*/  IADD3 R37, R28, R33, RZ ;  /* 0x000000211c257210 */ /* 0x004fc60007ffe0ff */
[----:B------:R1:W-:Y:S01]  /*1010*/  LDGSTS.E.BYPASS.128 [R31], desc[UR6][R14.64+-0x600] ;  /* 0x00000a000e1f7fae */ /* 0x0003e2000b901c46 */
[--C-:B---3--:R-:W-:Y:S02]  /*1020*/  IMAD.IADD R35, R26, 0x1, R33.reuse ;  /* 0x000000011a237824 */ /* 0x108fe400078e0221 */
[----:B------:R-:W-:Y:S01]  /*1030*/  IMAD.IADD R33, R24, 0x1, R33 ;  /* 0x0000000118217824 */ /* 0x000fe200078e0221 */
[----:B----4-:R-:W-:Y:S01]  /*1040*/  IADD3 R16, P2, R16, 0x2000, RZ ;  /* 0x0000200010107810 */ /* 0x010fe20007f5e0ff */
[----:B------:R2:W-:Y:S01]  /*1050*/  LDGSTS.E.BYPASS.128 [R29], desc[UR6][R14.64+-0x400] ;  /* 0x00000c000e1d7fae */ /* 0x0005e2000b901c46 */
[C---:B------:R-:W-:Y:S02]  /*1060*/  IADD3 R25, R19.reuse, 0x1800, RZ ;  /* 0x0000180013197810 */ /* 0x040fe40007ffe0ff */
[----:B------:R-:W-:Y:S01]  /*1070*/  IADD3 R19, P3, R19, 0x2000, RZ ;  /* 0x0000200013137810 */ /* 0x000fe20007f7e0ff */
[----:B------:R3:W-:Y:S01]  /*1080*/  LDGSTS.E.BYPASS.128 [R27], desc[UR6][R14.64+-0x200] ;  /* 0x00000e000e1b7fae */ /* 0x0007e2000b901c46 */
[----:B------:R-:W-:Y:S01]  /*1090*/  IMAD.X R17, RZ, RZ, R17, P2 ;  /* 0x000000ffff117224 */ /* 0x000fe200010e0611 */
[----:B------:R-:W-:-:S02]  /*10a0*/  ISETP.GE.AND P2, PT, R10, R23, PT ;  /* 0x000000170a00720c */ /* 0x000fc40003f46270 */
[----:B-1----:R-:W-:Y:S01]  /*10b0*/  IADD3 R31, R18, R25, RZ ;  /* 0x00000019121f7210 */ /* 0x002fe20007ffe0ff */
[----:B------:R1:W-:Y:S01]  /*10c0*/  LDGSTS.E.BYPASS.128 [R39], desc[UR6][R14.64] ;  /* 0x000000000e277fae */ /* 0x0003e2000b901c46 */
[----:B------:R-:W-:Y:S02]  /*10d0*/  IADD3.X R21, RZ, R21, RZ, P3, !PT ;  /* 0x00000015ff157210 */ /* 0x000fe40001ffe4ff */
[----:B--2---:R-:W-:Y:S01]  /*10e0*/  IADD3 R29, R28, R25, RZ ;  /* 0x000000191c1d7210 */ /* 0x004fe20007ffe0ff */
[----:B------:R1:W-:Y:S01]  /*10f0*/  LDGSTS.E.BYPASS.128 [R37], desc[UR6][R14.64+0x200] ;  /* 0x000002000e257fae */ /* 0x0003e2000b901c46 */
[----:B---3--:R-:W-:-:S03]  /*1100*/  IMAD.IADD R27, R26, 0x1, R25 ;  /* 0x000000011a1b7824 */ /* 0x008fc600078e0219 */
[----:B------:R1:W-:Y:S01]  /*1110*/  LDGSTS.E.BYPASS.128 [R35], desc[UR6][R14.64+0x400] ;  /* 0x000004000e237fae */ /* 0x0003e2000b901c46 */
[----:B------:R-:W-:-:S03]  /*1120*/  IADD3 R25, R24, R25, RZ ;  /* 0x0000001918197210 */ /* 0x000fc60007ffe0ff */
[----:B------:R1:W-:Y:S04]  /*1130*/  LDGSTS.E.BYPASS.128 [R33], desc[UR6][R14.64+0x600] ;  /* 0x000006000e217fae */ /* 0x0003e8000b901c46 */
[----:B------:R1:W-:Y:S04]  /*1140*/  LDGSTS.E.BYPASS.128 [R31], desc[UR6][R16.64+-0x800] ;  /* 0x00000800101f7fae */ /* 0x0003e8000b901c46 */
[----:B------:R1:W-:Y:S04]  /*1150*/  LDGSTS.E.BYPASS.128 [R29], desc[UR6][R16.64+-0x600] ;  /* 0x00000a00101d7fae */ /* 0x0003e8000b901c46 */
[----:B------:R1:W-:Y:S04]  /*1160*/  LDGSTS.E.BYPASS.128 [R27], desc[UR6][R16.64+-0x400] ;  /* 0x00000c00101b7fae */ /* 0x0003e8000b901c46 */
[----:B------:R1:W-:Y:S01]  /*1170*/  LDGSTS.E.BYPASS.128 [R25], desc[UR6][R16.64+-0x200] ;  /* 0x00000e0010197fae */ /* 0x0003e2000b901c46 */
[----:B------:R-:W-:Y:S05]  /*1180*/  @!P2 BRA `(.L_x_58) ;  /* 0xfffffffc003ca947 */ /* 0x000fea000383ffff */
.L_x_57:
[----:B------:R-:W-:Y:S05]  /*1190*/  BSYNC B1 ;  /* 0x0000000000017941 */ /* 0x000fea0003800000 */
.L_x_56:
[----:B-1----:R-:W-:Y:S01]  /*11a0*/  IMAD.IADD R14, R13, 0x1, -R10 ;  /* 0x000000010d0e7824 */ /* 0x002fe200078e0a0a */
[----:B------:R-:W-:Y:S04]  /*11b0*/  BSSY B1, `(.L_x_59) ;  /* 0x000001f000017945 */ /* 0x000fe80003800000 */
[----:B------:R-:W-:-:S13]  /*11c0*/  ISETP.GT.AND P2, PT, R14, 0x80, PT ;  /* 0x000000800e00780c */ /* 0x000fda0003f44270 */
[----:B------:R-:W-:Y:S05]  /*11d0*/  @!P2 BRA `(.L_x_60) ;  /* 0x000000000070a947 */ /* 0x000fea0003800000 */
[C---:B------:R-:W-:Y:S01]  /*11e0*/  IADD3 R14, P0, R19.reuse, R20, RZ ;  /* 0x00000014130e7210 */ /* 0x040fe20007f1e0ff */
[----:B------:R-:W-:Y:S01]  /*11f0*/  VIADD R23, R19, 0x800 ;  /* 0x0000080013177836 */ /* 0x000fe20000000000 */
[-C--:B------:R-:W-:Y:S01]  /*1200*/  IADD3 R35, R28, R19.reuse, RZ ;  /* 0x000000131c237210 */ /* 0x080fe20007ffe0ff */
[--C-:B------:R-:W-:Y:S01]  /*1210*/  IMAD.IADD R37, R18, 0x1, R19.reuse ;  /* 0x0000000112257824 */ /* 0x100fe200078e0213 */
[----:B------:R-:W-:Y:S01]  /*1220*/  IADD3.X R15, R21, R22, RZ, P0, !PT ;  /* 0x00000016150f7210 */ /* 0x000fe200007fe4ff */
[----:B------:R-:W-:Y:S01]  /*1230*/  IMAD.IADD R33, R26, 0x1, R19 ;  /* 0x000000011a217824 */ /* 0x000fe200078e0213 */
[----:B------:R-:W-:Y:S01]  /*1240*/  IADD3 R16, P0, R14, 0x1000, RZ ;  /* 0x000010000e107810 */ /* 0x000fe20007f1e0ff */
[----:B------:R-:W-:Y:S01]  /*1250*/  IMAD.IADD R25, R26, 0x1, R23 ;  /* 0x000000011a197824 */ /* 0x000fe200078e0217 */
[----:B------:R-:W-:Y:S01]  /*1260*/  IADD3 R31, R24, R19, RZ ;  /* 0x00000013181f7210 */ /* 0x000fe20007ffe0ff */
[----:B------:R-:W-:Y:S01]  /*1270*/  @!PT LDS RZ, [RZ] ;  /* 0x00000000fffff984 */ /* 0x000fe20000000800 */
[----:B------:R-:W-:Y:S01]  /*1280*/  @!PT LDS RZ, [RZ] ;  /* 0x00000000fffff984 */ /* 0x000fe20000000800 */
[----:B------:R-:W-:Y:S01]  /*1290*/  @!PT LDS RZ, [RZ] ;  /* 0x00000000fffff984 */ /* 0x000fe20000000800 */
[----:B------:R1:W-:Y:S01]  /*12a0*/  LDGSTS.E.BYPASS.128 [R37], desc[UR6][R14.64] ;  /* 0x000000000e257fae */ /* 0x0003e2000b901c46 */
[-C--:B------:R-:W-:Y:S01]  /*12b0*/  IADD3 R29, R18, R23.reuse, RZ ;  /* 0x00000017121d7210 */ /* 0x080fe20007ffe0ff */
[----:B------:R-:W-:Y:S01]  /*12c0*/  IMAD.X R17, RZ, RZ, R15, P0 ;  /* 0x000000ffff117224 */ /* 0x000fe200000e060f */
[-C--:B------:R-:W-:Y:S01]  /*12d0*/  IADD3 R27, R28, R23.reuse, RZ ;  /* 0x000000171c1b7210 */ /* 0x080fe20007ffe0ff */
[----:B------:R1:W-:Y:S01]  /*12e0*/  LDGSTS.E.BYPASS.128 [R35], desc[UR6][R14.64+0x200] ;  /* 0x000002000e237fae */ /* 0x0003e2000b901c46 */
[----:B------:R-:W-:Y:S01]  /*12f0*/  IADD3 R23, R24, R23, RZ ;  /* 0x0000001718177210 */ /* 0x000fe20007ffe0ff */
[----:B------:R-:W-:Y:S01]  /*1300*/  VIADD R10, R10, 0x100 ;  /* 0x000001000a0a7836 */ /* 0x000fe20000000000 */
[----:B------:R-:W-:Y:S01]  /*1310*/  IADD3 R19, P2, R19, 0x1000, RZ ;  /* 0x0000100013137810 */ /* 0x000fe20007f5e0ff */
[----:B------:R1:W-:Y:S01]  /*1320*/  LDGSTS.E.BYPASS.128 [R33], desc[UR6][R14.64+0x400] ;  /* 0x000004000e217fae */ /* 0x0003e2000b901c46 */
[----:B------:R-:W-:-:S02]  /*1330*/  PLOP3.LUT P0, PT, PT, PT, PT, 0x8, 0x0 ;  /* 0x000000000000781c */ /* 0x000fc40003f0e170 */
[----:B------:R-:W-:Y:S01]  /*1340*/  IADD3.X R21, RZ, R21, RZ, P2, !PT ;  /* 0x00000015ff157210 */ /* 0x000fe200017fe4ff */
[----:B------:R1:W-:Y:S04]  /*1350*/  LDGSTS.E.BYPASS.128 [R31], desc[UR6][R14.64+0x600] ;  /* 0x000006000e1f7fae */ /* 0x0003e8000b901c46 */
[----:B------:R1:W-:Y:S04]  /*1360*/  LDGSTS.E.BYPASS.128 [R29], desc[UR6][R16.64+-0x800] ;  /* 0x00000800101d7fae */ /* 0x0003e8000b901c46 */
[----:B------:R1:W-:Y:S04]  /*1370*/  LDGSTS.E.BYPASS.128 [R27], desc[UR6][R16.64+-0x600] ;  /* 0x00000a00101b7fae */ /* 0x0003e8000b901c46 */
[----:B------:R1:W-:Y:S04]  /*1380*/  LDGSTS.E.BYPASS.128 [R25], desc[UR6][R16.64+-0x400] ;  /* 0x00000c0010197fae */ /* 0x0003e8000b901c46 */
[----:B------:R1:W-:Y:S02]  /*1390*/  LDGSTS.E.BYPASS.128 [R23], desc[UR6][R16.64+-0x200] ;  /* 0x00000e0010177fae */ /* 0x0003e4000b901c46 */
.L_x_60:
[----:B------:R-:W-:Y:S05]  /*13a0*/  BSYNC B1 ;  /* 0x0000000000017941 */ /* 0x000fea0003800000 */
.L_x_59:
[----:B------:R-:W-:-:S13]  /*13b0*/  ISETP.LT.OR P0, PT, R10, R13, P0 ;  /* 0x0000000d0a00720c */ /* 0x000fda0000701670 */
[----:B------:R-:W-:Y:S05]  /*13c0*/  @!P0 BRA `(.L_x_52) ;  /* 0x0000000000348947 */ /* 0x000fea0003800000 */
[----:B------:R-:W-:Y:S01]  /*13d0*/  IADD3 R20, P0, R19, R20, RZ ;  /* 0x0000001413147210 */ /* 0x000fe20007f1e0ff */
[--C-:B-1----:R-:W-:Y:S01]  /*13e0*/  IMAD.IADD R15, R28, 0x1, R19.reuse ;  /* 0x000000011c0f7824 */ /* 0x102fe200078e0213 */
[-C--:B------:R-:W-:Y:S02]  /*13f0*/  IADD3 R17, R18, R19.reuse, RZ ;  /* 0x0000001312117210 */ /* 0x080fe40007ffe0ff */
[----:B------:R-:W-:Y:S01]  /*1400*/  IADD3 R13, R26, R19, RZ ;  /* 0x000000131a0d7210 */ /* 0x000fe20007ffe0ff */
[----:B------:R-:W-:Y:S02]  /*1410*/  IMAD.X R21, R21, 0x1, R22, P0 ;  /* 0x0000000115157824 */ /* 0x000fe400000e0616 */
[----:B------:R-:W-:-:S03]  /*1420*/  IMAD.IADD R19, R24, 0x1, R19 ;  /* 0x0000000118137824 */ /* 0x000fc600078e0213 */
[----:B------:R-:W-:Y:S01]  /*1430*/  @!PT LDS RZ, [RZ] ;  /* 0x00000000fffff984 */ /* 0x000fe20000000800 */
[----:B------:R-:W-:Y:S01]  /*1440*/  @!PT LDS RZ, [RZ] ;  /* 0x00000000fffff984 */ /* 0x000fe20000000800 */
[----:B------:R-:W-:Y:S01]  /*1450*/  @!PT LDS RZ, [RZ] ;  /* 0x00000000fffff984 */ /* 0x000fe20000000800 */
[----:B------:R2:W-:Y:S04]  /*1460*/  LDGSTS.E.BYPASS.128 [R17], desc[UR6][R20.64] ;  /* 0x0000000014117fae */ /* 0x0005e8000b901c46 */
[----:B------:R2:W-:Y:S04]  /*1470*/  LDGSTS.E.BYPASS.128 [R15], desc[UR6][R20.64+0x200] ;  /* 0x00000200140f7fae */ /* 0x0005e8000b901c46 */
[----:B------:R2:W-:Y:S04]  /*1480*/  LDGSTS.E.BYPASS.128 [R13], desc[UR6][R20.64+0x400] ;  /* 0x00000400140d7fae */ /* 0x0005e8000b901c46 */
[----:B------:R2:W-:Y:S02]  /*1490*/  LDGSTS.E.BYPASS.128 [R19], desc[UR6][R20.64+0x600] ;  /* 0x0000060014137fae */ /* 0x0005e4000b901c46 */
.L_x_52:
[----:B------:R-:W-:Y:S05]  /*14a0*/  BSYNC B0 ;  /* 0x0000000000007941 */ /* 0x000fea0003800000 */
.L_x_51:
[----:B------:R-:W0:Y:S01]  /*14b0*/  LDGDEPBAR ;  /* 0x00000000000079af */ /* 0x000e220000000000 */
[----:B------:R-:W-:-:S04]  /*14c0*/  DEPBAR.LE SB0, 0x1 ;  /* 0x000080400000791a */ /* 0x000fc80000000000 */
[----:B------:R-:W-:Y:S05]  /*14d0*/  @!P1 EXIT ;  /* 0x000000000000994d */ /* 0x000fea0003800000 */
[----:B-1----:R-:W1:Y:S01]  /*14e0*/  LDC.64 R24, c[0x0][0x228] ;  /* 0x00008a00ff187b82 */ /* 0x002e620000000a00 */
[----:B------:R-:W-:-:S07]  /*14f0*/  SHF.L.U32 R23, R0, 0x3, RZ ;  /* 0x0000000300177819 */ /* 0x000fce00000006ff */
[----:B--2--5:R-:W2:Y:S01]  /*1500*/  LDC.64 R14, c[0x0][0x230] ;  /* 0x00008c00ff0e7b82 */ /* 0x024ea20000000a00 */
[----:B-1----:R-:W-:-:S05]  /*1510*/  IMAD.WIDE.U32 R24, R23, 0x2, R24 ;  /* 0x0000000217187825 */ /* 0x002fca00078e0018 */
[----:B------:R-:W3:Y:S01]  /*1520*/  LDG.E.U16 R21, desc[UR6][R24.64] ;  /* 0x0000000618157981 */ /* 0x000ee2000c1e1500 */
[----:B--2---:R-:W-:-:S03]  /*1530*/  IMAD.WIDE.U32 R14, R23, 0x2, R14 ;  /* 0x00000002170e7825 */ /* 0x004fc600078e000e */
[----:B------:R-:W2:Y:S04]  /*1540*/  LDG.E.U16 R22, desc[UR6][R24.64+0x2] ;  /* 0x0000020618167981 */ /* 0x000ea8000c1e1500 */
[----:B------:R-:W4:Y:S04]  /*1550*/  LDG.E.U16 R20, desc[UR6][R24.64+0x4] ;  /* 0x0000040618147981 */ /* 0x000f28000c1e1500 */
[----:B------:R-:W4:Y:S04]  /*1560*/  LDG.E.U16 R19, desc[UR6][R24.64+0x6] ;  /* 0x0000060618137981 */ /* 0x000f28000c1e1500 */
        /* <DEDUP_REMOVED lines=12> */
[----:B------:R-:W1:Y:S02]  /*1630*/  S2UR UR5, SR_CgaCtaId ;  /* 0x00000000000579c3 */ /* 0x000e640000008800 */
[-C--:B-1----:R-:W-:Y:S01]  /*1640*/  IMAD R24, R11, R6.reuse, RZ ;  /* 0x000000060b187224 */ /* 0x082fe200078e02ff */
[----:B------:R-:W-:Y:S01]  /*1650*/  UMOV UR4, 0x400 ;  /* 0x0000040000047882 */ /* 0x000fe20000000000 */
[----:B------:R-:W-:Y:S01]  /*1660*/  IMAD R11, R0, 0x10, R3 ;  /* 0x00000010000b7824 */ /* 0x000fe200078e0203 */
[----:B------:R-:W-:Y:S01]  /*1670*/  LEA.HI R3, R6, R6, RZ, 0x1 ;  /* 0x0000000606037211 */ /* 0x000fe200078f08ff */
[----:B------:R-:W-:Y:S01]  /*1680*/  IMAD R4, R7, R4, RZ ;  /* 0x0000000407047224 */ /* 0x000fe200078e02ff */
[----:B------:R-:W-:-:S02]  /*1690*/  SHF.R.S32.HI R7, RZ, 0x1f, R6 ;  /* 0x0000001fff077819 */ /* 0x000fc40000011406 */
[----:B------:R-:W-:Y:S02]  /*16a0*/  LEA.HI R3, R3, R24, RZ, 0x1f ;  /* 0x0000001803037211 */ /* 0x000fe400078ff8ff */
[----:B------:R-:W-:Y:S02]  /*16b0*/  LEA.HI R7, R7, R6, RZ, 0x3 ;  /* 0x0000000607077211 */ /* 0x000fe400078f18ff */
[C---:B------:R-:W-:Y:S01]  /*16c0*/  LEA R24, R0.reuse, R24, 0x2 ;  /* 0x0000001800187211 */ /* 0x040fe200078e10ff */
[----:B------:R-:W-:Y:S01]  /*16d0*/  IMAD R3, R0, 0x4, R3 ;  /* 0x0000000400037824 */ /* 0x000fe200078e0203 */
[----:B------:R-:W-:Y:S01]  /*16e0*/  SHF.R.S32.HI R7, RZ, 0x3, R7 ;  /* 0x00000003ff077819 */ /* 0x000fe20000011407 */
[----:B------:R-:W-:Y:S01]  /*16f0*/  ULEA UR4, UR5, UR4, 0x18 ;  /* 0x0000000405047291 */ /* 0x000fe2000f8ec03f */
[----:B------:R-:W-:-:S05]  /*1700*/  LEA R10, R5, R23, 0xb ;  /* 0x00000017050a7211 */ /* 0x000fca00078e58ff */
[----:B------:R-:W-:Y:S01]  /*1710*/  IADD3 R12, R11, UR4, R12 ;  /* 0x000000040b0c7c10 */ /* 0x000fe2000fffe00c */
[----:B------:R-:W-:Y:S01]  /*1720*/  IMAD.SHL.U32 R11, R4, 0x100, RZ ;  /* 0x00000100040b7824 */ /* 0x000fe200078e00ff */
[----:B------:R-:W-:Y:S01]  /*1730*/  ISETP.GE.AND P2, PT, R0, R7, PT ;  /* 0x000000070000720c */ /* 0x000fe20003f46270 */
[----:B------:R-:W-:Y:S01]  /*1740*/  IMAD.MOV.U32 R25, RZ, RZ, RZ ;  /* 0x000000ffff197224 */ /* 0x000fe200078e00ff */
[----:B------:R-:W-:Y:S02]  /*1750*/  LEA R24, R24, UR4, 0x1 ;  /* 0x0000000418187c11 */ /* 0x000fe4000f8e08ff */
[----:B------:R-:W-:Y:S02]  /*1760*/  LEA R26, R2, R11, 0x8 ;  /* 0x0000000b021a7211 */ /* 0x000fe400078e40ff */
[----:B------:R-:W-:Y:S02]  /*1770*/  LEA R23, R3, UR4, 0x1 ;  /* 0x0000000403177c11 */ /* 0x000fe4000f8e08ff */
[----:B---3--:R-:W-:Y:S01]  /*1780*/  SHF.L.U32 R21, R21, 0x10, RZ ;  /* 0x0000001015157819 */ /* 0x008fe200000006ff */
[----:B--2---:R-:W-:Y:S01]  /*1790*/  IMAD.U32 R22, R22, 0x10000, RZ ;  /* 0x0001000016167824 */ /* 0x004fe200078e00ff */
[----:B----4-:R-:W-:Y:S01]  /*17a0*/  SHF.L.U32 R20, R20, 0x10, RZ ;  /* 0x0000001014147819 */ /* 0x010fe200000006ff */
        /* <DEDUP_REMOVED lines=12> */
[----:B------:R-:W-:-:S07]  /*1870*/  IMAD.U32 R32, R32, 0x10000, RZ ;  /* 0x0001000020207824 */ /* 0x000fce00078e00ff */
.L_x_66:
[----:B-1----:R-:W1:Y:S01]  /*1880*/  LDS.128 R4, [R12] ;  /* 0x000000000c047984 */ /* 0x002e620000000c00 */
[----:B------:R-:W2:Y:S01]  /*1890*/  LDC R34, c[0x0][0x218] ;  /* 0x00008600ff227b82 */ /* 0x000ea20000000800 */
[----:B------:R-:W-:Y:S01]  /*18a0*/  UMOV UR4, 0xffffffff ;  /* 0xffffffff00047882 */ /* 0x000fe20000000000 */
[----:B--2---:R-:W-:Y:S02]  /*18b0*/  ISETP.GE.AND P0, PT, R9, R34, PT ;  /* 0x000000220900720c */ /* 0x004fe40003f06270 */
[C---:B-1----:R-:W-:Y:S02]  /*18c0*/  PRMT R33, R4.reuse, 0x7632, R33 ;  /* 0x0000763204217816 */ /* 0x042fe40000000021 */
[----:B------:R-:W-:Y:S02]  /*18d0*/  SHF.L.U32 R0, R4, 0x10, RZ ;  /* 0x0000001004007819 */ /* 0x000fe400000006ff */
[----:B------:R-:W-:Y:S01]  /*18e0*/  PRMT R3, R5, 0x7632, R3 ;  /* 0x0000763205037816 */ /* 0x000fe20000000003 */
[----:B------:R-:W-:Y:S01]  /*18f0*/  IMAD.U32 R33, R33, 0x10000, RZ ;  /* 0x0001000021217824 */ /* 0x000fe200078e00ff */
[----:B------:R-:W-:Y:S01]  /*1900*/  SHF.L.U32 R5, R5, 0x10, RZ ;  /* 0x0000001005057819 */ /* 0x000fe200000006ff */
[----:B------:R-:W-:Y:S01]  /*1910*/  FFMA.FTZ R2, R0, R0, RZ ;  /* 0x0000000000027223 */ /* 0x000fe200000100ff */
[----:B------:R-:W-:-:S02]  /*1920*/  PRMT R35, R6, 0x7632, R35 ;  /* 0x0000763206237816 */ /* 0x000fc40000000023 */
[----:B------:R-:W-:Y:S01]  /*1930*/  SHF.L.U32 R6, R6, 0x10, RZ ;  /* 0x0000001006067819 */ /* 0x000fe200000006ff */
[----:B------:R-:W-:Y:S01]  /*1940*/  FFMA.FTZ R4, R33, R33, R2 ;  /* 0x0000002121047223 */ /* 0x000fe20000010002 */
[----:B------:R-:W-:Y:S02]  /*1950*/  IMAD.U32 R2, R3, 0x10000, RZ ;  /* 0x0001000003027824 */ /* 0x000fe400078e00ff */
[----:B------:R-:W-:Y:S02]  /*1960*/  IMAD.U32 R35, R35, 0x10000, RZ ;  /* 0x0001000023237824 */ /* 0x000fe400078e00ff */
[----:B------:R-:W-:-:S04]  /*1970*/  FFMA.FTZ R3, R5, R5, R4 ;  /* 0x0000000505037223 */ /* 0x000fc80000010004 */
[----:B------:R-:W-:-:S04]  /*1980*/  FFMA.FTZ R3, R2, R2, R3 ;  /* 0x0000000202037223 */ /* 0x000fc80000010003 */
[--C-:B------:R-:W-:Y:S01]  /*1990*/  FFMA.FTZ R4, R6, R6, R3.reuse ;  /* 0x0000000606047223 */ /* 0x100fe20000010003 */
[C---:B------:R-:W-:Y:S02]  /*19a0*/  PRMT R3, R7.reuse, 0x7632, R3 ;  /* 0x0000763207037816 */ /* 0x040fe40000000003 */
[----:B------:R-:W-:Y:S01]  /*19b0*/  SHF.L.U32 R7, R7, 0x10, RZ ;  /* 0x0000001007077819 */ /* 0x000fe200000006ff */
[----:B------:R-:W-:Y:S02]  /*19c0*/  FFMA.FTZ R4, R35, R35, R4 ;  /* 0x0000002323047223 */ /* 0x000fe40000010004 */
[----:B------:R-:W-:Y:S02]  /*19d0*/  IMAD.U32 R3, R3, 0x10000, RZ ;  /* 0x0001000003037824 */ /* 0x000fe400078e00ff */
        /* <DEDUP_REMOVED lines=12> */
.L_x_73:
[----:B------:R-:W3:Y:S01]  /*1aa0*/  LDC R36, c[0x0][0x224] ;  /* 0x00008900ff247b82 */ /* 0x000ee20000000800 */
[----:B--2---:R-:W-:Y:S01]  /*1ab0*/  FADD.FTZ R41, R38, R41 ;  /* 0x0000002926297221 */ /* 0x004fe20000010000 */
[----:B------:R-:W-:Y:S01]  /*1ac0*/  FSEL R37, R21, R14, !P0 ;  /* 0x0000000e15257208 */ /* 0x000fe20004000000 */
[----:B------:R-:W-:Y:S01]  /*1ad0*/  BSSY B0, `(.L_x_62) ;  /* 0x000001b000007945 */ /* 0x000fe20003800000 */
[----:B------:R-:W-:Y:S02]  /*1ae0*/  FSEL R39, R22, R13, !P0 ;  /* 0x0000000d16277208 */ /* 0x000fe40004000000 */
[----:B------:R-:W-:Y:S02]  /*1af0*/  ISETP.NE.AND P1, PT, R25, RZ, PT ;  /* 0x000000ff1900720c */ /* 0x000fe40003f25270 */
[----:B------:R-:W-:Y:S02]  /*1b00*/  FSEL R43, R16, R31, !P0 ;  /* 0x0000001f102b7208 */ /* 0x000fe40004000000 */
[----:B------:R-:W-:Y:S01]  /*1b10*/  FSEL R45, R15, R32, !P0 ;  /* 0x000000200f2d7208 */ /* 0x000fe20004000000 */
[----:B---3--:R-:W-:Y:S01]  /*1b20*/  FFMA.FTZ R36, R41, 0.00390625, R36 ;  /* 0x3b80000029247823 */ /* 0x008fe20000010024 */
[----:B------:R-:W-:-:S05]  /*1b30*/  FSEL R41, R20, R27, !P0 ;  /* 0x0000001b14297208 */ /* 0x000fca0004000000 */
[----:B------:R-:W2:Y:S02]  /*1b40*/  MUFU.RSQ R36, R36 ;  /* 0x0000002400247308 */ /* 0x000ea40000001400 */
[C---:B--2---:R-:W-:Y:S01]  /*1b50*/  FMUL.FTZ R37, R36.reuse, R37 ;  /* 0x0000002524257220 */ /* 0x044fe20000410000 */
[C---:B-1----:R-:W-:Y:S01]  /*1b60*/  FMUL.FTZ R38, R36.reuse, R39 ;  /* 0x0000002724267220 */ /* 0x042fe20000410000 */
[----:B------:R-:W-:Y:S01]  /*1b70*/  FMUL.FTZ R40, R36, R41 ;  /* 0x0000002924287220 */ /* 0x000fe20000410000 */
[----:B------:R-:W-:Y:S01]  /*1b80*/  FSEL R39, R18, R29, !P0 ;  /* 0x0000001d12277208 */ /* 0x000fe20004000000 */
[----:B------:R-:W-:Y:S01]  /*1b90*/  FMUL.FTZ R4, R0, R37 ;  /* 0x0000002500047220 */ /* 0x000fe20000410000 */
[----:B------:R-:W-:Y:S01]  /*1ba0*/  FSEL R37, R19, R28, !P0 ;  /* 0x0000001c13257208 */ /* 0x000fe20004000000 */
[----:B------:R-:W-:Y:S01]  /*1bb0*/  FMUL.FTZ R33, R33, R38 ;  /* 0x0000002621217220 */ /* 0x000fe20000410000 */
[----:B------:R-:W-:Y:S01]  /*1bc0*/  FSEL R41, R17, R30, !P0 ;  /* 0x0000001e11297208 */ /* 0x000fe20004000000 */
[C---:B------:R-:W-:Y:S01]  /*1bd0*/  FMUL.FTZ R39, R36.reuse, R39 ;  /* 0x0000002724277220 */ /* 0x040fe20000410000 */
[----:B------:R-:W-:Y:S01]  /*1be0*/  FMUL.FTZ R5, R5, R40 ;  /* 0x0000002805057220 */ /* 0x000fe20000410000 */
[C---:B------:R-:W-:Y:S01]  /*1bf0*/  FMUL.FTZ R37, R36.reuse, R37 ;  /* 0x0000002524257220 */ /* 0x040fe20000410000 */
[C---:B------:R-:W-:Y:S01]  /*1c00*/  FMUL.FTZ R40, R36.reuse, R43 ;  /* 0x0000002b24287220 */ /* 0x040fe20000410000 */
[C---:B------:R-:W-:Y:S01]  /*1c10*/  FMUL.FTZ R38, R36.reuse, R41 ;  /* 0x0000002924267220 */ /* 0x040fe20000410000 */
[----:B------:R-:W-:Y:S01]  /*1c20*/  FMUL.FTZ R36, R36, R45 ;  /* 0x0000002d24247220 */ /* 0x000fe20000410000 */
[----:B------:R-:W-:Y:S01]  /*1c30*/  FMUL.FTZ R0, R2, R37 ;  /* 0x0000002502007220 */ /* 0x000fe20000410000 */
[----:B------:R-:W-:Y:S01]  /*1c40*/  FMUL.FTZ R6, R6, R39 ;  /* 0x0000002706067220 */ /* 0x000fe20000410000 */
[----:B------:R-:W-:Y:S01]  /*1c50*/  FMUL.FTZ R35, R35, R38 ;  /* 0x0000002623237220 */ /* 0x000fe20000410000 */
[----:B------:R-:W-:Y:S06]  /*1c60*/  @P1 BRA `(.L_x_63) ;  /* 0x0000000000041947 */ /* 0x000fec0003800000 */
[----:B------:R-:W-:-:S04]  /*1c70*/  DEPBAR.LE SB0, 0x0 ;  /* 0x000080000000791a */ /* 0x000fc80000000000 */
.L_x_63:
[----:B------:R-:W-:Y:S05]  /*1c80*/  BSYNC B0 ;  /* 0x0000000000007941 */ /* 0x000fea0003800000 */
.L_x_62:
[----:B------:R-:W-:Y:S01]  /*1c90*/  BSSY B0, `(.L_x_64) ;  /* 0x0000025000007945 */ /* 0x000fe20003800000 */
[----:B------:R-:W-:Y:S01]  /*1ca0*/  FMUL.FTZ R7, R7, R40 ;  /* 0x0000002807077220 */ /* 0x000fe20000410000 */
[----:B------:R-:W-:Y:S02]  /*1cb0*/  FMUL.FTZ R36, R3, R36 ;  /* 0x0000002403247220 */ /* 0x000fe40000410000 */
[----:B------:R-:W-:Y:S05]  /*1cc0*/  @P2 BRA `(.L_x_65) ;  /* 0x0000000000842947 */ /* 0x000fea0003800000 */
[----:B------:R-:W1:Y:S04]  /*1cd0*/  LDS.U16 R38, [R23] ;  /* 0x0000000017267984 */ /* 0x000e680000000400 */
[----:B------:R-:W2:Y:S04]  /*1ce0*/  LDS.U16 R37, [R24] ;  /* 0x0000000018257984 */ /* 0x000ea80000000400 */
[----:B------:R-:W3:Y:S04]  /*1cf0*/  LDS.U16 R2, [R23+0x2] ;  /* 0x0000020017027984 */ /* 0x000ee80000000400 */
[----:B------:R-:W4:Y:S01]  /*1d00*/  LDS.U16 R3, [R24+0x2] ;  /* 0x0000020018037984 */ /* 0x000f220000000400 */
[----:B-1----:R-:W-:Y:S01]  /*1d10*/  SHF.L.U32 R38, R38, 0x10, RZ ;  /* 0x0000001026267819 */ /* 0x002fe200000006ff */
[----:B--2---:R-:W-:-:S04]  /*1d20*/  IMAD.U32 R41, R37, 0x10000, RZ ;  /* 0x0001000025297824 */ /* 0x004fc800078e00ff */
[CC--:B------:R-:W-:Y:S01]  /*1d30*/  FMUL.FTZ R39, R33.reuse, R38.reuse ;  /* 0x0000002621277220 */ /* 0x0c0fe20000410000 */
[----:B------:R-:W1:Y:S01]  /*1d40*/  LDS.U16 R37, [R23+0x4] ;  /* 0x0000040017257984 */ /* 0x000e620000000400 */
[----:B------:R-:W-:Y:S01]  /*1d50*/  FMUL.FTZ R42, R4, R38 ;  /* 0x00000026042a7220 */ /* 0x000fe20000410000 */
[----:B---3--:R-:W-:Y:S01]  /*1d60*/  SHF.L.U32 R2, R2, 0x10, RZ ;  /* 0x0000001002027819 */ /* 0x008fe200000006ff */
[-C--:B------:R-:W-:Y:S01]  /*1d70*/  FFMA.FTZ R40, R4, R41.reuse, -R39 ;  /* 0x0000002904287223 */ /* 0x080fe20000010827 */
[----:B------:R-:W2:Y:S01]  /*1d80*/  LDS.U16 R38, [R24+0x4] ;  /* 0x0000040018267984 */ /* 0x000ea20000000400 */
[----:B------:R-:W-:Y:S01]  /*1d90*/  FFMA.FTZ R33, R33, R41, R42 ;  /* 0x0000002921217223 */ /* 0x000fe2000001002a */
[----:B----4-:R-:W-:Y:S02]  /*1da0*/  IMAD.U32 R3, R3, 0x10000, RZ ;  /* 0x0001000003037824 */ /* 0x010fe400078e00ff */
[-C--:B------:R-:W-:Y:S01]  /*1db0*/  FMUL.FTZ R42, R0, R2.reuse ;  /* 0x00000002002a7220 */ /* 0x080fe20000410000 */
[----:B------:R-:W3:Y:S01]  /*1dc0*/  LDS.U16 R39, [R23+0x6] ;  /* 0x0000060017277984 */ /* 0x000ee20000000400 */
[----:B------:R-:W-:-:S02]  /*1dd0*/  FMUL.FTZ R41, R5, R2 ;  /* 0x0000000205297220 */ /* 0x000fc40000410000 */
[-C--:B------:R-:W-:Y:S01]  /*1de0*/  FFMA.FTZ R5, R5, R3.reuse, -R42 ;  /* 0x0000000305057223 */ /* 0x080fe2000001082a */
[----:B------:R-:W4:Y:S01]  /*1df0*/  LDS.U16 R4, [R24+0x6] ;  /* 0x0000060018047984 */ /* 0x000f220000000400 */
[----:B------:R-:W-:Y:S01]  /*1e00*/  FFMA.FTZ R0, R0, R3, R41 ;  /* 0x0000000300007223 */ /* 0x000fe20000010029 */
[----:B-1----:R-:W-:Y:S01]  /*1e10*/  SHF.L.U32 R37, R37, 0x10, RZ ;  /* 0x0000001025257819 */ /* 0x002fe200000006ff */
[----:B--2---:R-:W-:-:S04]  /*1e20*/  IMAD.U32 R38, R38, 0x10000, RZ ;  /* 0x0001000026267824 */ /* 0x004fc800078e00ff */
[-C--:B------:R-:W-:Y:S01]  /*1e30*/  FMUL.FTZ R3, R35, R37.reuse ;  /* 0x0000002523037220 */ /* 0x080fe20000410000 */
[C---:B------:R-:W-:Y:S01]  /*1e40*/  FMUL.FTZ R2, R6.reuse, R37 ;  /* 0x0000002506027220 */ /* 0x040fe20000410000 */
[----:B---3--:R-:W-:Y:S02]  /*1e50*/  SHF.L.U32 R39, R39, 0x10, RZ ;  /* 0x0000001027277819 */ /* 0x008fe400000006ff */
[-C--:B------:R-:W-:Y:S01]  /*1e60*/  FFMA.FTZ R6, R6, R38.reuse, -R3 ;  /* 0x0000002606067223 */ /* 0x080fe20000010803 */
[----:B------:R-:W-:Y:S01]  /*1e70*/  FFMA.FTZ R35, R35, R38, R2 ;  /* 0x0000002623237223 */ /* 0x000fe20000010002 */
[----:B----4-:R-:W-:Y:S02]  /*1e80*/  IMAD.U32 R4, R4, 0x10000, RZ ;  /* 0x0001000004047824 */ /* 0x010fe400078e00ff */
[-C--:B------:R-:W-:Y:S01]  /*1e90*/  FMUL.FTZ R42, R36, R39.reuse ;  /* 0x00000027242a7220 */ /* 0x080fe20000410000 */
[----:B------:R-:W-:-:S03]  /*1ea0*/  FMUL.FTZ R39, R7, R39 ;  /* 0x0000002707277220 */ /* 0x000fc60000410000 */
[-C--:B------:R-:W-:Y:S01]  /*1eb0*/  FFMA.FTZ R7, R7, R4.reuse, -R42 ;  /* 0x0000000407077223 */ /* 0x080fe2000001082a */
[----:B------:R-:W-:Y:S01]  /*1ec0*/  FFMA.FTZ R36, R36, R4, R39 ;  /* 0x0000000424247223 */ /* 0x000fe20000010027 */
[----:B------:R-:W-:-:S07]  /*1ed0*/  MOV R4, R40 ;  /* 0x0000002800047202 */ /* 0x000fce0000000f00 */
.L_x_65:
[----:B------:R-:W-:Y:S05]  /*1ee0*/  BSYNC B0 ;  /* 0x0000000000007941 */ /* 0x000fea0003800000 */
.L_x_64:
        /* <DEDUP_REMOVED lines=8> */
[----:B------:R-:W-:Y:S01]  /*1f70*/  F2FP.BF16.F32.PACK_AB R4, R33, R4 ;  /* 0x000000042104723e */ /* 0x000fe200000010ff */
[----:B------:R-:W-:Y:S01]  /*1f80*/  IMAD.IADD R37, R37, 0x1, R10 ;  /* 0x0000000125257824 */ /* 0x000fe200078e020a */
[----:B------:R-:W-:Y:S01]  /*1f90*/  IADD3 R25, R25, 0x1, RZ ;  /* 0x0000000119197810 */ /* 0x000fe20007ffe0ff */
[----:B------:R-:W-:Y:S01]  /*1fa0*/  VIADD R10, R10, 0x100 ;  /* 0x000001000a0a7836 */ /* 0x000fe20000000000 */
[----:B------:R-:W-:-:S02]  /*1fb0*/  IADD3 R9, R9, 0x1, RZ ;  /* 0x0000000109097810 */ /* 0x000fc40007ffe0ff */
[----:B------:R-:W-:Y:S01]  /*1fc0*/  ISETP.GE.AND P0, PT, R25, R8, PT ;  /* 0x000000081900720c */ /* 0x000fe20003f06270 */
[----:B-1----:R-:W-:-:S05]  /*1fd0*/  IMAD.WIDE R2, R37, 0x2, R2 ;  /* 0x0000000225027825 */ /* 0x002fca00078e0202 */
[----:B------:R1:W-:Y:S07]  /*1fe0*/  STG.E.128 desc[UR6][R2.64], R4 ;  /* 0x0000000402007986 */ /* 0x0003ee000c101d06 */
[----:B------:R-:W-:Y:S05]  /*1ff0*/  @!P0 BRA `(.L_x_66) ;  /* 0xfffffff800208947 */ /* 0x000fea000383ffff */
[----:B------:R-:W-:Y:S05]  /*2000*/  EXIT ;  /* 0x000000000000794d */ /* 0x000fea0003800000 */
.L_x_61:
[----:B------:R-:W-:Y:S01]  /*2010*/  HFMA2.MMA R43, -RZ, RZ, 0, 1.847743988037109375e-06 ;  /* 0x0000001fff2b7435 */ /* 0x000fe200000001ff */
[----:B------:R-:W-:Y:S01]  /*2020*/  BSSY B0, `(.L_x_67) ;  /* 0x0000007000007945 */ /* 0x000fe20003800000 */
[----:B------:R-:W-:Y:S01]  /*2030*/  MOV R37, R4 ;  /* 0x0000000400257202 */ /* 0x000fe20000000f00 */
[----:B------:R-:W-:Y:S02]  /*2040*/  IMAD.MOV.U32 R42, RZ, RZ, 0x10 ;  /* 0x00000010ff2a7424 */ /* 0x000fe400078e00ff */
[----:B------:R-:W-:-:S07]  /*2050*/  IMAD.MOV.U32 R40, RZ, RZ, -0x1 ;  /* 0xffffffffff287424 */ /* 0x000fce00078e00ff */
[----:B------:R-:W-:Y:S05]  /*2060*/  WARPSYNC.COLLECTIVE R40, `(.L_x_68) ;  /* 0x0000000028087348 */ /* 0x000fea0003c00000 */
[----:B------:R1:W2:Y:S02]  /*2070*/  SHFL.BFLY P1, R41, R37, R42, R43 ;  /* 0x0c00002a25297389 */ /* 0x0002a4000002002b */
[----:B-12---:R-:W-:Y:S01]  /*2080*/  ENDCOLLECTIVE ;  /* 0x000000000000791b */ /* 0x006fe20003800000 */
.L_x_68:
[----:B------:R-:W-:Y:S05]  /*2090*/  BSYNC B0 ;  /* 0x0000000000007941 */ /* 0x000fea0003800000 */
.L_x_67:
[----:B------:R-:W-:Y:S01]  /*20a0*/  MOV R37, R41 ;  /* 0x0000002900257202 */ /* 0x000fe20000000f00 */
[----:B------:R-:W-:Y:S01]  /*20b0*/  HFMA2.MMA R43, -RZ, RZ, 0, 1.847743988037109375e-06 ;  /* 0x0000001fff2b7435 */ /* 0x000fe200000001ff */
[----:B------:R-:W-:Y:S02]  /*20c0*/  IMAD.MOV.U32 R42, RZ, RZ, 0x8 ;  /* 0x00000008ff2a7424 */ /* 0x000fe400078e00ff */
[----:B------:R-:W-:Y:S02]  /*20d0*/  IMAD.MOV.U32 R40, RZ, RZ, -0x1 ;  /* 0xffffffffff287424 */ /* 0x000fe400078e00ff */
[----:B------:R-:W-:-:S07]  /*20e0*/  FADD.FTZ R37, R4, R37 ;  /* 0x0000002504257221 */ /* 0x000fce0000010000 */
[----:B------:R-:W-:Y:S05]  /*20f0*/  WARPSYNC.COLLECTIVE R40, `(.L_x_69) ;  /* 0x0000000028087348 */ /* 0x000fea0003c00000 */
[----:B------:R1:W2:Y:S02]  /*2100*/  SHFL.BFLY P1, R41, R37, R42, R43 ;  /* 0x0c00002a25297389 */ /* 0x0002a4000002002b */
[----:B-12---:R-:W-:Y:S01]  /*2110*/  ENDCOLLECTIVE ;  /* 0x000000000000791b */ /* 0x006fe20003800000 */
.L_x_69:
[----:B------:R-:W-:Y:S01]  /*2120*/  HFMA2.MMA R42, -RZ, RZ, 0, 2.384185791015625e-07 ;  /* 0x00000004ff2a7435 */ /* 0x000fe200000001ff */
[----:B------:R-:W-:-:S05]  /*2130*/  MOV R36, R41 ;  /* 0x0000002900247202 */ /* 0x000fca0000000f00 */
[----:B------:R-:W-:-:S04]  /*2140*/  FADD.FTZ R36, R37, R36 ;  /* 0x0000002425247221 */ /* 0x000fc80000010000 */
[----:B------:R-:W-:-:S07]  /*2150*/  IMAD.MOV.U32 R37, RZ, RZ, R36 ;  /* 0x000000ffff257224 */ /* 0x000fce00078e0024 */
[----:B------:R-:W-:Y:S05]  /*2160*/  WARPSYNC.COLLECTIVE R40, `(.L_x_70) ;  /* 0x0000000028087348 */ /* 0x000fea0003c00000 */
[----:B------:R1:W2:Y:S02]  /*2170*/  SHFL.BFLY P1, R41, R37, R42, R43 ;  /* 0x0c00002a25297389 */ /* 0x0002a4000002002b */
[----:B-12---:R-:W-:Y:S01]  /*2180*/  ENDCOLLECTIVE ;  /* 0x000000000000791b */ /* 0x006fe20003800000 */
.L_x_70:
[----:B------:R-:W-:Y:S02]  /*2190*/  IMAD.MOV.U32 R42, RZ, RZ, 0x2 ;  /* 0x00000002ff2a7424 */ /* 0x000fe400078e00ff */
[----:B------:R-:W-:-:S04]  /*21a0*/  IMAD.MOV.U32 R39, RZ, RZ, R41 ;  /* 0x000000ffff277224 */ /* 0x000fc800078e0029 */
[----:B------:R-:W-:-:S05]  /*21b0*/  FADD.FTZ R39, R36, R39 ;  /* 0x0000002724277221 */ /* 0x000fca0000010000 */
[----:B------:R-:W-:-:S07]  /*21c0*/  MOV R37, R39 ;  /* 0x0000002700257202 */ /* 0x000fce0000000f00 */
[----:B------:R-:W-:Y:S05]  /*21d0*/  WARPSYNC.COLLECTIVE R40, `(.L_x_71) ;  /* 0x0000000028087348 */ /* 0x000fea0003c00000 */
[----:B------:R1:W2:Y:S02]  /*21e0*/  SHFL.BFLY P1, R41, R37, R42, R43 ;  /* 0x0c00002a25297389 */ /* 0x0002a4000002002b */
[----:B-12---:R-:W-:Y:S01]  /*21f0*/  ENDCOLLECTIVE ;  /* 0x000000000000791b */ /* 0x006fe20003800000 */
.L_x_71:
[----:B------:R-:W-:Y:S01]  /*2200*/  HFMA2.MMA R42, -RZ, RZ, 0, 5.9604644775390625e-08 ;  /* 0x00000001ff2a7435 */ /* 0x000fe200000001ff */
[----:B------:R-:W-:-:S05]  /*2210*/  MOV R38, R41 ;  /* 0x0000002900267202 */ /* 0x000fca0000000f00 */
[----:B------:R-:W-:-:S04]  /*2220*/  FADD.FTZ R38, R39, R38 ;  /* 0x0000002627267221 */ /* 0x000fc80000010000 */
[----:B------:R-:W-:-:S07]  /*2230*/  IMAD.MOV.U32 R37, RZ, RZ, R38 ;  /* 0x000000ffff257224 */ /* 0x000fce00078e0026 */
[----:B------:R-:W-:Y:S05]  /*2240*/  WARPSYNC.COLLECTIVE R40, `(.L_x_72) ;  /* 0x0000000028087348 */ /* 0x000fea0003c00000 */
[----:B------:R1:W2:Y:S02]  /*2250*/  SHFL.BFLY P1, R41, R37, R42, R43 ;  /* 0x0c00002a25297389 */ /* 0x0002a4000002002b */
[----:B-12---:R-:W-:Y:S01]  /*2260*/  ENDCOLLECTIVE ;  /* 0x000000000000791b */ /* 0x006fe20003800000 */
.L_x_72:
[----:B------:R-:W-:Y:S05]  /*2270*/  BRA `(.L_x_73) ;  /* 0xfffffff800087947 */ /* 0x000fea000383ffff */
.L_x_74:
        /* <DEDUP_REMOVED lines=16> */
.L_x_4495:


//--------------------- .text._ZN12tensorrt_llm7kernels32fusedQKNormRopeKernelNTokenHeadsIN3c108BFloat16ES3_Li128ELb0ELi8EEEvPviiifPKvS6_S6_PKlii --------------------------
	.section	.text._ZN12tensorrt_llm7kernels32fusedQKNormRopeKernelNTokenHeadsIN3c108BFloat16ES3_Li128ELb0ELi8EEEvPviiifPKvS6_S6_PKlii,"ax",@progbits
	.align	128
        .global         _ZN12tensorrt_llm7kernels32fusedQKNormRopeKernelNTokenHeadsIN3c108BFloat16ES3_Li128ELb0ELi8EEEvPviiifPKvS6_S6_PKlii
        .type           _ZN12tensorrt_llm7kernels32fusedQKNormRopeKernelNTokenHeadsIN3c108BFloat16ES3_Li128ELb0ELi8EEEvPviiifPKvS6_S6_PKlii,@function
        .size           _ZN12tensorrt_llm7kernels32fusedQKNormRopeKernelNTokenHeadsIN3c108BFloat16ES3_Li128ELb0ELi8EEEvPviiifPKvS6_S6_PKlii,(.L_x_4496 - _ZN12tensorrt_llm7kernels32fusedQKNormRopeKernelNTokenHeadsIN3c108BFloat16ES3_Li128ELb0ELi8EEEvPviiifPKvS6_S6_PKlii)
        .other          _ZN12tensorrt_llm7kernels32fusedQKNormRopeKernelNTokenHeadsIN3c108BFloat16ES3_Li128ELb0ELi8EEEvPviiifPKvS6_S6_PKlii,@"STO_CUDA_ENTRY STV_DEFAULT"
_ZN12tensorrt_llm7kernels32fusedQKNormRopeKernelNTokenHeadsIN3c108BFloat16ES3_Li128ELb0ELi8EEEvPviiifPKvS6_S6_PKlii:
.text._ZN12tensorrt_llm7kernels32fusedQKNormRopeKernelNTokenHeadsIN3c108BFloat16ES3_Li128ELb0ELi8EEEvPviiifPKvS6_S6_PKlii:
        /* <DEDUP_REMOVED lines=14> */
[----:B------:R-:W-:Y:S02]  /*00e0*/  IABS R7, R11 ;  /* 0x0000000b00077213 */ /* 0x000fe40000000000 */
[----:B------:R-:W-:Y:S02]  /*00f0*/  IABS R9, R0 ;  /* 0x0000000000097213 */ /* 0x000fe40000000000 */
[----:B------:R-:W1:Y:S08]  /*0100*/  I2F.RP R4, R7 ;  /* 0x0000000700047306 */ /* 0x000e700000209400 */
[----:B-1----:R-:W1:Y:S02]  /*0110*/  MUFU.RCP R4, R4 ;  /* 0x0000000400047308 */ /* 0x002e640000001000 */
[----:B-1----:R-:W-:-:S02]  /*0120*/  IADD3 R2, R4, 0xffffffe, RZ ;  /* 0x0ffffffe04027810 */ /* 0x002fc40007ffe0ff */
[----:B------:R-:W-:-:S04]  /*0130*/  IABS R4, R11 ;  /* 0x0000000b00047213 */ /* 0x000fc80000000000 */
[----:B------:R1:W2:Y:S02]  /*0140*/  F2I.FTZ.U32.TRUNC.NTZ R3, R2 ;  /* 0x0000000200037305 */ /* 0x0002a4000021f000 */
[----:B-1----:R-:W-:Y:S02]  /*0150*/  IMAD.MOV.U32 R2, RZ, RZ, RZ ;  /* 0x000000ffff027224 */ /* 0x002fe400078e00ff */
[----:B--2---:R-:W-:-:S04]  /*0160*/  IMAD.MOV R10, RZ, RZ, -R3 ;  /* 0x000000ffff0a7224 */ /* 0x004fc800078e0a03 */
[----:B------:R-:W-:-:S04]  /*0170*/  IMAD R5, R10, R7, RZ ;  /* 0x000000070a057224 */ /* 0x000fc800078e02ff */
        /* <DEDUP_REMOVED lines=38> */
[----:B------:R-:W-:Y:S01]  /*03e0*/  LOP3.LUT R12, R7, 0x3, RZ, 0xc0, !PT ;  /* 0x00000003070c7812 */ /* 0x000fe200078ec0ff */
[----:B------:R-:W-:Y:S01]  /*03f0*/  IMAD.SHL.U32 R25, R25, 0x80, RZ ;  /* 0x0000008019197824 */ /* 0x000fe200078e00ff */
[----:B------:R-:W-:Y:S01]  /*0400*/  VIADDMNMX R2, R2, 0xfffffff7, R27, !PT ;  /* 0xfffffff702027846 */ /* 0x000fe2000780011b */
[----:B------:R-:W-:Y:S01]  /*0410*/  IMAD.MOV.U32 R16, RZ, RZ, RZ ;  /* 0x000000ffff107224 */ /* 0x000fe200078e00ff */
[----:B------:R-:W-:Y:S02]  /*0420*/  ISETP.NE.AND P0, PT, R12, RZ, PT ;  /* 0x000000ff0c00720c */ /* 0x000fe40003f05270 */
[----:B------:R-:W-:-:S02]  /*0430*/  IADD3 R2, -R9, -0x2, -R2 ;  /* 0xfffffffe09027810 */ /* 0x000fc40007ffe902 */
[----:B------:R-:W-:Y:S02]  /*0440*/  LEA R14, R26, R25, 0x7 ;  /* 0x000000191a0e7211 */ /* 0x000fe400078e38ff */
[----:B------:R-:W-:-:S13]  /*0450*/  ISETP.GE.U32.AND P2, PT, R2, 0x3, PT ;  /* 0x000000030200780c */ /* 0x000fda0003f46070 */
        /* <DEDUP_REMOVED lines=9> */
.L_x_79:
[C-C-:B-1----:R-:W-:Y:S01]  /*04f0*/  IMAD.IADD R5, R9.reuse, 0x1, R16.reuse ;  /* 0x0000000109057824 */ /* 0x142fe200078e0210 */
[C-C-:B------:R-:W-:Y:S01]  /*0500*/  IADD3 R23, R9.reuse, 0x2, R16.reuse ;  /* 0x0000000209177810 */ /* 0x140fe20007ffe010 */
[----:B------:R-:W-:Y:S01]  /*0510*/  VIADD R28, R28, 0xfffffffc ;  /* 0xfffffffc1c1c7836 */ /* 0x000fe20000000000 */
[--C-:B------:R-:W-:Y:S02]  /*0520*/  IADD3 R29, R9, 0x3, R16.reuse ;  /* 0x00000003091d7810 */ /* 0x100fe40007ffe010 */
[-C--:B------:R-:W-:Y:S02]  /*0530*/  ISETP.GE.AND P2, PT, R5, R26.reuse, PT ;  /* 0x0000001a0500720c */ /* 0x080fe40003f46270 */
[-C--:B------:R-:W-:Y:S02]  /*0540*/  ISETP.GE.AND P4, PT, R23, R26.reuse, PT ;  /* 0x0000001a1700720c */ /* 0x080fe40003f86270 */
[----:B------:R-:W-:Y:S02]  /*0550*/  IADD3 R21, R9, 0x1, R16 ;  /* 0x0000000109157810 */ /* 0x000fe40007ffe010 */
[----:B------:R-:W-:-:S02]  /*0560*/  ISETP.GE.AND P5, PT, R29, R26, PT ;  /* 0x0000001a1d00720c */ /* 0x000fc40003fa6270 */
[C---:B------:R-:W-:Y:S02]  /*0570*/  SEL R4, R26.reuse, RZ, P2 ;  /* 0x000000ff1a047207 */ /* 0x040fe40001000000 */
[C---:B------:R-:W-:Y:S02]  /*0580*/  SEL R18, R26.reuse, RZ, P4 ;  /* 0x000000ff1a127207 */ /* 0x040fe40002000000 */
[----:B------:R-:W-:Y:S02]  /*0590*/  ISETP.GE.AND P3, PT, R21, R26, PT ;  /* 0x0000001a1500720c */ /* 0x000fe40003f66270 */
[----:B------:R-:W-:Y:S01]  /*05a0*/  SEL R19, R25, R14, !P2 ;  /* 0x0000000e19137207 */ /* 0x000fe20005000000 */
[----:B------:R-:W-:Y:S01]  /*05b0*/  IMAD.IADD R23, R23, 0x1, -R18 ;  /* 0x0000000117177824 */ /* 0x000fe200078e0a12 */
[----:B------:R-:W-:Y:S02]  /*05c0*/  SEL R20, R26, RZ, P5 ;  /* 0x000000ff1a147207 */ /* 0x000fe40002800000 */
[----:B------:R-:W-:Y:S01]  /*05d0*/  IADD3 R5, R5, -R4, RZ ;  /* 0x8000000405057210 */ /* 0x000fe20007ffe0ff */
[----:B------:R-:W-:Y:S01]  /*05e0*/  IMAD R18, R8, 0x4, R19 ;  /* 0x0000000408127824 */ /* 0x000fe200078e0213 */
[----:B------:R-:W-:-:S02]  /*05f0*/  SEL R4, R26, RZ, P3 ;  /* 0x000000ff1a047207 */ /* 0x000fc40001800000 */
[----:B------:R-:W-:Y:S01]  /*0600*/  IADD3 R20, R29, -R20, RZ ;  /* 0x800000141d147210 */ /* 0x000fe20007ffe0ff */
[----:B------:R-:W-:Y:S01]  /*0610*/  IMAD R5, R5, 0x80, R18 ;  /* 0x0000008005057824 */ /* 0x000fe200078e0212 */
        /* <DEDUP_REMOVED lines=19> */
[----:B------:R1:W-:Y:S03]  /*0750*/  LDGSTS.E.64 [R29], desc[UR6][R4.64] ;  /* 0x00000000041d7fae */ /* 0x0003e6000b921a46 */
[--C-:B------:R-:W-:Y:S01]  /*0760*/  IMAD.WIDE R20, R23, 0x2, R2.reuse ;  /* 0x0000000217147825 */ /* 0x100fe200078e0202 */
[----:B------:R1:W-:Y:S03]  /*0770*/  LDGSTS.E.64 [R29+0x100], desc[UR6][R18.64] ;  /* 0x00100000121d7fae */ /* 0x0003e6000b921a46 */
[----:B------:R-:W-:Y:S01]  /*0780*/  IMAD.WIDE R22, R31, 0x2, R2 ;  /* 0x000000021f167825 */ /* 0x000fe200078e0202 */
[----:B------:R1:W-:Y:S04]  /*0790*/  LDGSTS.E.64 [R29+0x200], desc[UR6][R20.64] ;  /* 0x00200000141d7fae */ /* 0x0003e8000b921a46 */
[----:B------:R1:W-:Y:S01]  /*07a0*/  LDGSTS.E.64 [R29+0x300], desc[UR6][R22.64] ;  /* 0x00300000161d7fae */ /* 0x0003e2000b921a46 */
[----:B------:R-:W-:Y:S05]  /*07b0*/  @P2 BRA `(.L_x_79) ;  /* 0xfffffffc004c2947 */ /* 0x000fea000383ffff */
.L_x_78:
[----:B------:R-:W-:Y:S05]  /*07c0*/  BSYNC B1 ;  /* 0x0000000000017941 */ /* 0x000fea0003800000 */
.L_x_77:
        /* <DEDUP_REMOVED lines=13> */
.L_x_80:
        /* <DEDUP_REMOVED lines=13> */
[----:B------:R1:W-:Y:S02]  /*0970*/  LDGSTS.E.64 [R19], desc[UR6][R4.64] ;  /* 0x0000000004137fae */ /* 0x0003e4000b921a46 */
[----:B-1----:R-:W-:Y:S01]  /*0980*/  VIADD R19, R19, 0x100 ;  /* 0x0000010013137836 */ /* 0x002fe20000000000 */
[----:B------:R-:W-:Y:S06]  /*0990*/  @P0 BRA `(.L_x_80) ;  /* 0xfffffffc00c00947 */ /* 0x000fec000383ffff */
.L_x_76:
[----:B------:R-:W-:Y:S05]  /*09a0*/  BSYNC B0 ;  /* 0x0000000000007941 */ /* 0x000fea0003800000 */
.L_x_75:
[----:B------:R-:W-:Y:S01]  /*09b0*/  LEA R2, R13, 0xf, 0x1 ;  /* 0x0000000f0d027811 */ /* 0x000fe200078e08ff */
[----:B------:R-:W0:Y:S01]  /*09c0*/  LDGDEPBAR ;  /* 0x00000000000079af */ /* 0x000e220000000000 */
[----:B------:R-:W-:Y:S02]  /*09d0*/  BSSY B0, `(.L_x_81) ;  /* 0x00000ac000007945 */ /* 0x000fe40003800000 */
[----:B------:R-:W-:-:S04]  /*09e0*/  SHF.R.S32.HI R3, RZ, 0x1f, R2 ;  /* 0x0000001fff037819 */ /* 0x000fc80000011402 */
[----:B------:R-:W-:-:S04]  /*09f0*/  LEA.HI R3, R3, R2, RZ, 0x4 ;  /* 0x0000000203037211 */ /* 0x000fc800078f20ff */
[----:B-1----:R-:W-:-:S04]  /*0a00*/  SHF.R.S32.HI R19, RZ, 0x4, R3 ;  /* 0x00000004ff137819 */ /* 0x002fc80000011403 */
[----:B------:R-:W-:-:S13]  /*0a10*/  ISETP.GE.AND P0, PT, R8, R19, PT ;  /* 0x000000130800720c */ /* 0x000fda0003f06270 */
[----:B------:R-:W-:Y:S05]  /*0a20*/  @P0 BRA `(.L_x_82) ;  /* 0x0000000800980947 */ /* 0x000fea0003800000 */
[----:B------:R-:W1:Y:S02]  /*0a30*/  LDC.64 R4, c[0x0][0x240] ;  /* 0x00009000ff047b82 */ /* 0x000e640000000a00 */
[----:B-1----:R-:W-:-:S06]  /*0a40*/  IMAD.WIDE R4, R10, 0x8, R4 ;  /* 0x000000080a047825 */ /* 0x002fcc00078e0204 */
[----:B------:R-:W5:Y:S01]  /*0a50*/  LDG.E.64 R4, desc[UR6][R4.64] ;  /* 0x0000000604047981 */ /* 0x000f62000c1e1b00 */
[-C--:B------:R-:W-:Y:S01]  /*0a60*/  LOP3.LUT R2, RZ, R8.reuse, RZ, 0x33, !PT ;  /* 0x00000008ff027212 */ /* 0x080fe200078e33ff */
[----:B------:R-:W-:Y:S01]  /*0a70*/  BSSY B1, `(.L_x_83) ;  /* 0x0000026000017945 */ /* 0x000fe20003800000 */
[----:B------:R-:W-:Y:S02]  /*0a80*/  MOV R12, R8 ;  /* 0x00000008000c7202 */ /* 0x000fe40000000f00 */
[----:B------:R-:W-:Y:S01]  /*0a90*/  SHF.R.S32.HI R23, RZ, 0x1f, R13 ;  /* 0x0000001fff177819 */ /* 0x000fe2000001140d */
[----:B------:R-:W-:-:S05]  /*0aa0*/  IMAD.IADD R2, R19, 0x1, R2 ;  /* 0x0000000113027824 */ /* 0x000fca00078e0202 */
[C---:B------:R-:W-:Y:S02]  /*0ab0*/  LEA.HI R3, R2.reuse, 0x1, RZ, 0x1b ;  /* 0x0000000102037811 */ /* 0x040fe400078fd8ff */
[----:B------:R-:W-:Y:S02]  /*0ac0*/  ISETP.GE.U32.AND P2, PT, R2, 0x60, PT ;  /* 0x000000600200780c */ /* 0x000fe40003f46070 */
[----:B------:R-:W-:-:S13]  /*0ad0*/  LOP3.LUT P0, R14, R3, 0x3, RZ, 0xc0, !PT ;  /* 0x00000003030e7812 */ /* 0x000fda000780c0ff */
        /* <DEDUP_REMOVED lines=18> */
.L_x_85:
        /* <DEDUP_REMOVED lines=13> */
.L_x_84:
[----:B------:R-:W-:Y:S05]  /*0cd0*/  BSYNC B1 ;  /* 0x0000000000017941 */ /* 0x000fea0003800000 */
.L_x_83:
[----:B------:R-:W-:Y:S05]  /*0ce0*/  @!P2 BRA `(.L_x_82) ;  /* 0x0000000400e8a947 */ /* 0x000fea0003800000 */
[----:B------:R-:W1:Y:S01]  /*0cf0*/  S2UR UR5, SR_CgaCtaId ;  /* 0x00000000000579c3 */ /* 0x000e620000008800 */
[-C--:B-----5:R-:W-:Y:S01]  /*0d00*/  IMAD R5, R5, R13.reuse, RZ ;  /* 0x0000000d05057224 */ /* 0x0a0fe200078e02ff */
[----:B------:R-:W-:Y:S01]  /*0d10*/  UMOV UR4, 0x400 ;  /* 0x0000040000047882 */ /* 0x000fe20000000000 */
[C---:B------:R-:W-:Y:S01]  /*0d20*/  IMAD.WIDE.U32 R2, R4.reuse, R13, RZ ;  /* 0x0000000d04027225 */ /* 0x040fe200078e00ff */
        /* <DEDUP_REMOVED lines=8> */
[----:B------:R-:W-:-:S02]  /*0db0*/  ISETP.GT.AND P2, PT, R4, 0x180, PT ;  /* 0x000001800400780c */ /* 0x000fc40003f44270 */
        /* <DEDUP_REMOVED lines=11> */
.L_x_88:
[----:B-1----:R-:W-:Y:S01]  /*0e70*/  IADD3 R4, P2, R21, R16, RZ ;  /* 0x0000001015047210 */ /* 0x002fe20007f5e0ff */
[--C-:B------:R-:W-:Y:S01]  /*0e80*/  IMAD.IADD R31, R14, 0x1, R21.reuse ;  /* 0x000000010e1f7824 */ /* 0x100fe200078e0215 */
[----:B------:R-:W-:Y:S01]  /*0e90*/  IADD3 R37, R24, R21, RZ ;  /* 0x0000001518257210 */ /* 0x000fe20007ffe0ff */
[--C-:B------:R-:W-:Y:S01]  /*0ea0*/  IMAD.IADD R28, R18, 0x1, R21.reuse ;  /* 0x00000001121c7824 */ /* 0x100fe200078e0215 */
[----:B------:R-:W-:Y:S01]  /*0eb0*/  IADD3.X R5, R23, R20, RZ, P2, !PT ;  /* 0x0000001417057210 */ /* 0x000fe200017fe4ff */
[C---:B------:R-:W-:Y:S01]  /*0ec0*/  VIADD R29, R21.reuse, 0x800 ;  /* 0x00000800151d7836 */ /* 0x040fe20000000000 */
[----:B------:R-:W-:Y:S01]  /*0ed0*/  IADD3 R2, P2, R4, 0x1000, RZ ;  /* 0x0000100004027810 */ /* 0x000fe20007f5e0ff */
[----:B------:R-:W-:Y:S02]  /*0ee0*/  IMAD.IADD R27, R22, 0x1, R21 ;  /* 0x00000001161b7824 */ /* 0x000fe400078e0215 */
[----:B------:R-:W-:Y:S01]  /*0ef0*/  @!PT LDS RZ, [RZ] ;  /* 0x00000000fffff984 */ /* 0x000fe20000000800 */
[----:B------:R-:W-:Y:S01]  /*0f00*/  @!PT LDS RZ, [RZ] ;  /* 0x00000000fffff984 */ /* 0x000fe20000000800 */
[----:B------:R-:W-:Y:S01]  /*0f10*/  @!PT LDS RZ, [RZ] ;  /* 0x00000000fffff984 */ /* 0x000fe20000000800 */
[----:B------:R1:W-:Y:S01]  /*0f20*/  LDGSTS.E.BYPASS.128 [R31], desc[UR6][R4.64] ;  /* 0x00000000041f7fae */ /* 0x0003e2000b901c46 */
[----:B------:R-:W-:Y:S01]  /*0f30*/  VIADD R35, R21, 0x1000 ;  /* 0x0000100015237836 */ /* 0x000fe20000000000 */
[-C--:B------:R-:W-:Y:S01]  /*0f40*/  IADD3 R32, R14, R29.reuse, RZ ;  /* 0x0000001d0e207210 */ /* 0x080fe20007ffe0ff */
[----:B------:R-:W-:Y:S01]  /*0f50*/  IMAD.X R3, RZ, RZ, R5, P2 ;  /* 0x000000ffff037224 */ /* 0x000fe200010e0605 */
[----:B------:R2:W-:Y:S01]  /*0f60*/  LDGSTS.E.BYPASS.128 [R28], desc[UR6][R4.64+0x200] ;  /* 0x00000200041c7fae */ /* 0x0005e2000b901c46 */
[----:B------:R-:W-:Y:S01]  /*0f70*/  IADD3 R33, R18, R29, RZ ;  /* 0x0000001d12217210 */ /* 0x000fe20007ffe0ff */
[----:B------:R-:W-:Y:S01]  /*0f80*/  VIADD R12, R12, 0x200 ;  /* 0x000002000c0c7836 */ /* 0x000fe20000000000 */
[----:B------:R-:W-:Y:S01]  /*0f90*/  IADD3 R30, R14, R35, RZ ;  /* 0x000000230e1e7210 */ /* 0x000fe20007ffe0ff */
[----:B------:R3:W-:Y:S04]  /*0fa0*/  LDGSTS.E.BYPASS.128 [R37], desc[UR6][R4.64+0x400] ;  /* 0x0000040004257fae */ /* 0x0007e8000b901c46 */
[----:B------:R4:W-:Y:S01]  /*0fb0*/  LDGSTS.E.BYPASS.128 [R27], desc[UR6][R4.64+0x600] ;  /* 0x00000600041b7fae */ /* 0x0009e2000b901c46 */
[----:B-1----:R-:W-:-:S02]  /*0fc0*/  IMAD.IADD R31, R24, 0x1, R29 ;  /* 0x00000001181f7824 */ /* 0x002fc400078e021d */
[----:B------:R-:W-:Y:S01]  /*0fd0*/  IMAD.IADD R29, R22, 0x1, R29 ;  /* 0x00000001161d7824 */ /* 0x000fe200078e021d */
[----:B------:R-:W-:Y:S01]  /*0fe0*/  LDGSTS.E.BYPASS.128 [R32], desc[UR6][R2.64+-0x800] ;  /* 0x0000080002207fae */ /* 0x000fe2000b901c46 */
[----:B--2---:R-:W-:-:S03]  /*0ff0*/  IMAD.IADD R28, R18, 0x1, R35 ;  /* 0x00000001121c7824 */ /* 0x004fc600078e0223 */
[----:B------:R1:W-:Y:S01]  /*1000*/  LDGSTS.E.BYPASS.128 [R33], desc[UR6][R2.64+-0x600] ;  /* 0x00000a0002217fae */ /* 0x0003e2000b901c46 */
[--C-:B---3--:R-:W-:Y:S02]  /*1010*/  IMAD.IADD R37, R24, 0x1, R35.reuse ;  /* 0x0000000118257824 */ /* 0x108fe400078e0223 */
[----:B------:R-:W-:Y:S01]  /*1020*/  IMAD.IADD R35, R22, 0x1, R35 ;  /* 0x0000000116237824 */ /* 0x000fe200078e0223 */
[C---:B----4-:R-:W-:Y:S01]  /*1030*/  IADD3 R27, R21.reuse, 0x1800, RZ ;  /* 0x00001800151b7810 */ /* 0x050fe20007ffe0ff */
[----:B------:R2:W-:Y:S01]  /*1040*/  LDGSTS.E.BYPASS.128 [R31], desc[UR6][R2.64+-0x400] ;  /* 0x00000c00021f7fae */ /* 0x0005e2000b901c46 */
[----:B------:R-:W-:Y:S02]  /*1050*/  IADD3 R4, P2, R4, 0x2000, RZ ;  /* 0x0000200004047810 */ /* 0x000fe40007f5e0ff */
[----:B------:R-:W-:Y:S01]  /*1060*/  IADD3 R21, P3, R21, 0x2000, RZ ;  /* 0x0000200015157810 */ /* 0x000fe20007f7e0ff */
[----:B------:R3:W-:Y:S01]  /*1070*/  LDGSTS.E.BYPASS.128 [R29], desc[UR6][R2.64+-0x200] ;  /* 0x00000e00021d7fae */ /* 0x0007e2000b901c46 */
[----:B------:R-:W-:Y:S01]  /*1080*/  IADD3.X R5, RZ, R5, RZ, P2, !PT ;  /* 0x00000005ff057210 */ /* 0x000fe200017fe4ff */
[----:B-1----:R-:W-:-:S02]  /*1090*/  IMAD.IADD R33, R14, 0x1, R27 ;  /* 0x000000010e217824 */ /* 0x002fc400078e021b */
[----:B------:R1:W-:Y:S01]  /*10a0*/  LDGSTS.E.BYPASS.128 [R30], desc[UR6][R2.64] ;  /* 0x00000000021e7fae */ /* 0x0003e2000b901c46 */
[----:B------:R-:W-:Y:S01]  /*10b0*/  ISETP.GE.AND P2, PT, R12, R25, PT ;  /* 0x000000190c00720c */ /* 0x000fe20003f46270 */
[----:B------:R-:W-:Y:S02]  /*10c0*/  IMAD.X R23, RZ, RZ, R23, P3 ;  /* 0x000000ffff177224 */ /* 0x000fe400018e0617 */
[--C-:B--2---:R-:W-:Y:S01]  /*10d0*/  IMAD.IADD R31, R18, 0x1, R27.reuse ;  /* 0x00000001121f7824 */ /* 0x104fe200078e021b */
        /* <DEDUP_REMOVED lines=10> */
.L_x_87:
[----:B------:R-:W-:Y:S05]  /*1180*/  BSYNC B1 ;  /* 0x0000000000017941 */ /* 0x000fea0003800000 */
.L_x_86:
[----:B-1----:R-:W-:Y:S01]  /*1190*/  IADD3 R2, R19, -R12, RZ ;  /* 0x8000000c13027210 */ /* 0x002fe20007ffe0ff */
[----:B------:R-:W-:Y:S03]  /*11a0*/  BSSY B1, `(.L_x_89) ;  /* 0x000001f000017945 */ /* 0x000fe60003800000 */
[----:B------:R-:W-:-:S13]  /*11b0*/  ISETP.GT.AND P2, PT, R2, 0x80, PT ;  /* 0x000000800200780c */ /* 0x000fda0003f44270 */
[----:B------:R-:W-:Y:S05]  /*11c0*/  @!P2 BRA `(.L_x_90) ;  /* 0x000000000070a947 */ /* 0x000fea0003800000 */
[C---:B------:R-:W-:Y:S01]  /*11d0*/  IADD3 R2, P0, R21.reuse, R16, RZ ;  /* 0x0000001015027210 */ /* 0x040fe20007f1e0ff */
[--C-:B------:R-:W-:Y:S01]  /*11e0*/  IMAD.IADD R28, R14, 0x1, R21.reuse ;  /* 0x000000010e1c7824 */ /* 0x100fe200078e0215 */
[----:B------:R-:W-:Y:S01]  /*11f0*/  IADD3 R25, R21, 0x800, RZ ;  /* 0x0000080015197810 */ /* 0x000fe20007ffe0ff */
[--C-:B------:R-:W-:Y:S01]  /*1200*/  IMAD.IADD R35, R24, 0x1, R21.reuse ;  /* 0x0000000118237824 */ /* 0x100fe200078e0215 */
[----:B------:R-:W-:Y:S01]  /*1210*/  IADD3 R37, R18, R21, RZ ;  /* 0x0000001512257210 */ /* 0x000fe20007ffe0ff */
        /* <DEDUP_REMOVED lines=9> */
[----:B------:R-:W-:Y:S01]  /*12b0*/  IMAD.X R5, RZ, RZ, R3, P0 ;  /* 0x000000ffff057224 */ /* 0x000fe200000e0603 */
[----:B------:R-:W-:Y:S01]  /*12c0*/  IADD3 R21, P2, R21, 0x1000, RZ ;  /* 0x0000100015157810 */ /* 0x000fe20007f5e0ff */
[--C-:B------:R-:W-:Y:S01]  /*12d0*/  IMAD.IADD R27, R24, 0x1, R25.reuse ;  /* 0x00000001181b7824 */ /* 0x100fe200078e0219 */
[----:B------:R1:W-:Y:S01]  /*12e0*/  LDGSTS.E.BYPASS.128 [R37], desc[UR6][R2.64+0x200] ;  /* 0x0000020002257fae */ /* 0x0003e2000b901c46 */
[----:B------:R-:W-:Y:S01]  /*12f0*/  IMAD.IADD R25, R22, 0x1, R25 ;  /* 0x0000000116197824 */ /* 0x000fe200078e0219 */
[----:B------:R-:W-:Y:S01]  /*1300*/  PLOP3.LUT P0, PT, PT, PT, PT, 0x8, 0x0 ;  /* 0x000000000000781c */ /* 0x000fe20003f0e170 */
[----:B------:R-:W-:Y:S01]  /*1310*/  IMAD.X R23, RZ, RZ, R23, P2 ;  /* 0x000000ffff177224 */ /* 0x000fe200010e0617 */
[----:B------:R1:W-:Y:S01]  /*1320*/  LDGSTS.E.BYPASS.128 [R35], desc[UR6][R2.64+0x400] ;  /* 0x0000040002237fae */ /* 0x0003e2000b901c46 */
[----:B------:R-:W-:-:S03]  /*1330*/  IADD3 R12, R12, 0x100, RZ ;  /* 0x000001000c0c7810 */ /* 0x000fc60007ffe0ff */
[----:B------:R1:W-:Y:S04]  /*1340*/  LDGSTS.E.BYPASS.128 [R33], desc[UR6][R2.64+0x600] ;  /* 0x0000060002217fae */ /* 0x0003e8000b901c46 */
[----:B------:R1:W-:Y:S04]  /*1350*/  LDGSTS.E.BYPASS.128 [R31], desc[UR6][R4.64+-0x800] ;  /* 0x00000800041f7fae */ /* 0x0003e8000b901c46 */
[----:B------:R1:W-:Y:S04]  /*1360*/  LDGSTS.E.BYPASS.128 [R29], desc[UR6][R4.64+-0x600] ;  /* 0x00000a00041d7fae */ /* 0x0003e8000b901c46 */
[----:B------:R1:W-:Y:S04]  /*1370*/  LDGSTS.E.BYPASS.128 [R27], desc[UR6][R4.64+-0x400] ;  /* 0x00000c00041b7fae */ /* 0x0003e8000b901c46 */
[----:B------:R1:W-:Y:S02]  /*1380*/  LDGSTS.E.BYPASS.128 [R25], desc[UR6][R4.64+-0x200] ;  /* 0x00000e0004197fae */ /* 0x0003e4000b901c46 */
.L_x_90:
[----:B------:R-:W-:Y:S05]  /*1390*/  BSYNC B1 ;  /* 0x0000000000017941 */ /* 0x000fea0003800000 */
.L_x_89:
[----:B------:R-:W-:-:S13]  /*13a0*/  ISETP.LT.OR P0, PT, R12, R19, P0 ;  /* 0x000000130c00720c */ /* 0x000fda0000701670 */
[----:B------:R-:W-:Y:S05]  /*13b0*/  @!P0 BRA `(.L_x_82) ;  /* 0x0000000000348947 */ /* 0x000fea0003800000 */
[----:B-1----:R-:W-:Y:S01]  /*13c0*/  IADD3 R2, P0, R21, R16, RZ ;  /* 0x0000001015027210 */ /* 0x002fe20007f1e0ff */
[--C-:B------:R-:W-:Y:S02]  /*13d0*/  IMAD.IADD R19, R18, 0x1, R21.reuse ;  /* 0x0000000112137824 */ /* 0x100fe400078e0215 */
[----:B------:R-:W-:Y:S02]  /*13e0*/  IMAD.IADD R5, R24, 0x1, R21 ;  /* 0x0000000118057824 */ /* 0x000fe400078e0215 */
[----:B------:R-:W-:Y:S01]  /*13f0*/  IMAD.X R3, R23, 0x1, R20, P0 ;  /* 0x0000000117037824 */ /* 0x000fe200000e0614 */
[-C--:B------:R-:W-:Y:S02]  /*1400*/  IADD3 R23, R14, R21.reuse, RZ ;  /* 0x000000150e177210 */ /* 0x080fe40007ffe0ff */
[----:B------:R-:W-:-:S03]  /*1410*/  IADD3 R21, R22, R21, RZ ;  /* 0x0000001516157210 */ /* 0x000fc60007ffe0ff */
[----:B------:R-:W-:Y:S01]  /*1420*/  @!PT LDS RZ, [RZ] ;  /* 0x00000000fffff984 */ /* 0x000fe20000000800 */
[----:B------:R-:W-:Y:S01]  /*1430*/  @!PT LDS RZ, [RZ] ;  /* 0x00000000fffff984 */ /* 0x000fe20000000800 */
[----:B------:R-:W-:Y:S01]  /*1440*/  @!PT LDS RZ, [RZ] ;  /* 0x00000000fffff984 */ /* 0x000fe20000000800 */
[----:B------:R2:W-:Y:S04]  /*1450*/  LDGSTS.E.BYPASS.128 [R23], desc[UR6][R2.64] ;  /* 0x0000000002177fae */ /* 0x0005e8000b901c46 */
[----:B------:R2:W-:Y:S04]  /*1460*/  LDGSTS.E.BYPASS.128 [R19], desc[UR6][R2.64+0x200] ;  /* 0x0000020002137fae */ /* 0x0005e8000b901c46 */
[----:B------:R2:W-:Y:S04]  /*1470*/  LDGSTS.E.BYPASS.128 [R5], desc[UR6][R2.64+0x400] ;  /* 0x0000040002057fae */ /* 0x0005e8000b901c46 */
[----:B------:R2:W-:Y:S02]  /*1480*/  LDGSTS.E.BYPASS.128 [R21], desc[UR6][R2.64+0x600] ;  /* 0x0000060002157fae */ /* 0x0005e4000b901c46 */
.L_x_82:
[----:B------:R-:W-:Y:S05]  /*1490*/  BSYNC B0 ;  /* 0x0000000000007941 */ /* 0x000fea0003800000 */
.L_x_81:
[----:B------:R-:W0:Y:S01]  /*14a0*/  LDGDEPBAR ;  /* 0x00000000000079af */ /* 0x000e220000000000 */
[----:B------:R-:W-:-:S04]  /*14b0*/  DEPBAR.LE SB0, 0x1 ;  /* 0x000080400000791a */ /* 0x000fc80000000000 */
[----:B------:R-:W-:Y:S05]  /*14c0*/  @!P1 EXIT ;  /* 0x000000000000994d */ /* 0x000fea0003800000 */
[----:B-1----:R-:W1:Y:S01]  /*14d0*/  LDC.64 R28, c[0x0][0x228] ;  /* 0x00008a00ff1c7b82 */ /* 0x002e620000000a00 */
[----:B------:R-:W-:-:S07]  /*14e0*/  IMAD.SHL.U32 R12, R8, 0x4, RZ ;  /* 0x00000004080c7824 */ /* 0x000fce00078e00ff */
        /* <DEDUP_REMOVED lines=13> */
[----:B-1----:R-:W1:Y:S01]  /*15c0*/  MUFU.RCP R24, R24 ;  /* 0x0000001800187308 */ /* 0x002e620000001000 */
[----:B------:R-:W-:Y:S01]  /*15d0*/  IADD3 R2, R12, R12, RZ ;  /* 0x0000000c0c027210 */ /* 0x000fe20007ffe0ff */
[----:B-1----:R-:W-:-:S06]  /*15e0*/  VIADD R3, R24, 0xffffffe ;  /* 0x0ffffffe18037836 */ /* 0x002fcc0000000000 */
[----:B------:R-:W1:Y:S01]  /*15f0*/  F2I.FTZ.U32.TRUNC.NTZ R3, R3 ;  /* 0x0000000300037305 */ /* 0x000e62000021f000 */
[C---:B------:R-:W-:Y:S01]  /*1600*/  VIADD R22, R2.reuse, 0x2 ;  /* 0x0000000202167836 */ /* 0x040fe20000000000 */
[C---:B------:R-:W-:Y:S01]  /*1610*/  IADD3 R4, R2.reuse, 0x4, RZ ;  /* 0x0000000402047810 */ /* 0x040fe20007ffe0ff */
[----:B------:R-:W-:Y:S02]  /*1620*/  VIADD R5, R2, 0x6 ;  /* 0x0000000602057836 */ /* 0x000fe40000000000 */
[----:B------:R-:W-:Y:S01]  /*1630*/  IMAD.MOV.U32 R2, RZ, RZ, RZ ;  /* 0x000000ffff027224 */ /* 0x000fe200078e00ff */
[----:B------:R-:W-:Y:S02]  /*1640*/  IABS R30, R22 ;  /* 0x00000016001e7213 */ /* 0x000fe40000000000 */
[----:B------:R-:W-:Y:S01]  /*1650*/  IABS R24, R4 ;  /* 0x0000000400187213 */ /* 0x000fe20000000000 */
[----:B-1----:R-:W-:Y:S01]  /*1660*/  IMAD.MOV R28, RZ, RZ, -R3 ;  /* 0x000000ffff1c7224 */ /* 0x002fe200078e0a03 */
[----:B------:R-:W-:-:S03]  /*1670*/  IABS R31, R5 ;  /* 0x00000005001f7213 */ /* 0x000fc60000000000 */
[----:B------:R-:W-:Y:S01]  /*1680*/  IMAD R29, R28, R19, RZ ;  /* 0x000000131c1d7224 */ /* 0x000fe200078e02ff */
[----:B------:R-:W-:-:S03]  /*1690*/  MOV R28, R30 ;  /* 0x0000001e001c7202 */ /* 0x000fc60000000f00 */
[----:B------:R-:W-:-:S04]  /*16a0*/  IMAD.HI.U32 R2, R3, R29, R2 ;  /* 0x0000001d03027227 */ /* 0x000fc800078e0002 */
[----:B------:R-:W-:Y:S02]  /*16b0*/  IMAD.MOV.U32 R29, RZ, RZ, R24 ;  /* 0x000000ffff1d7224 */ /* 0x000fe400078e0018 */
[----:B------:R-:W-:Y:S02]  /*16c0*/  IMAD.MOV.U32 R30, RZ, RZ, R31 ;  /* 0x000000ffff1e7224 */ /* 0x000fe400078e001f */
[----:B------:R-:W-:-:S04]  /*16d0*/  IMAD.HI.U32 R3, R2, R28, RZ ;  /* 0x0000001c02037227 */ /* 0x000fc800078e00ff */
[----:B------:R-:W-:Y:S01]  /*16e0*/  IMAD.HI.U32 R24, R2, R29, RZ ;  /* 0x0000001d02187227 */ /* 0x000fe200078e00ff */
[----:B------:R-:W-:-:S03]  /*16f0*/  IADD3 R3, -R3, RZ, RZ ;  /* 0x000000ff03037210 */ /* 0x000fc60007ffe1ff */
[----:B------:R-:W-:-:S04]  /*1700*/  IMAD.HI.U32 R2, R2, R30, RZ ;  /* 0x0000001e02027227 */ /* 0x000fc800078e00ff */
[----:B------:R-:W-:Y:S02]  /*1710*/  IMAD.MOV R24, RZ, RZ, -R24 ;  /* 0x000000ffff187224 */ /* 0x000fe400078e0a18 */
[----:B------:R-:W-:Y:S02]  /*1720*/  IMAD.MOV R2, RZ, RZ, -R2 ;  /* 0x000000ffff027224 */ /* 0x000fe400078e0a02 */
[C---:B------:R-:W-:Y:S02]  /*1730*/  IMAD R28, R19.reuse, R3, R28 ;  /* 0x00000003131c7224 */ /* 0x040fe400078e021c */
[C---:B------:R-:W-:Y:S02]  /*1740*/  IMAD R24, R19.reuse, R24, R29 ;  /* 0x0000001813187224 */ /* 0x040fe400078e021d */
[C---:B------:R-:W-:Y:S01]  /*1750*/  IMAD R2, R19.reuse, R2, R30 ;  /* 0x0000000213027224 */ /* 0x040fe200078e021e */
[C---:B------:R-:W-:Y:S02]  /*1760*/  ISETP.GT.U32.AND P0, PT, R19.reuse, R28, PT ;  /* 0x0000001c1300720c */ /* 0x040fe40003f04070 */
[----:B------:R-:W-:-:S02]  /*1770*/  ISETP.GT.U32.AND P1, PT, R19, R24, PT ;  /* 0x000000181300720c */ /* 0x000fc40003f24070 */
[----:B------:R-:W-:Y:S01]  /*1780*/  ISETP.GT.U32.AND P2, PT, R19, R2, PT ;  /* 0x000000021300720c */ /* 0x000fe20003f44070 */
[----:B------:R-:W1:Y:S01]  /*1790*/  S2UR UR5, SR_CgaCtaId ;  /* 0x00000000000579c3 */ /* 0x000e620000008800 */
[----:B------:R-:W-:Y:S01]  /*17a0*/  IMAD R17, R10, R17, RZ ;  /* 0x000000110a117224 */ /* 0x000fe200078e02ff */
[----:B------:R-:W-:Y:S02]  /*17b0*/  LEA R10, R11, R12, 0xa ;  /* 0x0000000c0b0a7211 */ /* 0x000fe400078e50ff */
[----:B------:R-:W-:-:S04]  /*17c0*/  SHF.R.S32.HI R12, RZ, 0x1f, R13 ;  /* 0x0000001fff0c7819 */ /* 0x000fc8000001140d */
[--C-:B------:R-:W-:Y:S02]  /*17d0*/  @!P0 IMAD.IADD R28, R28, 0x1, -R19.reuse ;  /* 0x000000011c1c8824 */ /* 0x100fe400078e0a13 */
[----:B------:R-:W-:Y:S02]  /*17e0*/  @!P1 IADD3 R24, R24, -R19, RZ ;  /* 0x8000001318189210 */ /* 0x000fe40007ffe0ff */
[----:B------:R-:W-:Y:S01]  /*17f0*/  @!P2 IMAD.IADD R2, R2, 0x1, -R19 ;  /* 0x000000010202a824 */ /* 0x000fe200078e0a13 */
[C---:B------:R-:W-:Y:S02]  /*1800*/  ISETP.GT.U32.AND P4, PT, R19.reuse, R28, PT ;  /* 0x0000001c1300720c */ /* 0x040fe40003f84070 */
[C---:B------:R-:W-:Y:S01]  /*1810*/  ISETP.GT.U32.AND P5, PT, R19.reuse, R24, PT ;  /* 0x000000181300720c */ /* 0x040fe20003fa4070 */
[----:B------:R-:W-:Y:S01]  /*1820*/  IMAD.SHL.U32 R11, R8, 0x8, RZ ;  /* 0x00000008080b7824 */ /* 0x000fe200078e00ff */
[----:B------:R-:W-:Y:S02]  /*1830*/  ISETP.GT.U32.AND P6, PT, R19, R2, PT ;  /* 0x000000021300720c */ /* 0x000fe40003fc4070 */
[----:B------:R-:W-:-:S02]  /*1840*/  LEA.HI R3, R12, R13, RZ, 0x2 ;  /* 0x0000000d0c037211 */ /* 0x000fc400078f10ff */
[----:B------:R-:W-:Y:S02]  /*1850*/  ISETP.GE.AND P2, PT, R4, RZ, PT ;  /* 0x000000ff0400720c */ /* 0x000fe40003f46270 */
[----:B------:R-:W-:Y:S02]  /*1860*/  ISETP.GE.AND P3, PT, R5, RZ, PT ;  /* 0x000000ff0500720c */ /* 0x000fe40003f66270 */
[----:B------:R-:W-:Y:S02]  /*1870*/  ISETP.GE.AND P1, PT, R22, RZ, PT ;  /* 0x000000ff1600720c */ /* 0x000fe40003f26270 */
[----:B------:R-:W-:Y:S02]  /*1880*/  IADD3 R0, R0, R15, R11 ;  /* 0x0000000f00007210 */ /* 0x000fe40007ffe00b */
[----:B------:R-:W-:Y:S02]  /*1890*/  SHF.R.S32.HI R15, RZ, 0x2, R3 ;  /* 0x00000002ff0f7819 */ /* 0x000fe40000011403 */
[----:B------:R-:W-:Y:S01]  /*18a0*/  LEA.HI R3, R13, R13, RZ, 0x1 ;  /* 0x0000000d0d037211 */ /* 0x000fe200078f08ff */
[--C-:B------:R-:W-:Y:S01]  /*18b0*/  @!P4 IMAD.IADD R28, R28, 0x1, -R19.reuse ;  /* 0x000000011c1cc824 */ /* 0x100fe200078e0a13 */
[----:B------:R-:W-:Y:S01]  /*18c0*/  @!P5 IADD3 R24, R24, -R19, RZ ;  /* 0x800000131818d210 */ /* 0x000fe20007ffe0ff */
[----:B------:R-:W-:Y:S01]  /*18d0*/  @!P6 IMAD.IADD R2, R2, 0x1, -R19 ;  /* 0x000000010202e824 */ /* 0x000fe200078e0a13 */
[----:B------:R-:W-:-:S02]  /*18e0*/  SHF.R.S32.HI R3, RZ, 0x1, R3 ;  /* 0x00000001ff037819 */ /* 0x000fc40000011403 */
[-C--:B------:R-:W-:Y:S01]  /*18f0*/  LEA.HI R29, R12, R13.reuse, RZ, 0x3 ;  /* 0x0000000d0c1d7211 */ /* 0x080fe200078f18ff */
[----:B------:R-:W-:Y:S01]  /*1900*/  @!P2 IMAD.MOV R24, RZ, RZ, -R24 ;  /* 0x000000ffff18a224 */ /* 0x000fe200078e0a18 */
[----:B------:R-:W-:Y:S01]  /*1910*/  UMOV UR4, 0x400 ;  /* 0x0000040000047882 */ /* 0x000fe20000000000 */
[-C--:B------:R-:W-:Y:S01]  /*1920*/  IMAD R12, R6, R13.reuse, R3 ;  /* 0x0000000d060c7224 */ /* 0x080fe200078e0203 */
[----:B------:R-:W-:Y:S01]  /*1930*/  ISETP.NE.AND P4, PT, R13, RZ, PT ;  /* 0x000000ff0d00720c */ /* 0x000fe20003f85270 */
[----:B------:R-:W-:Y:S01]  /*1940*/  @!P3 IMAD.MOV R2, RZ, RZ, -R2 ;  /* 0x000000ffff02b224 */ /* 0x000fe200078e0a02 */
[----:B------:R-:W-:Y:S02]  /*1950*/  LOP3.LUT R3, RZ, R13, RZ, 0x33, !PT ;  /* 0x0000000dff037212 */ /* 0x000fe400078e33ff */
[----:B------:R-:W-:Y:S01]  /*1960*/  @!P1 IADD3 R28, -R28, RZ, RZ ;  /* 0x000000ff1c1c9210 */ /* 0x000fe20007ffe1ff */
[----:B-1----:R-:W-:Y:S01]  /*1970*/  ULEA UR4, UR5, UR4, 0x18 ;  /* 0x0000000405047291 */ /* 0x002fe2000f8ec03f */
[----:B------:R-:W-:Y:S01]  /*1980*/  ISETP.GE.AND P0, PT, R8, R15, PT ;  /* 0x0000000f0800720c */ /* 0x000fe20003f06270 */
[----:B------:R-:W-:Y:S01]  /*1990*/  IMAD.SHL.U32 R13, R17, 0x80, RZ ;  /* 0x00000080110d7824 */ /* 0x000fe200078e00ff */
[----:B------:R-:W-:-:S02]  /*19a0*/  SEL R19, R3, R28, !P4 ;  /* 0x0000001c03137207 */ /* 0x000fc40006000000 */
[C---:B------:R-:W-:Y:S02]  /*19b0*/  SEL R17, R3.reuse, R24, !P4 ;  /* 0x0000001803117207 */ /* 0x040fe40006000000 */
[----:B------:R-:W-:Y:S01]  /*19c0*/  SEL R15, R3, R2, !P4 ;  /* 0x00000002030f7207 */ /* 0x000fe20006000000 */
[----:B------:R-:W-:Y:S01]  /*19d0*/  IMAD.MOV.U32 R24, RZ, RZ, RZ ;  /* 0x000000ffff187224 */ /* 0x000fe200078e00ff */
[----:B------:R-:W-:Y:S01]  /*19e0*/  LEA R26, R26, R13, 0x7 ;  /* 0x0000000d1a1a7211 */ /* 0x000fe200078e38ff */
[----:B------:R-:W-:Y:S01]  /*19f0*/  VIADD R22, R0, UR4 ;  /* 0x0000000400167c36 */ /* 0x000fe20008000000 */
[----:B------:R-:W-:Y:S02]  /*1a00*/  SHF.R.S32.HI R29, RZ, 0x3, R29 ;  /* 0x00000003ff1d7819 */ /* 0x000fe4000001141d */
[----:B------:R-:W-:Y:S02]  /*1a10*/  SHF.R.U32.HI R19, RZ, 0x1, R19 ;  /* 0x00000001ff137819 */ /* 0x000fe40000011613 */
[----:B------:R-:W-:-:S02]  /*1a20*/  SHF.R.U32.HI R17, RZ, 0x1, R17 ;  /* 0x00000001ff117819 */ /* 0x000fc40000011611 */
[----:B------:R-:W-:Y:S02]  /*1a30*/  SHF.R.U32.HI R15, RZ, 0x1, R15 ;  /* 0x00000001ff0f7819 */ /* 0x000fe4000001160f */
[----:B---3--:R-:W-:Y:S01]  /*1a40*/  SHF.L.U32 R27, R27, 0x10, RZ ;  /* 0x000000101b1b7819 */ /* 0x008fe200000006ff */
[----:B--2---:R-:W-:Y:S02]  /*1a50*/  IMAD.U32 R25, R25, 0x10000, RZ ;  /* 0x0001000019197824 */ /* 0x004fe400078e00ff */
[----:B----4-:R-:W-:Y:S01]  /*1a60*/  IMAD.U32 R23, R23, 0x10000, RZ ;  /* 0x0001000017177824 */ /* 0x010fe200078e00ff */
[----:B------:R-:W-:Y:S01]  /*1a70*/  SHF.L.U32 R21, R21, 0x10, RZ ;  /* 0x0000001015157819 */ /* 0x000fe200000006ff */
[----:B------:R-:W-:Y:S02]  /*1a80*/  IMAD.U32 R20, R20, 0x10000, RZ ;  /* 0x0001000014147824 */ /* 0x000fe400078e00ff */
[----:B------:R-:W-:Y:S01]  /*1a90*/  IMAD.U32 R18, R18, 0x10000, RZ ;  /* 0x0001000012127824 */ /* 0x000fe200078e00ff */
[----:B------:R-:W-:Y:S01]  /*1aa0*/  SHF.L.U32 R16, R16, 0x10, RZ ;  /* 0x0000001010107819 */ /* 0x000fe200000006ff */
[----:B------:R-:W-:-:S07]  /*1ab0*/  IMAD.U32 R14, R14, 0x10000, RZ ;  /* 0x000100000e0e7824 */ /* 0x000fce00078e00ff */
.L_x_98:
[----:B-12---:R-:W1:Y:S01]  /*1ac0*/  LDS.64 R2, [R22] ;  /* 0x0000000016027984 */ /* 0x006e620000000a00 */
        /* <DEDUP_REMOVED lines=8> */
[----:B------:R-:W-:-:S02]  /*1b50*/  FFMA.FTZ R5, R0, R0, RZ ;  /* 0x0000000000057223 */ /* 0x000fc400000100ff */
[----:B------:R-:W-:Y:S02]  /*1b60*/  IMAD.U32 R31, R31, 0x10000, RZ ;  /* 0x000100001f1f7824 */ /* 0x000fe400078e00ff */
[----:B------:R-:W-:-:S04]  /*1b70*/  FFMA.FTZ R5, R30, R30, R5 ;  /* 0x0000001e1e057223 */ /* 0x000fc80000010005 */
        /* <DEDUP_REMOVED lines=12> */
.L_x_105:
[----:B------:R-:W3:Y:S01]  /*1c40*/  LDC R3, c[0x0][0x224] ;  /* 0x00008900ff037b82 */ /* 0x000ee20000000800 */
[----:B--2---:R-:W-:Y:S01]  /*1c50*/  FADD.FTZ R34, R36, R34 ;  /* 0x0000002224227221 */ /* 0x004fe20000010000 */
[----:B------:R-:W-:Y:S01]  /*1c60*/  ISETP.NE.AND P2, PT, R24, RZ, PT ;  /* 0x000000ff1800720c */ /* 0x000fe20003f45270 */
[----:B------:R-:W-:Y:S01]  /*1c70*/  BSSY B0, `(.L_x_92) ;  /* 0x000000f000007945 */ /* 0x000fe20003800000 */
[----:B------:R-:W-:Y:S02]  /*1c80*/  FSEL R5, R25, R18, !P1 ;  /* 0x0000001219057208 */ /* 0x000fe40004800000 */
[----:B------:R-:W-:Y:S01]  /*1c90*/  FSEL R33, R21, R14, !P1 ;  /* 0x0000000e15217208 */ /* 0x000fe20004800000 */
[----:B---3--:R-:W-:Y:S01]  /*1ca0*/  FFMA.FTZ R34, R34, 0.0078125, R3 ;  /* 0x3c00000022227823 */ /* 0x008fe20000010003 */
[----:B------:R-:W-:-:S05]  /*1cb0*/  FSEL R3, R27, R20, !P1 ;  /* 0x000000141b037208 */ /* 0x000fca0004800000 */
[----:B------:R-:W2:Y:S02]  /*1cc0*/  MUFU.RSQ R34, R34 ;  /* 0x0000002200227308 */ /* 0x000ea40000001400 */
[C---:B--2---:R-:W-:Y:S01]  /*1cd0*/  FMUL.FTZ R3, R34.reuse, R3 ;  /* 0x0000000322037220 */ /* 0x044fe20000410000 */
[C---:B------:R-:W-:Y:S01]  /*1ce0*/  FMUL.FTZ R5, R34.reuse, R5 ;  /* 0x0000000522057220 */ /* 0x040fe20000410000 */
[----:B------:R-:W-:Y:S02]  /*1cf0*/  FMUL.FTZ R2, R34, R33 ;  /* 0x0000002122027220 */ /* 0x000fe40000410000 */
[----:B------:R-:W-:Y:S01]  /*1d00*/  FMUL.FTZ R0, R0, R3 ;  /* 0x0000000300007220 */ /* 0x000fe20000410000 */
[----:B------:R-:W-:Y:S01]  /*1d10*/  FSEL R3, R23, R16, !P1 ;  /* 0x0000001017037208 */ /* 0x000fe20004800000 */
[----:B------:R-:W-:-:S04]  /*1d20*/  FMUL.FTZ R30, R30, R5 ;  /* 0x000000051e1e7220 */ /* 0x000fc80000410000 */
[----:B------:R-:W-:Y:S01]  /*1d30*/  FMUL.FTZ R3, R34, R3 ;  /* 0x0000000322037220 */ /* 0x000fe20000410000 */
[----:B------:R-:W-:Y:S06]  /*1d40*/  @P2 BRA `(.L_x_93) ;  /* 0x0000000000042947 */ /* 0x000fec0003800000 */
[----:B------:R-:W-:-:S04]  /*1d50*/  DEPBAR.LE SB0, 0x0 ;  /* 0x000080000000791a */ /* 0x000fc80000000000 */
.L_x_93:
[----:B------:R-:W-:Y:S05]  /*1d60*/  BSYNC B0 ;  /* 0x0000000000007941 */ /* 0x000fea0003800000 */
.L_x_92:
[----:B------:R-:W-:Y:S01]  /*1d70*/  BSSY B0, `(.L_x_94) ;  /* 0x0000055000007945 */ /* 0x000fe20003800000 */
[----:B------:R-:W-:Y:S01]  /*1d80*/  FMUL.FTZ R32, R32, R3 ;  /* 0x0000000320207220 */ /* 0x000fe20000410000 */
[----:B------:R-:W-:Y:S02]  /*1d90*/  FMUL.FTZ R31, R31, R2 ;  /* 0x000000021f1f7220 */ /* 0x000fe40000410000 */
[----:B------:R-:W-:Y:S05]  /*1da0*/  @P0 BRA `(.L_x_95) ;  /* 0x0000000400440947 */ /* 0x000fea0003800000 */
[----:B------:R-:W-:Y:S01]  /*1db0*/  UMOV UR5, 0xffffffff ;  /* 0xffffffff00057882 */ /* 0x000fe20000000000 */
[----:B------:R-:W-:Y:S02]  /*1dc0*/  ISETP.GE.AND P2, PT, R8, R29, PT ;  /* 0x0000001d0800720c */ /* 0x000fe40003f46270 */
[----:B------:R-:W-:Y:S11]  /*1dd0*/  BRA.DIV UR5, `(.L_x_96) ;  /* 0x0000000a05047947 */ /* 0x000ff6000b800000 */
[----:B------:R-:W2:Y:S01]  /*1de0*/  LDC R5, c[0x0][0x24c] ;  /* 0x00009300ff057b82 */ /* 0x000ea20000000800 */
[----:B------:R-:W-:Y:S01]  /*1df0*/  IMAD.MOV.U32 R2, RZ, RZ, RZ ;  /* 0x000000ffff027224 */ /* 0x000fe200078e00ff */
[----:B------:R-:W-:Y:S01]  /*1e00*/  ISETP.GE.AND P4, PT, R11, RZ, PT ;  /* 0x000000ff0b00720c */ /* 0x000fe20003f86270 */
[----:B------:R-:W3:Y:S01]  /*1e10*/  SHFL.BFLY PT, R34, R0, R29, 0x1f ;  /* 0x0c001f1d00227589 */ /* 0x000ee200000e0000 */
[----:B--2---:R-:W-:-:S04]  /*1e20*/  IABS R4, R5 ;  /* 0x0000000500047213 */ /* 0x004fc80000000000 */
[----:B------:R-:W2:Y:S08]  /*1e30*/  I2F.RP R33, R4 ;  /* 0x0000000400217306 */ /* 0x000eb00000209400 */
[----:B--2---:R-:W2:Y:S02]  /*1e40*/  MUFU.RCP R33, R33 ;  /* 0x0000002100217308 */ /* 0x004ea40000001000 */
[----:B--2---:R-:W-:Y:S01]  /*1e50*/  IADD3 R3, R33, 0xffffffe, RZ ;  /* 0x0ffffffe21037810 */ /* 0x004fe20007ffe0ff */
[----:B---3--:R-:W-:-:S05]  /*1e60*/  FADD.FTZ R33, -R34, -RZ ;  /* 0x800000ff22217221 */ /* 0x008fca0000010100 */
[----:B------:R-:W2:Y:S01]  /*1e70*/  F2I.FTZ.U32.TRUNC.NTZ R3, R3 ;  /* 0x0000000300037305 */ /* 0x000ea2000021f000 */
[----:B------:R-:W-:Y:S01]  /*1e80*/  FSEL R34, R33, R34, !P2 ;  /* 0x0000002221227208 */ /* 0x000fe20005000000 */
[----:B--2---:R-:W-:-:S04]  /*1e90*/  IMAD.MOV R35, RZ, RZ, -R3 ;  /* 0x000000ffff237224 */ /* 0x004fc800078e0a03 */
[----:B------:R-:W-:-:S04]  /*1ea0*/  IMAD R35, R35, R4, RZ ;  /* 0x0000000423237224 */ /* 0x000fc800078e02ff */
[----:B------:R-:W-:Y:S01]  /*1eb0*/  IMAD.HI.U32 R2, R3, R35, R2 ;  /* 0x0000002303027227 */ /* 0x000fe200078e0002 */
[----:B------:R-:W-:-:S05]  /*1ec0*/  IABS R35, R11 ;  /* 0x0000000b00237213 */ /* 0x000fca0000000000 */
[----:B------:R-:W-:-:S05]  /*1ed0*/  IMAD.HI.U32 R2, R2, R35, RZ ;  /* 0x0000002302027227 */ /* 0x000fca00078e00ff */
[----:B------:R-:W-:-:S05]  /*1ee0*/  IADD3 R2, -R2, RZ, RZ ;  /* 0x000000ff02027210 */ /* 0x000fca0007ffe1ff */
[----:B------:R-:W-:-:S05]  /*1ef0*/  IMAD R35, R4, R2, R35 ;  /* 0x0000000204237224 */ /* 0x000fca00078e0223 */
[----:B------:R-:W-:-:S13]  /*1f00*/  ISETP.GT.U32.AND P3, PT, R4, R35, PT ;  /* 0x000000230400720c */ /* 0x000fda0003f64070 */
[----:B------:R-:W-:-:S05]  /*1f10*/  @!P3 IMAD.IADD R35, R35, 0x1, -R4 ;  /* 0x000000012323b824 */ /* 0x000fca00078e0a04 */
[----:B------:R-:W-:-:S13]  /*1f20*/  ISETP.GT.U32.AND P3, PT, R4, R35, PT ;  /* 0x000000230400720c */ /* 0x000fda0003f64070 */
[----:B------:R-:W-:Y:S01]  /*1f30*/  @!P3 IMAD.IADD R35, R35, 0x1, -R4 ;  /* 0x000000012323b824 */ /* 0x000fe200078e0a04 */
[----:B------:R-:W-:-:S04]  /*1f40*/  ISETP.NE.AND P3, PT, R5, RZ, PT ;  /* 0x000000ff0500720c */ /* 0x000fc80003f65270 */
[----:B-1----:R-:W-:-:S05]  /*1f50*/  @!P4 IADD3 R36, -R35, RZ, RZ ;  /* 0x000000ff2324c210 */ /* 0x002fca0007ffe1ff */
[----:B------:R-:W-:-:S04]  /*1f60*/  @!P4 IMAD.MOV.U32 R35, RZ, RZ, R36 ;  /* 0x000000ffff23c224 */ /* 0x000fc800078e0024 */
[----:B------:R-:W-:-:S04]  /*1f70*/  @!P3 LOP3.LUT R35, RZ, R5, RZ, 0x33, !PT ;  /* 0x00000005ff23b212 */ /* 0x000fc800078e33ff */
[----:B------:R-:W-:-:S05]  /*1f80*/  SHF.R.U32.HI R35, RZ, 0x1, R35 ;  /* 0x00000001ff237819 */ /* 0x000fca0000011623 */
[--C-:B------:R-:W-:Y:S02]  /*1f90*/  IMAD.IADD R2, R12, 0x1, R35.reuse ;  /* 0x000000010c027824 */ /* 0x100fe400078e0223 */
[----:B------:R-:W-:-:S03]  /*1fa0*/  IMAD R35, R6, R5, R35 ;  /* 0x0000000506237224 */ /* 0x000fc600078e0223 */
[----:B------:R-:W-:Y:S01]  /*1fb0*/  LEA R3, R2, UR4, 0x1 ;  /* 0x0000000402037c11 */ /* 0x000fe2000f8e08ff */
[----:B------:R-:W-:Y:S01]  /*1fc0*/  NOP ;  /* 0x0000000000007918 */ /* 0x000fe20000000000 */
[----:B------:R-:W-:-:S04]  /*1fd0*/  LEA R4, R35, UR4, 0x1 ;  /* 0x0000000423047c11 */ /* 0x000fc8000f8e08ff */
[----:B------:R-:W1:Y:S01]  /*1fe0*/  LDS.U16 R3, [R3] ;  /* 0x0000000003037984 */ /* 0x000e620000000400 */
[----:B------:R-:W-:-:S03]  /*1ff0*/  IADD3 R2, R12, R19, RZ ;  /* 0x000000130c027210 */ /* 0x000fc60007ffe0ff */
[----:B------:R-:W2:Y:S01]  /*2000*/  LDS.U16 R4, [R4] ;  /* 0x0000000004047984 */ /* 0x000ea20000000400 */
[----:B------:R-:W-:-:S06]  /*2010*/  LEA R2, R2, UR4, 0x1 ;  /* 0x0000000402027c11 */ /* 0x000fcc000f8e08ff */
[----:B------:R-:W3:Y:S01]  /*2020*/  LDS.U16 R2, [R2] ;  /* 0x0000000002027984 */ /* 0x000ee20000000400 */
[----:B-1----:R-:W-:-:S04]  /*2030*/  IMAD.U32 R33, R3, 0x10000, RZ ;  /* 0x0001000003217824 */ /* 0x002fc800078e00ff */
[----:B------:R-:W-:Y:S01]  /*2040*/  FMUL.FTZ R33, R33, R34 ;  /* 0x0000002221217220 */ /* 0x000fe20000410000 */
[----:B--2---:R-:W-:Y:S01]  /*2050*/  SHF.L.U32 R3, R4, 0x10, RZ ;  /* 0x0000001004037819 */ /* 0x004fe200000006ff */
[CC--:B------:R-:W-:Y:S02]  /*2060*/  IMAD R34, R6.reuse, R5.reuse, R19 ;  /* 0x0000000506227224 */ /* 0x0c0fe400078e0213 */
[----:B------:R-:W-:Y:S02]  /*2070*/  IMAD R4, R6, R5, R17 ;  /* 0x0000000506047224 */ /* 0x000fe400078e0211 */
[----:B------:R-:W-:Y:S01]  /*2080*/  FFMA.FTZ R0, R0, R3, R33 ;  /* 0x0000000300007223 */ /* 0x000fe20000010021 */
[----:B------:R-:W-:Y:S01]  /*2090*/  LEA R33, R34, UR4, 0x1 ;  /* 0x0000000422217c11 */ /* 0x000fe2000f8e08ff */
[----:B------:R-:W-:Y:S01]  /*20a0*/  IMAD.IADD R3, R12, 0x1, R17 ;  /* 0x000000010c037824 */ /* 0x000fe200078e0211 */
[----:B------:R-:W1:Y:S01]  /*20b0*/  SHFL.BFLY PT, R34, R30, R29, 0x1f ;  /* 0x0c001f1d1e227589 */ /* 0x000e6200000e0000 */
[----:B------:R-:W-:-:S02]  /*20c0*/  LEA R4, R4, UR4, 0x1 ;  /* 0x0000000404047c11 */ /* 0x000fc4000f8e08ff */
[----:B---3--:R-:W-:Y:S01]  /*20d0*/  SHF.L.U32 R35, R2, 0x10, RZ ;  /* 0x0000001002237819 */ /* 0x008fe200000006ff */
[----:B------:R-:W2:Y:S01]  /*20e0*/  LDS.U16 R33, [R33] ;  /* 0x0000000021217984 */ /* 0x000ea20000000400 */
[----:B------:R-:W-:-:S03]  /*20f0*/  LEA R3, R3, UR4, 0x1 ;  /* 0x0000000403037c11 */ /* 0x000fc6000f8e08ff */
[----:B------:R-:W-:Y:S04]  /*2100*/  LDS.U16 R4, [R4] ;  /* 0x0000000004047984 */ /* 0x000fe80000000400 */
[----:B------:R-:W3:Y:S01]  /*2110*/  LDS.U16 R3, [R3] ;  /* 0x0000000003037984 */ /* 0x000ee20000000400 */
[----:B-1----:R-:W-:-:S04]  /*2120*/  @!P2 FADD.FTZ R34, -R34, -RZ ;  /* 0x800000ff2222a221 */ /* 0x002fc80000010100 */
[----:B------:R-:W-:Y:S02]  /*2130*/  FMUL.FTZ R35, R35, R34 ;  /* 0x0000002223237220 */ /* 0x000fe40000410000 */
[----:B------:R-:W1:Y:S01]  /*2140*/  SHFL.BFLY PT, R34, R32, R29, 0x1f ;  /* 0x0c001f1d20227589 */ /* 0x000e6200000e0000 */
[----:B--2---:R-:W-:-:S04]  /*2150*/  IMAD.U32 R33, R33, 0x10000, RZ ;  /* 0x0001000021217824 */ /* 0x004fc800078e00ff */
[----:B------:R-:W-:Y:S02]  /*2160*/  FFMA.FTZ R30, R30, R33, R35 ;  /* 0x000000211e1e7223 */ /* 0x000fe40000010023 */
[----:B------:R2:W4:Y:S01]  /*2170*/  SHFL.BFLY PT, R35, R31, R29, 0x1f ;  /* 0x0c001f1d1f237589 */ /* 0x00052200000e0000 */
[----:B---3--:R-:W-:Y:S01]  /*2180*/  SHF.L.U32 R33, R3, 0x10, RZ ;  /* 0x0000001003217819 */ /* 0x008fe200000006ff */
[----:B------:R-:W-:Y:S02]  /*2190*/  IMAD.U32 R3, R4, 0x10000, RZ ;  /* 0x0001000004037824 */ /* 0x000fe400078e00ff */
[----:B-1----:R-:W-:-:S04]  /*21a0*/  @!P2 FADD.FTZ R34, -R34, -RZ ;  /* 0x800000ff2222a221 */ /* 0x002fc80000010100 */
[----:B------:R-:W-:-:S04]  /*21b0*/  FMUL.FTZ R33, R33, R34 ;  /* 0x0000002221217220 */ /* 0x000fc80000410000 */
[----:B--2---:R-:W-:-:S07]  /*21c0*/  FFMA.FTZ R36, R32, R3, R33 ;  /* 0x0000000320247223 */ /* 0x004fce0000010021 */
.L_x_112:
[----:B------:R-:W-:Y:S01]  /*21d0*/  IADD3 R2, R12, R15, RZ ;  /* 0x0000000f0c027210 */ /* 0x000fe20007ffe0ff */
[----:B------:R-:W-:Y:S02]  /*21e0*/  IMAD R5, R6, R5, R15 ;  /* 0x0000000506057224 */ /* 0x000fe400078e020f */
[----:B----4-:R-:W-:Y:S01]  /*21f0*/  @!P2 FADD.FTZ R35, -R35, -RZ ;  /* 0x800000ff2323a221 */ /* 0x010fe20000010100 */
[----:B------:R-:W-:Y:S01]  /*2200*/  UMOV UR5, 0xffffffff ;  /* 0xffffffff00057882 */ /* 0x000fe20000000000 */
[----:B------:R-:W-:Y:S01]  /*2210*/  LEA R3, R2, UR4, 0x1 ;  /* 0x0000000402037c11 */ /* 0x000fe2000f8e08ff */
[----:B------:R-:W-:Y:S01]  /*2220*/  IMAD.MOV.U32 R32, RZ, RZ, R36 ;  /* 0x000000ffff207224 */ /* 0x000fe200078e0024 */
[----:B------:R-:W-:-:S04]  /*2230*/  LEA R5, R5, UR4, 0x1 ;  /* 0x0000000405057c11 */ /* 0x000fc8000f8e08ff */
[----:B------:R-:W1:Y:S04]  /*2240*/  LDS.U16 R3, [R3] ;  /* 0x0000000003037984 */ /* 0x000e680000000400 */
[----:B------:R-:W2:Y:S01]  /*2250*/  LDS.U16 R5, [R5] ;  /* 0x0000000005057984 */ /* 0x000ea20000000400 */
[----:B-1----:R-:W-:Y:S01]  /*2260*/  IMAD.U32 R4, R3, 0x10000, RZ ;  /* 0x0001000003047824 */ /* 0x002fe200078e00ff */
[----:B--2---:R-:W-:-:S03]  /*2270*/  SHF.L.U32 R2, R5, 0x10, RZ ;  /* 0x0000001005027819 */ /* 0x004fc600000006ff */
[----:B------:R-:W-:-:S04]  /*2280*/  FMUL.FTZ R4, R4, R35 ;  /* 0x0000002304047220 */ /* 0x000fc80000410000 */
[----:B------:R-:W-:Y:S01]  /*2290*/  FFMA.FTZ R31, R31, R2, R4 ;  /* 0x000000021f1f7223 */ /* 0x000fe20000010004 */
[----:B------:R-:W-:Y:S06]  /*22a0*/  BRA.DIV UR5, `(.L_x_97) ;  /* 0x0000000a05307947 */ /* 0x000fec000b800000 */
[----:B------:R-:W-:Y:S01]  /*22b0*/  NOP ;  /* 0x0000000000007918 */ /* 0x000fe20000000000 */
.L_x_95:
[----:B------:R-:W-:Y:S05]  /*22c0*/  BSYNC B0 ;  /* 0x0000000000007941 */ /* 0x000fea0003800000 */
.L_x_94:
[----:B------:R-:W2:Y:S01]  /*22d0*/  LDC.64 R4, c[0x0][0x210] ;  /* 0x00008400ff047b82 */ /* 0x000ea20000000a00 */
[----:B------:R-:W-:Y:S01]  /*22e0*/  SEL R3, R28, RZ, P1 ;  /* 0x000000ff1c037207 */ /* 0x000fe20000800000 */
[----:B------:R-:W-:Y:S01]  /*22f0*/  VIADD R24, R24, 0x1 ;  /* 0x0000000118187836 */ /* 0x000fe20000000000 */
[----:B------:R-:W-:Y:S01]  /*2300*/  SEL R2, R13, R26, !P1 ;  /* 0x0000001a0d027207 */ /* 0x000fe20004800000 */
[----:B------:R-:W-:Y:S01]  /*2310*/  VIADD R9, R9, 0x1 ;  /* 0x0000000109097836 */ /* 0x000fe20000000000 */
[----:B------:R-:W-:Y:S02]  /*2320*/  IADD3 R22, R22, 0x100, RZ ;  /* 0x0000010016167810 */ /* 0x000fe40007ffe0ff */
[----:B------:R-:W-:Y:S01]  /*2330*/  ISETP.GE.AND P1, PT, R24, R7, PT ;  /* 0x000000071800720c */ /* 0x000fe20003f26270 */
[----:B------:R-:W-:Y:S01]  /*2340*/  IMAD R3, R3, -0x80, R2 ;  /* 0xffffff8003037824 */ /* 0x000fe200078e0202 */
[----:B------:R-:W-:-:S04]  /*2350*/  F2FP.BF16.F32.PACK_AB R2, R30, R0 ;  /* 0x000000001e02723e */ /* 0x000fc800000010ff */
[----:B------:R-:W-:Y:S02]  /*2360*/  IADD3 R33, R3, R10, RZ ;  /* 0x0000000a03217210 */ /* 0x000fe40007ffe0ff */
[----:B------:R-:W-:Y:S02]  /*2370*/  F2FP.BF16.F32.PACK_AB R3, R31, R32 ;  /* 0x000000201f03723e */ /* 0x000fe400000010ff */
[----:B------:R-:W-:Y:S01]  /*2380*/  IADD3 R10, R10, 0x80, RZ ;  /* 0x000000800a0a7810 */ /* 0x000fe20007ffe0ff */
[----:B--2---:R-:W-:-:S05]  /*2390*/  IMAD.WIDE R4, R33, 0x2, R4 ;  /* 0x0000000221047825 */ /* 0x004fca00078e0204 */
[----:B------:R2:W-:Y:S01]  /*23a0*/  STG.E.64 desc[UR6][R4.64], R2 ;  /* 0x0000000204007986 */ /* 0x0005e2000c101b06 */
[----:B------:R-:W-:Y:S05]  /*23b0*/  @!P1 BRA `(.L_x_98) ;  /* 0xfffffff400c09947 */ /* 0x000fea000383ffff */
[----:B------:R-:W-:Y:S05]  /*23c0*/  EXIT ;  /* 0x000000000000794d */ /* 0x000fea0003800000 */
.L_x_91:
[----:B------:R-:W-:Y:S01]  /*23d0*/  HFMA2.MMA R3, -RZ, RZ, 0, 1.847743988037109375e-06 ;  /* 0x0000001fff037435 */ /* 0x000fe200000001ff */
[----:B------:R-:W-:Y:S01]  /*23e0*/  BSSY B0, `(.L_x_99) ;  /* 0x0000006000007945 */ /* 0x000fe20003800000 */
[----:B------:R-:W-:Y:S02]  /*23f0*/  IMAD.MOV.U32 R2, RZ, RZ, 0x10 ;  /* 0x00000010ff027424 */ /* 0x000fe400078e00ff */
[----:B------:R-:W-:-:S07]  /*2400*/  IMAD.MOV.U32 R4, RZ, RZ, -0x1 ;  /* 0xffffffffff047424 */ /* 0x000fce00078e00ff */
[----:B------:R-:W-:Y:S05]  /*2410*/  WARPSYNC.COLLECTIVE R4, `(.L_x_100) ;  /* 0x0000000004087348 */ /* 0x000fea0003c00000 */
[----:B------:R1:W2:Y:S02]  /*2420*/  SHFL.BFLY P3, R34, R33, R2, R3 ;  /* 0x0c00000221227389 */ /* 0x0002a40000060003 */
[----:B-12---:R-:W-:Y:S01]  /*2430*/  ENDCOLLECTIVE ;  /* 0x000000000000791b */ /* 0x006fe20003800000 */
.L_x_100:
[----:B------:R-:W-:Y:S05]  /*2440*/  BSYNC B0 ;  /* 0x0000000000007941 */ /* 0x000fea0003800000 */
.L_x_99:
[----:B------:R-:W-:Y:S01]  /*2450*/  FADD.FTZ R33, R33, R34 ;  /* 0x0000002221217221 */ /* 0x000fe20000010000 */
[----:B------:R-:W-:Y:S01]  /*2460*/  MOV R2, 0x8 ;  /* 0x0000000800027802 */ /* 0x000fe20000000f00 */
[----:B------:R-:W-:Y:S01]  /*2470*/  IMAD.MOV.U32 R3, RZ, RZ, 0x1f ;  /* 0x0000001fff037424 */ /* 0x000fe200078e00ff */
[----:B------:R-:W-:-:S07]  /*2480*/  MOV R4, 0xffffffff ;  /* 0xffffffff00047802 */ /* 0x000fce0000000f00 */
[----:B------:R-:W-:Y:S05]  /*2490*/  WARPSYNC.COLLECTIVE R4, `(.L_x_101) ;  /* 0x0000000004087348 */ /* 0x000fea0003c00000 */
[----:B------:R1:W2:Y:S02]  /*24a0*/  SHFL.BFLY P3, R34, R33, R2, R3 ;  /* 0x0c00000221227389 */ /* 0x0002a40000060003 */
[----:B-12---:R-:W-:Y:S01]  /*24b0*/  ENDCOLLECTIVE ;  /* 0x000000000000791b */ /* 0x006fe20003800000 */
.L_x_101:
[----:B------:R-:W-:Y:S01]  /*24c0*/  HFMA2.MMA R2, -RZ, RZ, 0, 2.384185791015625e-07 ;  /* 0x00000004ff027435 */ /* 0x000fe200000001ff */
[----:B------:R-:W-:-:S04]  /*24d0*/  FADD.FTZ R5, R33, R34 ;  /* 0x0000002221057221 */ /* 0x000fc80000010000 */
[----:B------:R-:W-:-:S07]  /*24e0*/  IMAD.MOV.U32 R33, RZ, RZ, R5 ;  /* 0x000000ffff217224 */ /* 0x000fce00078e0005 */
[----:B------:R-:W-:Y:S05]  /*24f0*/  WARPSYNC.COLLECTIVE R4, `(.L_x_102) ;  /* 0x0000000004087348 */ /* 0x000fea0003c00000 */
[----:B------:R1:W2:Y:S02]  /*2500*/  SHFL.BFLY P3, R34, R33, R2, R3 ;  /* 0x0c00000221227389 */ /* 0x0002a40000060003 */
[----:B-12---:R-:W-:Y:S01]  /*2510*/  ENDCOLLECTIVE ;  /* 0x000000000000791b */ /* 0x006fe20003800000 */
.L_x_102:
[----:B------:R-:W-:Y:S01]  /*2520*/  MOV R2, 0x2 ;  /* 0x0000000200027802 */ /* 0x000fe20000000f00 */
[----:B------:R-:W-:-:S04]  /*2530*/  FADD.FTZ R35, R5, R34 ;  /* 0x0000002205237221 */ /* 0x000fc80000010000 */
[----:B------:R-:W-:-:S07]  /*2540*/  IMAD.MOV.U32 R33, RZ, RZ, R35 ;  /* 0x000000ffff217224 */ /* 0x000fce00078e0023 */
[----:B------:R-:W-:Y:S05]  /*2550*/  WARPSYNC.COLLECTIVE R4, `(.L_x_103) ;  /* 0x0000000004087348 */ /* 0x000fea0003c00000 */
[----:B------:R1:W2:Y:S02]  /*2560*/  SHFL.BFLY P3, R34, R33, R2, R3 ;  /* 0x0c00000221227389 */ /* 0x0002a40000060003 */
[----:B-12---:R-:W-:Y:S01]  /*2570*/  ENDCOLLECTIVE ;  /* 0x000000000000791b */ /* 0x006fe20003800000 */
.L_x_103:
[----:B------:R-:W-:Y:S01]  /*2580*/  HFMA2.MMA R2, -RZ, RZ, 0, 5.9604644775390625e-08 ;  /* 0x00000001ff027435 */ /* 0x000fe200000001ff */
[----:B------:R-:W-:-:S04]  /*2590*/  FADD.FTZ R36, R35, R34 ;  /* 0x0000002223247221 */ /* 0x000fc80000010000 */
[----:B------:R-:W-:-:S07]  /*25a0*/  IMAD.MOV.U32 R33, RZ, RZ, R36 ;  /* 0x000000ffff217224 */ /* 0x000fce00078e0024 */
[----:B------:R-:W-:Y:S05]  /*25b0*/  WARPSYNC.COLLECTIVE R4, `(.L_x_104) ;  /* 0x0000000004087348 */ /* 0x000fea0003c00000 */
[----:B------:R1:W2:Y:S02]  /*25c0*/  SHFL.BFLY P3, R34, R33, R2, R3 ;  /* 0x0c00000221227389 */ /* 0x0002a40000060003 */
[----:B-12---:R-:W-:Y:S01]  /*25d0*/  ENDCOLLECTIVE ;  /* 0x000000000000791b */ /* 0x006fe20003800000 */
.L_x_104:
[----:B------:R-:W-:Y:S05]  /*25e0*/  BRA `(.L_x_105) ;  /* 0xfffffff400947947 */ /* 0x000fea000383ffff */
.L_x_96:
[----:B------:R-:W2:Y:S01]  /*25f0*/  LDC R5, c[0x0][0x24c] ;  /* 0x00009300ff057b82 */ /* 0x000ea20000000800 */
[----:B------:R-:W-:Y:S01]  /*2600*/  BSSY B1, `(.L_x_106) ;  /* 0x0000016000017945 */ /* 0x000fe20003800000 */
[----:B--2---:R-:W-:-:S04]  /*2610*/  IABS R4, R5 ;  /* 0x0000000500047213 */ /* 0x004fc80000000000 */
[----:B------:R-:W2:Y:S08]  /*2620*/  I2F.RP R33, R4 ;  /* 0x0000000400217306 */ /* 0x000eb00000209400 */
[----:B--2---:R-:W2:Y:S02]  /*2630*/  MUFU.RCP R33, R33 ;  /* 0x0000002100217308 */ /* 0x004ea40000001000 */
[----:B--2---:R-:W-:-:S06]  /*2640*/  VIADD R2, R33, 0xffffffe ;  /* 0x0ffffffe21027836 */ /* 0x004fcc0000000000 */
[----:B------:R2:W3:Y:S02]  /*2650*/  F2I.FTZ.U32.TRUNC.NTZ R3, R2 ;  /* 0x0000000200037305 */ /* 0x0004e4000021f000 */
[----:B--2---:R-:W-:Y:S01]  /*2660*/  IMAD.MOV.U32 R2, RZ, RZ, RZ ;  /* 0x000000ffff027224 */ /* 0x004fe200078e00ff */
[----:B---3--:R-:W-:-:S05]  /*2670*/  IADD3 R35, RZ, -R3, RZ ;  /* 0x80000003ff237210 */ /* 0x008fca0007ffe0ff */
        /* <DEDUP_REMOVED lines=9> */
[----:B------:R-:W-:Y:S01]  /*2710*/  @!P3 IADD3 R35, R35, -R4, RZ ;  /* 0x800000042323b210 */ /* 0x000fe20007ffe0ff */
[----:B------:R-:W-:-:S07]  /*2720*/  IMAD.MOV.U32 R4, RZ, RZ, -0x1 ;  /* 0xffffffffff047424 */ /* 0x000fce00078e00ff */
[----:B-1----:R-:W-:Y:S05]  /*2730*/  WARPSYNC.COLLECTIVE R4, `(.L_x_107) ;  /* 0x0000000004087348 */ /* 0x002fea0003c00000 */
[----:B------:R-:W-:Y:S01]  /*2740*/  NOP ;  /* 0x0000000000007918 */ /* 0x000fe20000000000 */
[----:B-1----:R-:W-:Y:S01]  /*2750*/  ENDCOLLECTIVE ;  /* 0x000000000000791b */ /* 0x002fe20003800000 */
.L_x_107:
[----:B------:R-:W-:Y:S05]  /*2760*/  BSYNC B1 ;  /* 0x0000000000017941 */ /* 0x000fea0003800000 */
.L_x_106:
[----:B------:R-:W-:Y:S01]  /*2770*/  HFMA2.MMA R3, -RZ, RZ, 0, 1.847743988037109375e-06 ;  /* 0x0000001fff037435 */ /* 0x000fe200000001ff */
[----:B------:R-:W-:Y:S01]  /*2780*/  MOV R33, R0 ;  /* 0x0000000000217202 */ /* 0x000fe20000000f00 */
[----:B------:R-:W-:Y:S01]  /*2790*/  IMAD.MOV.U32 R2, RZ, RZ, R29 ;  /* 0x000000ffff027224 */ /* 0x000fe200078e001d */
[----:B------:R-:W-:Y:S01]  /*27a0*/  ISETP.NE.AND P4, PT, R5, RZ, PT ;  /* 0x000000ff0500720c */ /* 0x000fe20003f85270 */
[----:B------:R-:W-:-:S12]  /*27b0*/  IMAD.MOV.U32 R4, RZ, RZ, -0x1 ;  /* 0xffffffffff047424 */ /* 0x000fd800078e00ff */
[----:B------:R-:W-:Y:S05]  /*27c0*/  WARPSYNC.COLLECTIVE R4, `(.L_x_108) ;  /* 0x0000000004087348 */ /* 0x000fea0003c00000 */
[----:B------:R1:W2:Y:S02]  /*27d0*/  SHFL.BFLY P3, R34, R33, R2, R3 ;  /* 0x0c00000221227389 */ /* 0x0002a40000060003 */
[----:B-12---:R-:W-:Y:S01]  /*27e0*/  ENDCOLLECTIVE ;  /* 0x000000000000791b */ /* 0x006fe20003800000 */
.L_x_108:
[----:B------:R-:W-:Y:S01]  /*27f0*/  ISETP.GE.AND P3, PT, R11, RZ, PT ;  /* 0x000000ff0b00720c */ /* 0x000fe20003f66270 */
[----:B------:R-:W-:-:S05]  /*2800*/  FADD.FTZ R37, -R34, -RZ ;  /* 0x800000ff22257221 */ /* 0x000fca0000010100 */
[----:B------:R-:W-:-:S07]  /*2810*/  FSEL R34, R37, R34, !P2 ;  /* 0x0000002225227208 */ /* 0x000fce0005000000 */
[----:B------:R-:W-:-:S05]  /*2820*/  @!P3 IADD3 R36, -R35, RZ, RZ ;  /* 0x000000ff2324b210 */ /* 0x000fca0007ffe1ff */
[----:B------:R-:W-:Y:S01]  /*2830*/  @!P3 IMAD.MOV.U32 R35, RZ, RZ, R36 ;  /* 0x000000ffff23b224 */ /* 0x000fe200078e0024 */
[----:B------:R-:W-:-:S04]  /*2840*/  @!P4 LOP3.LUT R35, RZ, R5, RZ, 0x33, !PT ;  /* 0x00000005ff23c212 */ /* 0x000fc800078e33ff */
[----:B------:R-:W-:-:S04]  /*2850*/  SHF.R.U32.HI R35, RZ, 0x1, R35 ;  /* 0x00000001ff237819 */ /* 0x000fc80000011623 */
[----:B------:R-:W-:Y:S01]  /*2860*/  IADD3 R2, R12, R35, RZ ;  /* 0x000000230c027210 */ /* 0x000fe20007ffe0ff */
[----:B------:R-:W-:-:S03]  /*2870*/  IMAD R35, R6, R5, R35 ;  /* 0x0000000506237224 */ /* 0x000fc600078e0223 */
[----:B------:R-:W-:Y:S02]  /*2880*/  LEA R2, R2, UR4, 0x1 ;  /* 0x0000000402027c11 */ /* 0x000fe4000f8e08ff */
[----:B------:R-:W-:-:S04]  /*2890*/  LEA R35, R35, UR4, 0x1 ;  /* 0x0000000423237c11 */ /* 0x000fc8000f8e08ff */
[----:B------:R-:W1:Y:S04]  /*28a0*/  LDS.U16 R2, [R2] ;  /* 0x0000000002027984 */ /* 0x000e680000000400 */
[----:B------:R-:W2:Y:S01]  /*28b0*/  LDS.U16 R35, [R35] ;  /* 0x0000000023237984 */ /* 0x000ea20000000400 */
[----:B-1----:R-:W-:Y:S02]  /*28c0*/  IMAD.U32 R3, R2, 0x10000, RZ ;  /* 0x0001000002037824 */ /* 0x002fe400078e00ff */
[----:B------:R-:W-:Y:S02]  /*28d0*/  IMAD.MOV.U32 R2, RZ, RZ, R29 ;  /* 0x000000ffff027224 */ /* 0x000fe400078e001d */
[----:B------:R-:W-:Y:S01]  /*28e0*/  FMUL.FTZ R33, R3, R34 ;  /* 0x0000002203217220 */ /* 0x000fe20000410000 */
[----:B--2---:R-:W-:-:S05]  /*28f0*/  SHF.L.U32 R3, R35, 0x10, RZ ;  /* 0x0000001023037819 */ /* 0x004fca00000006ff */
[----:B------:R-:W-:Y:S01]  /*2900*/  FFMA.FTZ R0, R0, R3, R33 ;  /* 0x0000000300007223 */ /* 0x000fe20000010021 */
[----:B------:R-:W-:Y:S01]  /*2910*/  IMAD.IADD R3, R12, 0x1, R19 ;  /* 0x000000010c037824 */ /* 0x000fe200078e0213 */
[----:B------:R-:W-:-:S04]  /*2920*/  MOV R33, R30 ;  /* 0x0000001e00217202 */ /* 0x000fc80000000f00 */
[----:B------:R-:W-:Y:S01]  /*2930*/  LEA R36, R3, UR4, 0x1 ;  /* 0x0000000403247c11 */ /* 0x000fe2000f8e08ff */
[----:B------:R-:W-:-:S05]  /*2940*/  HFMA2.MMA R3, -RZ, RZ, 0, 1.847743988037109375e-06 ;  /* 0x0000001fff037435 */ /* 0x000fca00000001ff */
[----:B------:R-:W1:Y:S06]  /*2950*/  LDS.U16 R36, [R36] ;  /* 0x0000000024247984 */ /* 0x000e6c0000000400 */
[----:B-1----:R-:W-:Y:S05]  /*2960*/  WARPSYNC.COLLECTIVE R4, `(.L_x_109) ;  /* 0x0000000004087348 */ /* 0x002fea0003c00000 */
[----:B------:R2:W3:Y:S02]  /*2970*/  SHFL.BFLY P3, R34, R33, R2, R3 ;  /* 0x0c00000221227389 */ /* 0x0004e40000060003 */
[----:B-123--:R-:W-:Y:S01]  /*2980*/  ENDCOLLECTIVE ;  /* 0x000000000000791b */ /* 0x00efe20003800000 */
.L_x_109:
[----:B------:R-:W-:Y:S01]  /*2990*/  MOV R33, R32 ;  /* 0x0000002000217202 */ /* 0x000fe20000000f00 */
[----:B------:R-:W-:Y:S01]  /*29a0*/  @!P2 FADD.FTZ R34, -R34, -RZ ;  /* 0x800000ff2222a221 */ /* 0x000fe20000010100 */
[----:B------:R-:W-:-:S04]  /*29b0*/  IMAD.U32 R35, R36, 0x10000, RZ ;  /* 0x0001000024237824 */ /* 0x000fc800078e00ff */
[----:B------:R-:W-:Y:S01]  /*29c0*/  FMUL.FTZ R3, R35, R34 ;  /* 0x0000002223037220 */ /* 0x000fe20000410000 */
[----:B------:R-:W-:-:S05]  /*29d0*/  IMAD R34, R6, R5, R19 ;  /* 0x0000000506227224 */ /* 0x000fca00078e0213 */
[----:B------:R-:W-:Y:S01]  /*29e0*/  LEA R35, R34, UR4, 0x1 ;  /* 0x0000000422237c11 */ /* 0x000fe2000f8e08ff */
[----:B------:R-:W-:-:S05]  /*29f0*/  IMAD.IADD R34, R12, 0x1, R17 ;  /* 0x000000010c227824 */ /* 0x000fca00078e0211 */
[----:B------:R-:W1:Y:S01]  /*2a00*/  LDS.U16 R35, [R35] ;  /* 0x0000000023237984 */ /* 0x000e620000000400 */
[----:B------:R-:W-:-:S06]  /*2a10*/  LEA R36, R34, UR4, 0x1 ;  /* 0x0000000422247c11 */ /* 0x000fcc000f8e08ff */
[----:B------:R-:W2:Y:S01]  /*2a20*/  LDS.U16 R36, [R36] ;  /* 0x0000000024247984 */ /* 0x000ea20000000400 */
[----:B-1----:R-:W-:-:S05]  /*2a30*/  SHF.L.U32 R37, R35, 0x10, RZ ;  /* 0x0000001023257819 */ /* 0x002fca00000006ff */
[----:B------:R-:W-:Y:S01]  /*2a40*/  FFMA.FTZ R30, R30, R37, R3 ;  /* 0x000000251e1e7223 */ /* 0x000fe20000010003 */
[----:B------:R-:W-:Y:S01]  /*2a50*/  IMAD.MOV.U32 R3, RZ, RZ, 0x1f ;  /* 0x0000001fff037424 */ /* 0x000fe200078e00ff */
[----:B--2---:R-:W-:-:S07]  /*2a60*/  SHF.L.U32 R35, R36, 0x10, RZ ;  /* 0x0000001024237819 */ /* 0x004fce00000006ff */
[----:B------:R-:W-:Y:S05]  /*2a70*/  WARPSYNC.COLLECTIVE R4, `(.L_x_110) ;  /* 0x0000000004087348 */ /* 0x000fea0003c00000 */
[----:B------:R1:W2:Y:S02]  /*2a80*/  SHFL.BFLY P3, R34, R33, R2, R3 ;  /* 0x0c00000221227389 */ /* 0x0002a40000060003 */
[----:B-12---:R-:W-:Y:S01]  /*2a90*/  ENDCOLLECTIVE ;  /* 0x000000000000791b */ /* 0x006fe20003800000 */
.L_x_110:
[----:B------:R-:W-:Y:S01]  /*2aa0*/  MOV R33, R31 ;  /* 0x0000001f00217202 */ /* 0x000fe20000000f00 */
[----:B------:R-:W-:-:S04]  /*2ab0*/  @!P2 FADD.FTZ R34, -R34, -RZ ;  /* 0x800000ff2222a221 */ /* 0x000fc80000010100 */
[----:B------:R-:W-:Y:S01]  /*2ac0*/  FMUL.FTZ R36, R35, R34 ;  /* 0x0000002223247220 */ /* 0x000fe20000410000 */
[----:B------:R-:W-:-:S05]  /*2ad0*/  IMAD R34, R6, R5, R17 ;  /* 0x0000000506227224 */ /* 0x000fca00078e0211 */
[----:B------:R-:W-:-:S07]  /*2ae0*/  LEA R37, R34, UR4, 0x1 ;  /* 0x0000000422257c11 */ /* 0x000fce000f8e08ff */
[----:B------:R-:W-:Y:S05]  /*2af0*/  WARPSYNC.COLLECTIVE R4, `(.L_x_111) ;  /* 0x0000000004087348 */ /* 0x000fea0003c00000 */
[----:B------:R1:W2:Y:S02]  /*2b00*/  SHFL.BFLY P3, R34, R33, R2, R3 ;  /* 0x0c00000221227389 */ /* 0x0002a40000060003 */
[----:B-12---:R-:W-:Y:S01]  /*2b10*/  ENDCOLLECTIVE ;  /* 0x000000000000791b */ /* 0x006fe20003800000 */
.L_x_111:
[----:B------:R-:W1:Y:S02]  /*2b20*/  LDS.U16 R37, [R37] ;  /* 0x0000000025257984 */ /* 0x000e640000000400 */
[----:B-1----:R-:W-:-:S04]  /*2b30*/  IMAD.U32 R35, R37, 0x10000, RZ ;  /* 0x0001000025237824 */ /* 0x002fc800078e00ff */
[----:B------:R-:W-:Y:S01]  /*2b40*/  FFMA.FTZ R36, R32, R35, R36 ;  /* 0x0000002320247223 */ /* 0x000fe20000010024 */
[----:B------:R-:W-:Y:S01]  /*2b50*/  IMAD.MOV.U32 R35, RZ, RZ, R34 ;  /* 0x000000ffff237224 */ /* 0x000fe200078e0022 */
[----:B------:R-:W-:Y:S06]  /*2b60*/  BRA `(.L_x_112) ;  /* 0xfffffff400987947 */ /* 0x000fec000383ffff */
.L_x_97:
[----:B------:R-:W-:Y:S01]  /*2b70*/  BSSY B1, `(.L_x_113) ;  /* 0x0000005000017945 */ /* 0x000fe20003800000 */
[----:B------:R-:W-:-:S07]  /*2b80*/  MOV R4, 0xffffffff ;  /* 0xffffffff00047802 */ /* 0x000fce0000000f00 */
[----:B------:R-:W-:Y:S05]  /*2b90*/  WARPSYNC.COLLECTIVE R4, `(.L_x_114) ;  /* 0x0000000004087348 */ /* 0x000fea0003c00000 */
[----:B------:R-:W-:Y:S01]  /*2ba0*/  NOP ;  /* 0x0000000000007918 */ /* 0x000fe20000000000 */
[----:B------:R-:W-:Y:S01]  /*2bb0*/  ENDCOLLECTIVE ;  /* 0x000000000000791b */ /* 0x000fe20003800000 */
.L_x_114:
[----:B------:R-:W-:Y:S05]  /*2bc0*/  BSYNC B1 ;  /* 0x0000000000017941 */ /* 0x000fea0003800000 */
.L_x_113:
[----:B------:R-:W-:Y:S05]  /*2bd0*/  BRA `(.L_x_95) ;  /* 0xfffffff400b87947 */ /* 0x000fea000383ffff */
.L_x_115:
        /* <DEDUP_REMOVED lines=10> */
.L_x_4496:


//--------------------- .text._ZN12tensorrt_llm7kernels32fusedQKNormRopeKernelNTokenHeadsIN3c108BFloat16ES3_Li128ELb1ELi8EEEvPviiifPKvS6_S6_PKlii --------------------------
	.section	.text._ZN12tensorrt_llm7kernels32fusedQKNormRopeKernelNTokenHeadsIN3c108BFloat16ES3_Li128ELb1ELi8EEEvPviiifPKvS6_S6_PKlii,"ax",@progbits
	.align	128
        .global         _ZN12tensorrt_llm7kernels32fusedQKNormRopeKernelNTokenHeadsIN3c108BFloat16ES3_Li128ELb1ELi8EEEvPviiifPKvS6_S6_PKlii
        .type           _ZN12tensorrt_llm7kernels32fusedQKNormRopeKernelNTokenHeadsIN3c108BFloat16ES3_Li128ELb1ELi8EEEvPviiifPKvS6_S6_PKlii,@function
        .size           _ZN12tensorrt_llm7kernels32fusedQKNormRopeKernelNTokenHeadsIN3c108BFloat16ES3_Li128ELb1ELi8EEEvPviiifPKvS6_S6_PKlii,(.L_x_4497 - _ZN12tensorrt_llm7kernels32fusedQKNormRopeKernelNTokenHeadsIN3c108BFloat16ES3_Li128ELb1ELi8EEEvPviiifPKvS6_S6_PKlii)
        .other          _ZN12tensorrt_llm7kernels32fusedQKNormRopeKernelNTokenHeadsIN3c108BFloat16ES3_Li128ELb1ELi8EEEvPviiifPKvS6_S6_PKlii,@"STO_CUDA_ENTRY STV_DEFAULT"
_ZN12tensorrt_llm7kernels32fusedQKNormRopeKernelNTokenHeadsIN3c108BFloat16ES3_Li128ELb1ELi8EEEvPviiifPKvS6_S6_PKlii:
.text._ZN12tensorrt_llm7kernels32fusedQKNormRopeKernelNTokenHeadsIN3c108BFloat16ES3_Li128ELb1ELi8EEEvPviiifPKvS6_S6_PKlii:
        /* <DEDUP_REMOVED lines=9> */
[----:B------:R-:W-:-:S04]  /*0090*/  SHF.R.S32.HI R3, RZ, 0x1f, R0 ;  /* 0x0000001fff037819 */ /* 0x000fc80000011400 */
[----:B------:R-:W-:Y:S02]  /*00a0*/  LEA.HI R3, R3, R0, RZ, 0x3 ;  /* 0x0000000003037211 */ /* 0x000fe400078f18ff */
[----:B--2---:R-:W-:Y:S02]  /*00b0*/  SHF.R.U32.HI R0, RZ, 0x5, R7 ;  /* 0x00000005ff007819 */ /* 0x004fe40000011607 */
[----:B------:R-:W-:-:S03]  /*00c0*/  SHF.R.S32.HI R6, RZ, 0x3, R3 ;  /* 0x00000003ff067819 */ /* 0x000fc60000011403 */
[----:B---3--:R-:W-:Y:S01]  /*00d0*/  IMAD R9, R9, UR4, R0 ;  /* 0x0000000409097c24 */ /* 0x008fe2000f8e0200 */
[-C--:B------:R-:W-:Y:S02]  /*00e0*/  IABS R13, R6.reuse ;  /* 0x00000006000d7213 */ /* 0x080fe40000000000 */
[----:B------:R-:W-:Y:S02]  /*00f0*/  IABS R12, R6 ;  /* 0x00000006000c7213 */ /* 0x000fe40000000000 */
[----:B------:R-:W1:Y:S01]  /*0100*/  I2F.RP R3, R13 ;  /* 0x0000000d00037306 */ /* 0x000e620000209400 */
[----:B------:R-:W-:-:S07]  /*0110*/  IABS R10, R9 ;  /* 0x00000009000a7213 */ /* 0x000fce0000000000 */
[----:B-1----:R-:W1:Y:S02]  /*0120*/  MUFU.RCP R3, R3 ;  /* 0x0000000300037308 */ /* 0x002e640000001000 */
[----:B-1----:R-:W-:-:S06]  /*0130*/  IADD3 R4, R3, 0xffffffe, RZ ;  /* 0x0ffffffe03047810 */ /* 0x002fcc0007ffe0ff */
[----:B------:R1:W2:Y:S02]  /*0140*/  F2I.FTZ.U32.TRUNC.NTZ R5, R4 ;  /* 0x0000000400057305 */ /* 0x0002a4000021f000 */
[----:B-1----:R-:W-:Y:S01]  /*0150*/  HFMA2.MMA R4, -RZ, RZ, 0, 0 ;  /* 0x00000000ff047435 */ /* 0x002fe200000001ff */
[----:B--2---:R-:W-:-:S04]  /*0160*/  IMAD.MOV R8, RZ, RZ, -R5 ;  /* 0x000000ffff087224 */ /* 0x004fc800078e0a05 */
[----:B------:R-:W-:Y:S02]  /*0170*/  IMAD R3, R8, R13, RZ ;  /* 0x0000000d08037224 */ /* 0x000fe400078e02ff */
[----:B------:R-:W-:-:S03]  /*0180*/  IMAD.MOV.U32 R8, RZ, RZ, R10 ;  /* 0x000000ffff087224 */ /* 0x000fc600078e000a */
[----:B------:R-:W-:-:S04]  /*0190*/  IMAD.HI.U32 R4, R5, R3, R4 ;  /* 0x0000000305047227 */ /* 0x000fc800078e0004 */
[----:B------:R-:W-:Y:S02]  /*01a0*/  IMAD.MOV R5, RZ, RZ, -R12 ;  /* 0x000000ffff057224 */ /* 0x000fe400078e0a0c */
[----:B------:R-:W-:-:S04]  /*01b0*/  IMAD.HI.U32 R3, R4, R8, RZ ;  /* 0x0000000804037227 */ /* 0x000fc800078e00ff */
[----:B------:R-:W-:-:S05]  /*01c0*/  IMAD R4, R3, R5, R8 ;  /* 0x0000000503047224 */ /* 0x000fca00078e0208 */
[----:B------:R-:W-:-:S13]  /*01d0*/  ISETP.GT.U32.AND P1, PT, R13, R4, PT ;  /* 0x000000040d00720c */ /* 0x000fda0003f24070 */
[----:B------:R-:W-:Y:S01]  /*01e0*/  @!P1 IMAD.IADD R4, R4, 0x1, -R13 ;  /* 0x0000000104049824 */ /* 0x000fe200078e0a0d */
[----:B------:R-:W-:Y:S02]  /*01f0*/  @!P1 IADD3 R3, R3, 0x1, RZ ;  /* 0x0000000103039810 */ /* 0x000fe40007ffe0ff */
[----:B------:R-:W-:Y:S02]  /*0200*/  ISETP.NE.AND P1, PT, R6, RZ, PT ;  /* 0x000000ff0600720c */ /* 0x000fe40003f25270 */
[----:B------:R-:W-:Y:S02]  /*0210*/  ISETP.GE.U32.AND P0, PT, R4, R13, PT ;  /* 0x0000000d0400720c */ /* 0x000fe40003f06070 */
[----:B------:R-:W-:-:S04]  /*0220*/  LOP3.LUT R4, R9, R6, RZ, 0x3c, !PT ;  /* 0x0000000609047212 */ /* 0x000fc800078e3cff */
[----:B------:R-:W-:-:S07]  /*0230*/  ISETP.GE.AND P2, PT, R4, RZ, PT ;  /* 0x000000ff0400720c */ /* 0x000fce0003f46270 */
[----:B------:R-:W-:-:S06]  /*0240*/  @P0 VIADD R3, R3, 0x1 ;  /* 0x0000000103030836 */ /* 0x000fcc0000000000 */
[----:B------:R-:W-:Y:S01]  /*0250*/  @!P2 IMAD.MOV R3, RZ, RZ, -R3 ;  /* 0x000000ffff03a224 */ /* 0x000fe200078e0a03 */
[----:B------:R-:W-:-:S04]  /*0260*/  @!P1 LOP3.LUT R3, RZ, R6, RZ, 0x33, !PT ;  /* 0x00000006ff039212 */ /* 0x000fc800078e33ff */
[C---:B------:R-:W-:Y:S02]  /*0270*/  ISETP.GE.AND P0, PT, R3.reuse, UR5, PT ;  /* 0x0000000503007c0c */ /* 0x040fe4000bf06270 */
[----:B------:R-:W-:-:S11]  /*0280*/  IADD3 R4, -R3, RZ, RZ ;  /* 0x000000ff03047210 */ /* 0x000fd60007ffe1ff */
[----:B------:R-:W-:Y:S05]  /*0290*/  @P0 EXIT ;  /* 0x000000000000094d */ /* 0x000fea0003800000 */
[----:B------:R-:W-:Y:S01]  /*02a0*/  IMAD R4, R6, R4, R9 ;  /* 0x0000000406047224 */ /* 0x000fe200078e0209 */
[----:B------:R-:W1:Y:S01]  /*02b0*/  LDC R5, c[0x0][0x24c] ;  /* 0x00009300ff057b82 */ /* 0x000e620000000800 */
[----:B------:R-:W-:Y:S01]  /*02c0*/  ULDC.64 UR6, c[0x0][0x208] ;  /* 0x0000820000067ab9 */ /* 0x000fe20000000a00 */
[----:B------:R-:W-:Y:S01]  /*02d0*/  BSSY B0, `(.L_x_116) ;  /* 0x000006e000007945 */ /* 0x000fe20003800000 */
[----:B------:R-:W-:Y:S01]  /*02e0*/  IMAD.SHL.U32 R8, R4, 0x8, RZ ;  /* 0x0000000804087824 */ /* 0x000fe200078e00ff */
[----:B------:R-:W-:-:S03]  /*02f0*/  LOP3.LUT R7, R7, 0x1f, RZ, 0xc0, !PT ;  /* 0x0000001f07077812 */ /* 0x000fc600078ec0ff */
[----:B------:R-:W-:Y:S01]  /*0300*/  VIADD R6, R8, 0x8 ;  /* 0x0000000808067836 */ /* 0x000fe20000000000 */
[----:B------:R-:W-:-:S04]  /*0310*/  IADD3 R9, R11, -R8, RZ ;  /* 0x800000080b097210 */ /* 0x000fc80007ffe0ff */
[----:B------:R-:W-:-:S04]  /*0320*/  ISETP.GT.AND P0, PT, R6, R11, PT ;  /* 0x0000000b0600720c */ /* 0x000fc80003f04270 */
[----:B------:R-:W-:Y:S01]  /*0330*/  SEL R6, R9, 0x8, P0 ;  /* 0x0000000809067807 */ /* 0x000fe20000000000 */
[----:B------:R-:W-:-:S03]  /*0340*/  IMAD.SHL.U32 R9, R0, 0x800, RZ ;  /* 0x0000080000097824 */ /* 0x000fc600078e00ff */
[----:B------:R-:W-:Y:S01]  /*0350*/  ISETP.GE.AND P1, PT, R6, 0x1, PT ;  /* 0x000000010600780c */ /* 0x000fe20003f26270 */
[----:B-1----:R-:W-:Y:S01]  /*0360*/  IMAD R12, R5, UR4, RZ ;  /* 0x00000004050c7c24 */ /* 0x002fe2000f8e02ff */
[----:B------:R-:W-:Y:S02]  /*0370*/  ULDC UR4, c[0x0][0x220] ;  /* 0x0000880000047ab9 */ /* 0x000fe40000000800 */
[----:B------:R-:W-:Y:S02]  /*0380*/  VIADD R10, R11, UR4 ;  /* 0x000000040b0a7c36 */ /* 0x000fe40008000000 */
[----:B------:R-:W-:-:S07]  /*0390*/  SHF.L.U32 R12, R12, 0x1, RZ ;  /* 0x000000010c0c7819 */ /* 0x000fce00000006ff */
[----:B------:R-:W-:Y:S05]  /*03a0*/  @!P1 BRA `(.L_x_117) ;  /* 0x0000000400809947 */ /* 0x000fea0003800000 */
[----:B------:R-:W-:Y:S01]  /*03b0*/  IMAD.MOV R14, RZ, RZ, -R8 ;  /* 0x000000ffff0e7224 */ /* 0x000fe200078e0a08 */
[----:B------:R-:W-:Y:S01]  /*03c0*/  LOP3.LUT R11, RZ, R11, RZ, 0x33, !PT ;  /* 0x0000000bff0b7212 */ /* 0x000fe200078e33ff */
[----:B------:R-:W-:Y:S01]  /*03d0*/  IMAD R22, R3, R10, RZ ;  /* 0x0000000a03167224 */ /* 0x000fe200078e02ff */
[----:B------:R-:W-:Y:S01]  /*03e0*/  LOP3.LUT R13, R6, 0x3, RZ, 0xc0, !PT ;  /* 0x00000003060d7812 */ /* 0x000fe200078ec0ff */
[----:B------:R-:W-:Y:S01]  /*03f0*/  BSSY B1, `(.L_x_118) ;  /* 0x000003e000017945 */ /* 0x000fe20003800000 */
[----:B------:R-:W-:Y:S01]  /*0400*/  VIADDMNMX R11, R14, 0xfffffff7, R11, !PT ;  /* 0xfffffff70e0b7846 */ /* 0x000fe2000780010b */
[----:B------:R-:W-:Y:S01]  /*0410*/  IMAD.SHL.U32 R22, R22, 0x80, RZ ;  /* 0x0000008016167824 */ /* 0x000fe200078e00ff */
[----:B------:R-:W-:Y:S02]  /*0420*/  ISETP.NE.AND P0, PT, R13, RZ, PT ;  /* 0x000000ff0d00720c */ /* 0x000fe40003f05270 */
[----:B------:R-:W-:Y:S02]  /*0430*/  IADD3 R11, -R8, -0x2, -R11 ;  /* 0xfffffffe080b7810 */ /* 0x000fe40007ffe90b */
[----:B------:R-:W-:-:S02]  /*0440*/  MOV R23, RZ ;  /* 0x000000ff00177202 */ /* 0x000fc40000000f00 */
[----:B------:R-:W-:Y:S01]  /*0450*/  ISETP.GE.U32.AND P2, PT, R11, 0x3, PT ;  /* 0x000000030b00780c */ /* 0x000fe20003f46070 */
[----:B------:R-:W-:-:S12]  /*0460*/  IMAD R11, R2, 0x80, R22 ;  /* 0x00000080020b7824 */ /* 0x000fd800078e0216 */
[----:B------:R-:W-:Y:S05]  /*0470*/  @!P2 BRA `(.L_x_119) ;  /* 0x0000000000d4a947 */ /* 0x000fea0003800000 */
[----:B------:R-:W1:Y:S01]  /*0480*/  S2R R16, SR_CgaCtaId ;  /* 0x0000000000107919 */ /* 0x000e620000008800 */
[----:B------:R-:W2:Y:S01]  /*0490*/  LDC.64 R14, c[0x0][0x210] ;  /* 0x00008400ff0e7b82 */ /* 0x000ea20000000a00 */
[----:B------:R-:W-:Y:S01]  /*04a0*/  MOV R25, 0x400 ;  /* 0x0000040000197802 */ /* 0x000fe20000000f00 */
[----:B------:R-:W-:Y:S01]  /*04b0*/  IMAD.IADD R24, R12, 0x1, R9 ;  /* 0x000000010c187824 */ /* 0x000fe200078e0209 */
[----:B------:R-:W-:Y:S01]  /*04c0*/  IADD3 R26, R6, -R13, RZ ;  /* 0x8000000d061a7210 */ /* 0x000fe20007ffe0ff */
[----:B------:R-:W-:Y:S02]  /*04d0*/  IMAD.MOV.U32 R23, RZ, RZ, RZ ;  /* 0x000000ffff177224 */ /* 0x000fe400078e00ff */
[----:B------:R-:W-:Y:S01]  /*04e0*/  IMAD R24, R7, 0x8, R24 ;  /* 0x0000000807187824 */ /* 0x000fe200078e0218 */
[----:B-1----:R-:W-:-:S07]  /*04f0*/  LEA R25, R16, R25, 0x18 ;  /* 0x0000001910197211 */ /* 0x002fce00078ec0ff */
.L_x_120:
[C---:B-1----:R-:W-:Y:S02]  /*0500*/  IADD3 R17, R8.reuse, R23, RZ ;  /* 0x0000001708117210 */ /* 0x042fe40007ffe0ff */
[C-C-:B------:R-:W-:Y:S02]  /*0510*/  IADD3 R19, R8.reuse, 0x1, R23.reuse ;  /* 0x0000000108137810 */ /* 0x140fe40007ffe017 */
[----:B------:R-:W-:Y:S02]  /*0520*/  ISETP.GE.AND P2, PT, R17, R2, PT ;  /* 0x000000021100720c */ /* 0x000fe40003f46270 */
[----:B------:R-:W-:Y:S02]  /*0530*/  IADD3 R29, R8, 0x2, R23 ;  /* 0x00000002081d7810 */ /* 0x000fe40007ffe017 */
[----:B------:R-:W-:Y:S02]  /*0540*/  SEL R16, R2, RZ, P2 ;  /* 0x000000ff02107207 */ /* 0x000fe40001000000 */
[----:B------:R-:W-:-:S02]  /*0550*/  SEL R18, R22, R11, !P2 ;  /* 0x0000000b16127207 */ /* 0x000fc40005000000 */
[----:B------:R-:W-:Y:S01]  /*0560*/  ISETP.GE.AND P2, PT, R19, R2, PT ;  /* 0x000000021300720c */ /* 0x000fe20003f46270 */
[----:B------:R-:W-:Y:S01]  /*0570*/  IMAD.IADD R16, R17, 0x1, -R16 ;  /* 0x0000000111107824 */ /* 0x000fe200078e0a10 */
[----:B------:R-:W-:Y:S01]  /*0580*/  IADD3 R26, R26, -0x4, RZ ;  /* 0xfffffffc1a1a7810 */ /* 0x000fe20007ffe0ff */
[----:B------:R-:W-:Y:S01]  /*0590*/  IMAD R17, R7, 0x4, R18 ;  /* 0x0000000407117824 */ /* 0x000fe200078e0212 */
[----:B------:R-:W-:Y:S02]  /*05a0*/  LEA R18, R23, R24, 0x8 ;  /* 0x0000001817127211 */ /* 0x000fe400078e40ff */
[----:B------:R-:W-:Y:S01]  /*05b0*/  SEL R20, R22, R11, !P2 ;  /* 0x0000000b16147207 */ /* 0x000fe20005000000 */
[----:B------:R-:W-:Y:S02]  /*05c0*/  IMAD R17, R16, 0x80, R17 ;  /* 0x0000008010117824 */ /* 0x000fe400078e0211 */
[----:B------:R-:W-:Y:S01]  /*05d0*/  IMAD.IADD R27, R18, 0x1, R25 ;  /* 0x00000001121b7824 */ /* 0x000fe200078e0219 */
[----:B------:R-:W-:Y:S01]  /*05e0*/  SEL R18, R2, RZ, P2 ;  /* 0x000000ff02127207 */ /* 0x000fe20001000000 */
[----:B------:R-:W-:Y:S01]  /*05f0*/  IMAD R21, R7, 0x4, R20 ;  /* 0x0000000407157824 */ /* 0x000fe200078e0214 */
[----:B------:R-:W-:Y:S01]  /*0600*/  ISETP.GE.AND P2, PT, R29, R2, PT ;  /* 0x000000021d00720c */ /* 0x000fe20003f46270 */
[----:B--2---:R-:W-:Y:S01]  /*0610*/  IMAD.WIDE R16, R17, 0x2, R14 ;  /* 0x0000000211107825 */ /* 0x004fe200078e020e */
[----:B------:R-:W-:-:S02]  /*0620*/  IADD3 R18, R19, -R18, RZ ;  /* 0x8000001213127210 */ /* 0x000fc40007ffe0ff */
[----:B------:R-:W-:Y:S01]  /*0630*/  IADD3 R19, R8, 0x3, R23 ;  /* 0x0000000308137810 */ /* 0x000fe20007ffe017 */
[----:B------:R-:W-:Y:S01]  /*0640*/  VIADD R23, R23, 0x4 ;  /* 0x0000000417177836 */ /* 0x000fe20000000000 */
[----:B------:R-:W-:Y:S01]  /*0650*/  @!PT LDS RZ, [RZ] ;  /* 0x00000000fffff984 */ /* 0x000fe20000000800 */
[----:B------:R-:W-:Y:S01]  /*0660*/  @!PT LDS RZ, [RZ] ;  /* 0x00000000fffff984 */ /* 0x000fe20000000800 */
[----:B------:R-:W-:Y:S01]  /*0670*/  @!PT LDS RZ, [RZ] ;  /* 0x00000000fffff984 */ /* 0x000fe20000000800 */
[----:B------:R1:W-:Y:S01]  /*0680*/  LDGSTS.E.64 [R27], desc[UR6][R16.64] ;  /* 0x00000000101b7fae */ /* 0x0003e2000b921a46 */
[----:B------:R-:W-:Y:S01]  /*0690*/  IMAD R21, R18, 0x80, R21 ;  /* 0x0000008012157824 */ /* 0x000fe200078e0215 */
[----:B------:R-:W-:Y:S02]  /*06a0*/  ISETP.GE.AND P3, PT, R19, R2, PT ;  /* 0x000000021300720c */ /* 0x000fe40003f66270 */
[C---:B------:R-:W-:Y:S02]  /*06b0*/  SEL R18, R2.reuse, RZ, P2 ;  /* 0x000000ff02127207 */ /* 0x040fe40001000000 */
[----:B------:R-:W-:Y:S02]  /*06c0*/  SEL R20, R2, RZ, P3 ;  /* 0x000000ff02147207 */ /* 0x000fe40001800000 */
[----:B------:R-:W-:-:S03]  /*06d0*/  SEL R28, R22, R11, !P3 ;  /* 0x0000000b161c7207 */ /* 0x000fc60005800000 */
[----:B------:R-:W-:Y:S01]  /*06e0*/  IMAD.IADD R20, R19, 0x1, -R20 ;  /* 0x0000000113147824 */ /* 0x000fe200078e0a14 */
[----:B-1----:R-:W-:Y:S02]  /*06f0*/  IADD3 R16, R29, -R18, RZ ;  /* 0x800000121d107210 */ /* 0x002fe40007ffe0ff */
[----:B------:R-:W-:Y:S02]  /*0700*/  SEL R18, R22, R11, !P2 ;  /* 0x0000000b16127207 */ /* 0x000fe40005000000 */
[C---:B------:R-:W-:Y:S02]  /*0710*/  LEA R19, R7.reuse, R28, 0x2 ;  /* 0x0000001c07137211 */ /* 0x040fe400078e10ff */
[----:B------:R-:W-:Y:S01]  /*0720*/  ISETP.NE.AND P2, PT, R26, RZ, PT ;  /* 0x000000ff1a00720c */ /* 0x000fe20003f45270 */
[----:B------:R-:W-:Y:S02]  /*0730*/  IMAD R17, R7, 0x4, R18 ;  /* 0x0000000407117824 */ /* 0x000fe400078e0212 */
[----:B------:R-:W-:-:S02]  /*0740*/  IMAD R19, R20, 0x80, R19 ;  /* 0x0000008014137824 */ /* 0x000fc400078e0213 */
[----:B------:R-:W-:Y:S02]  /*0750*/  IMAD R17, R16, 0x80, R17 ;  /* 0x0000008010117824 */ /* 0x000fe400078e0211 */
[----:B------:R-:W-:-:S04]  /*0760*/  IMAD.WIDE R20, R21, 0x2, R14 ;  /* 0x0000000215147825 */ /* 0x000fc800078e020e */
[--C-:B------:R-:W-:Y:S01]  /*0770*/  IMAD.WIDE R16, R17, 0x2, R14.reuse ;  /* 0x0000000211107825 */ /* 0x100fe200078e020e */
[----:B------:R1:W-:Y:S03]  /*0780*/  LDGSTS.E.64 [R27+0x100], desc[UR6][R20.64] ;  /* 0x00100000141b7fae */ /* 0x0003e6000b921a46 */
[----:B------:R-:W-:Y:S01]  /*0790*/  IMAD.WIDE R18, R19, 0x2, R14 ;  /* 0x0000000213127825 */ /* 0x000fe200078e020e */
[----:B------:R1:W-:Y:S04]  /*07a0*/  LDGSTS.E.64 [R27+0x200], desc[UR6][R16.64] ;  /* 0x00200000101b7fae */ /* 0x0003e8000b921a46 */
[----:B------:R1:W-:Y:S01]  /*07b0*/  LDGSTS.E.64 [R27+0x300], desc[UR6][R18.64] ;  /* 0x00300000121b7fae */ /* 0x0003e2000b921a46 */
[----:B------:R-:W-:Y:S05]  /*07c0*/  @P2 BRA `(.L_x_120) ;  /* 0xfffffffc004c2947 */ /* 0x000fea000383ffff */
.L_x_119:
[----:B------:R-:W-:Y:S05]  /*07d0*/  BSYNC B1 ;  /* 0x0000000000017941 */ /* 0x000fea0003800000 */
.L_x_118:
[----:B------:R-:W-:Y:S05]  /*07e0*/  @!P0 BRA `(.L_x_117) ;  /* 0x0000000000708947 */ /* 0x000fea0003800000 */
[----:B------:R-:W2:Y:S01]  /*07f0*/  S2UR UR5, SR_CgaCtaId ;  /* 0x00000000000579c3 */ /* 0x000ea20000008800 */
[----:B-1----:R-:W-:Y:S01]  /*0800*/  IMAD R16, R7, 0x8, R12 ;  /* 0x0000000807107824 */ /* 0x002fe200078e020c */
[----:B------:R-:W-:Y:S01]  /*0810*/  LEA R18, R4, R7, 0x8 ;  /* 0x0000000704127211 */ /* 0x000fe200078e40ff */
[----:B------:R-:W-:Y:S02]  /*0820*/  UMOV UR4, 0x400 ;  /* 0x0000040000047882 */ /* 0x000fe40000000000 */
[----:B------:R-:W-:Y:S02]  /*0830*/  IMAD.IADD R16, R9, 0x1, R16 ;  /* 0x0000000109107824 */ /* 0x000fe400078e0210 */
[C---:B------:R-:W-:Y:S01]  /*0840*/  IMAD R18, R23.reuse, 0x20, R18 ;  /* 0x0000002017127824 */ /* 0x040fe200078e0212 */
[----:B------:R-:W1:Y:S02]  /*0850*/  LDC.64 R14, c[0x0][0x210] ;  /* 0x00008400ff0e7b82 */ /* 0x000e640000000a00 */
[----:B------:R-:W-:Y:S01]  /*0860*/  LEA R16, R23, R16, 0x8 ;  /* 0x0000001017107211 */ /* 0x000fe200078e40ff */
[----:B------:R-:W-:-:S02]  /*0870*/  IMAD.IADD R23, R8, 0x1, R23 ;  /* 0x0000000108177824 */ /* 0x000fc400078e0217 */
[----:B------:R-:W-:Y:S01]  /*0880*/  IMAD.SHL.U32 R18, R18, 0x4, RZ ;  /* 0x0000000412127824 */ /* 0x000fe200078e00ff */
[----:B--2---:R-:W-:-:S06]  /*0890*/  ULEA UR4, UR5, UR4, 0x18 ;  /* 0x0000000405047291 */ /* 0x004fcc000f8ec03f */
[----:B------:R-:W-:-:S07]  /*08a0*/  IADD3 R19, R16, UR4, RZ ;  /* 0x0000000410137c10 */ /* 0x000fce000fffe0ff */
.L_x_121:
[----:B------:R-:W-:Y:S01]  /*08b0*/  ISETP.GE.AND P0, PT, R23, R2, PT ;  /* 0x000000021700720c */ /* 0x000fe20003f06270 */
[----:B------:R-:W-:Y:S01]  /*08c0*/  VIADD R13, R13, 0xffffffff ;  /* 0xffffffff0d0d7836 */ /* 0x000fe20000000000 */
[----:B------:R-:W-:Y:S02]  /*08d0*/  IADD3 R23, R23, 0x1, RZ ;  /* 0x0000000117177810 */ /* 0x000fe40007ffe0ff */
[----:B------:R-:W-:Y:S02]  /*08e0*/  SEL R16, R2, RZ, P0 ;  /* 0x000000ff02107207 */ /* 0x000fe40000000000 */
[----:B------:R-:W-:Y:S02]  /*08f0*/  SEL R17, R22, R11, !P0 ;  /* 0x0000000b16117207 */ /* 0x000fe40004000000 */
[----:B------:R-:W-:-:S03]  /*0900*/  ISETP.NE.AND P0, PT, R13, RZ, PT ;  /* 0x000000ff0d00720c */ /* 0x000fc60003f05270 */
[----:B------:R-:W-:-:S04]  /*0910*/  IMAD R17, R16, -0x80, R17 ;  /* 0xffffff8010117824 */ /* 0x000fc800078e0211 */
[----:B------:R-:W-:Y:S02]  /*0920*/  IMAD.IADD R17, R17, 0x1, R18 ;  /* 0x0000000111117824 */ /* 0x000fe400078e0212 */
[----:B------:R-:W-:Y:S02]  /*0930*/  VIADD R18, R18, 0x80 ;  /* 0x0000008012127836 */ /* 0x000fe40000000000 */
[----:B-1----:R-:W-:-:S05]  /*0940*/  IMAD.WIDE R16, R17, 0x2, R14 ;  /* 0x0000000211107825 */ /* 0x002fca00078e020e */
[----:B------:R-:W-:Y:S01]  /*0950*/  @!PT LDS RZ, [RZ] ;  /* 0x00000000fffff984 */ /* 0x000fe20000000800 */
[----:B------:R-:W-:Y:S01]  /*0960*/  @!PT LDS RZ, [RZ] ;  /* 0x00000000fffff984 */ /* 0x000fe20000000800 */
[----:B------:R-:W-:Y:S01]  /*0970*/  @!PT LDS RZ, [RZ] ;  /* 0x00000000fffff984 */ /* 0x000fe20000000800 */
[----:B------:R1:W-:Y:S02]  /*0980*/  LDGSTS.E.64 [R19], desc[UR6][R16.64] ;  /* 0x0000000010137fae */ /* 0x0003e4000b921a46 */
[----:B-1----:R-:W-:Y:S01]  /*0990*/  VIADD R19, R19, 0x100 ;  /* 0x0000010013137836 */ /* 0x002fe20000000000 */
[----:B------:R-:W-:Y:S06]  /*09a0*/  @P0 BRA `(.L_x_121) ;  /* 0xfffffffc00c00947 */ /* 0x000fec000383ffff */
.L_x_117:
[----:B------:R-:W-:Y:S05]  /*09b0*/  BSYNC B0 ;  /* 0x0000000000007941 */ /* 0x000fea0003800000 */
.L_x_116:
        /* <DEDUP_REMOVED lines=13> */
[----:B-1----:R-:W-:Y:S02]  /*0a90*/  IMAD.MOV.U32 R18, RZ, RZ, R7 ;  /* 0x000000ffff127224 */ /* 0x002fe400078e0007 */
[----:B------:R-:W-:-:S04]  /*0aa0*/  IADD3 R11, R26, R11, RZ ;  /* 0x0000000b1a0b7210 */ /* 0x000fc80007ffe0ff */
[C---:B------:R-:W-:Y:S02]  /*0ab0*/  LEA.HI R13, R11.reuse, 0x1, RZ, 0x1b ;  /* 0x000000010b0d7811 */ /* 0x040fe400078fd8ff */
[----:B------:R-:W-:Y:S02]  /*0ac0*/  ISETP.GE.U32.AND P0, PT, R11, 0x60, PT ;  /* 0x000000600b00780c */ /* 0x000fe40003f06070 */
[----:B------:R-:W-:Y:S02]  /*0ad0*/  LOP3.LUT P2, R13, R13, 0x3, RZ, 0xc0, !PT ;  /* 0x000000030d0d7812 */ /* 0x000fe4000784c0ff */
[----:B------:R-:W-:-:S11]  /*0ae0*/  SHF.R.S32.HI R11, RZ, 0x1f, R5 ;  /* 0x0000001fff0b7819 */ /* 0x000fd60000011405 */
[----:B------:R-:W-:Y:S05]  /*0af0*/  @!P2 BRA `(.L_x_125) ;  /* 0x000000000078a947 */ /* 0x000fea0003800000 */
[----:B------:R-:W1:Y:S01]  /*0b00*/  S2UR UR5, SR_CgaCtaId ;  /* 0x00000000000579c3 */ /* 0x000e620000008800 */
[-C--:B-----5:R-:W-:Y:S01]  /*0b10*/  IMAD R16, R15, R5.reuse, RZ ;  /* 0x000000050f107224 */ /* 0x0a0fe200078e02ff */
[----:B------:R-:W-:Y:S01]  /*0b20*/  UMOV UR4, 0x400 ;  /* 0x0000040000047882 */ /* 0x000fe20000000000 */
[----:B------:R-:W-:Y:S01]  /*0b30*/  IMAD.WIDE.U32 R18, R14, R5, RZ ;  /* 0x000000050e127225 */ /* 0x000fe200078e00ff */
[----:B------:R-:W-:-:S03]  /*0b40*/  ULDC.64 UR8, c[0x0][0x238] ;  /* 0x00008e0000087ab9 */ /* 0x000fc60000000a00 */
[----:B------:R-:W-:Y:S01]  /*0b50*/  IMAD R17, R14, R11, R16 ;  /* 0x0000000b0e117224 */ /* 0x000fe200078e0210 */
[----:B------:R-:W-:-:S03]  /*0b60*/  SHF.L.U32 R16, R18, 0x1, RZ ;  /* 0x0000000112107819 */ /* 0x000fc600000006ff */
[----:B------:R-:W-:-:S05]  /*0b70*/  IMAD.IADD R17, R19, 0x1, R17 ;  /* 0x0000000113117824 */ /* 0x000fca00078e0211 */
[----:B------:R-:W-:Y:S01]  /*0b80*/  SHF.L.U64.HI R17, R18, 0x1, R17 ;  /* 0x0000000112117819 */ /* 0x000fe20000010211 */
[----:B------:R-:W-:Y:S02]  /*0b90*/  IMAD R18, R0, R5, RZ ;  /* 0x0000000500127224 */ /* 0x000fe400078e02ff */
[----:B------:R-:W-:Y:S01]  /*0ba0*/  IMAD.WIDE.U32 R16, R7, 0x10, R16 ;  /* 0x0000001007107825 */ /* 0x000fe200078e0010 */
[----:B-1----:R-:W-:-:S03]  /*0bb0*/  ULEA UR4, UR5, UR4, 0x18 ;  /* 0x0000000405047291 */ /* 0x002fc6000f8ec03f */
[----:B------:R-:W-:Y:S01]  /*0bc0*/  IMAD R19, R7, 0x8, R18 ;  /* 0x0000000807137824 */ /* 0x000fe200078e0212 */
[----:B------:R-:W-:Y:S01]  /*0bd0*/  IADD3 R20, P2, R16, UR8, RZ ;  /* 0x0000000810147c10 */ /* 0x000fe2000ff5e0ff */
[----:B------:R-:W-:-:S03]  /*0be0*/  IMAD.MOV.U32 R18, RZ, RZ, R7 ;  /* 0x000000ffff127224 */ /* 0x000fc600078e0007 */
[----:B------:R-:W-:Y:S02]  /*0bf0*/  IADD3.X R21, R17, UR9, RZ, P2, !PT ;  /* 0x0000000911157c10 */ /* 0x000fe400097fe4ff */
[----:B------:R-:W-:-:S07]  /*0c00*/  LEA R19, R19, UR4, 0x1 ;  /* 0x0000000413137c11 */ /* 0x000fce000f8e08ff */
.L_x_126:
[----:B------:R-:W-:Y:S01]  /*0c10*/  VIADD R13, R13, 0xffffffff ;  /* 0xffffffff0d0d7836 */ /* 0x000fe20000000000 */
[----:B------:R-:W-:Y:S01]  /*0c20*/  MOV R16, R20 ;  /* 0x0000001400107202 */ /* 0x000fe20000000f00 */
[--C-:B------:R-:W-:Y:S01]  /*0c30*/  IMAD.MOV.U32 R17, RZ, RZ, R21.reuse ;  /* 0x000000ffff117224 */ /* 0x100fe200078e0015 */
[----:B------:R-:W-:Y:S02]  /*0c40*/  IADD3 R20, P3, R20, 0x200, RZ ;  /* 0x0000020014147810 */ /* 0x000fe40007f7e0ff */
[----:B------:R-:W-:Y:S02]  /*0c50*/  ISETP.NE.AND P2, PT, R13, RZ, PT ;  /* 0x000000ff0d00720c */ /* 0x000fe40003f45270 */
[----:B------:R-:W-:Y:S01]  /*0c60*/  @!PT LDS RZ, [RZ] ;  /* 0x00000000fffff984 */ /* 0x000fe20000000800 */
[----:B------:R-:W-:Y:S01]  /*0c70*/  @!PT LDS RZ, [RZ] ;  /* 0x00000000fffff984 */ /* 0x000fe20000000800 */
[----:B------:R-:W-:Y:S01]  /*0c80*/  @!PT LDS RZ, [RZ] ;  /* 0x00000000fffff984 */ /* 0x000fe20000000800 */
[----:B------:R1:W-:Y:S01]  /*0c90*/  LDGSTS.E.BYPASS.128 [R19], desc[UR6][R16.64] ;  /* 0x0000000010137fae */ /* 0x0003e2000b901c46 */
[----:B------:R-:W-:Y:S01]  /*0ca0*/  IADD3 R18, R18, 0x20, RZ ;  /* 0x0000002012127810 */ /* 0x000fe20007ffe0ff */
[----:B------:R-:W-:Y:S02]  /*0cb0*/  IMAD.X R21, RZ, RZ, R21, P3 ;  /* 0x000000ffff157224 */ /* 0x000fe400018e0615 */
[----:B-1----:R-:W-:-:S07]  /*0cc0*/  VIADD R19, R19, 0x200 ;  /* 0x0000020013137836 */ /* 0x002fce0000000000 */
[----:B------:R-:W-:Y:S05]  /*0cd0*/  @P2 BRA `(.L_x_126) ;  /* 0xfffffffc00cc2947 */ /* 0x000fea000383ffff */
.L_x_125:
[----:B------:R-:W-:Y:S05]  /*0ce0*/  BSYNC B1 ;  /* 0x0000000000017941 */ /* 0x000fea0003800000 */
.L_x_124:
        /* <DEDUP_REMOVED lines=8> */
[----:B------:R-:W-:Y:S01]  /*0d70*/  IADD3 R13, R26, -R18, RZ ;  /* 0x800000121a0d7210 */ /* 0x000fe20007ffe0ff */
[----:B------:R-:W-:Y:S02]  /*0d80*/  IMAD R19, R0, R5, RZ ;  /* 0x0000000500137224 */ /* 0x000fe400078e02ff */
[----:B------:R-:W-:Y:S01]  /*0d90*/  IMAD.IADD R15, R21, 0x1, R11 ;  /* 0x00000001150f7824 */ /* 0x000fe200078e020b */
[----:B------:R-:W-:Y:S01]  /*0da0*/  ISETP.GT.AND P2, PT, R13, 0x180, PT ;  /* 0x000001800d00780c */ /* 0x000fe20003f44270 */
[----:B------:R-:W-:Y:S01]  /*0db0*/  IMAD.WIDE.U32 R24, R18, 0x10, RZ ;  /* 0x0000001012187825 */ /* 0x000fe200078e00ff */
[----:B------:R-:W-:-:S03]  /*0dc0*/  LEA R13, P0, R20, UR8, 0x1 ;  /* 0x00000008140d7c11 */ /* 0x000fc6000f8008ff */
        /* <DEDUP_REMOVED lines=11> */
.L_x_129:
[C---:B-1----:R-:W-:Y:S01]  /*0e80*/  IADD3 R14, P2, R24.reuse, R13, RZ ;  /* 0x0000000d180e7210 */ /* 0x042fe20007f5e0ff */
[--C-:B------:R-:W-:Y:S01]  /*0e90*/  IMAD.IADD R29, R19, 0x1, R24.reuse ;  /* 0x00000001131d7824 */ /* 0x100fe200078e0218 */
[----:B------:R-:W-:Y:S01]  /*0ea0*/  IADD3 R28, R24, 0x800, RZ ;  /* 0x00000800181c7810 */ /* 0x000fe20007ffe0ff */
[----:B------:R-:W-:Y:S02]  /*0eb0*/  IMAD.IADD R27, R22, 0x1, R24 ;  /* 0x00000001161b7824 */ /* 0x000fe400078e0218 */
[----:B------:R-:W-:Y:S01]  /*0ec0*/  IMAD.X R15, R11, 0x1, R20, P2 ;  /* 0x000000010b0f7824 */ /* 0x000fe200010e0614 */
[----:B------:R-:W-:Y:S01]  /*0ed0*/  IADD3 R16, P2, R14, 0x1000, RZ ;  /* 0x000010000e107810 */ /* 0x000fe20007f5e0ff */
[----:B------:R-:W-:Y:S02]  /*0ee0*/  IMAD.IADD R26, R19, 0x1, R28 ;  /* 0x00000001131a7824 */ /* 0x000fe400078e021c */
[----:B------:R-:W-:Y:S01]  /*0ef0*/  VIADD R18, R18, 0x200 ;  /* 0x0000020012127836 */ /* 0x000fe20000000000 */
[----:B------:R-:W-:Y:S01]  /*0f00*/  @!PT LDS RZ, [RZ] ;  /* 0x00000000fffff984 */ /* 0x000fe20000000800 */
[----:B------:R-:W-:Y:S01]  /*0f10*/  @!PT LDS RZ, [RZ] ;  /* 0x00000000fffff984 */ /* 0x000fe20000000800 */
[----:B------:R-:W-:Y:S01]  /*0f20*/  @!PT LDS RZ, [RZ] ;  /* 0x00000000fffff984 */ /* 0x000fe20000000800 */
[----:B------:R1:W-:Y:S01]  /*0f30*/  LDGSTS.E.BYPASS.128 [R29], desc[UR6][R14.64] ;  /* 0x000000000e1d7fae */ /* 0x0003e2000b901c46 */
[----:B------:R-:W-:Y:S01]  /*0f40*/  IMAD.X R17, RZ, RZ, R15, P2 ;  /* 0x000000ffff117224 */ /* 0x000fe200010e060f */
[----:B-1----:R-:W-:-:S05]  /*0f50*/  IADD3 R29, R23, R24, RZ ;  /* 0x00000018171d7210 */ /* 0x002fca0007ffe0ff */
[----:B------:R1:W-:Y:S04]  /*0f60*/  LDGSTS.E.BYPASS.128 [R29], desc[UR6][R14.64+0x200] ;  /* 0x000002000e1d7fae */ /* 0x0003e8000b901c46 */
[----:B------:R2:W-:Y:S01]  /*0f70*/  LDGSTS.E.BYPASS.128 [R27], desc[UR6][R14.64+0x400] ;  /* 0x000004000e1b7fae */ /* 0x0005e2000b901c46 */
[----:B-1----:R-:W-:Y:S01]  /*0f80*/  IADD3 R29, R23, R28, RZ ;  /* 0x0000001c171d7210 */ /* 0x002fe20007ffe0ff */
[----:B--2---:R-:W-:-:S05]  /*0f90*/  IMAD.IADD R27, R21, 0x1, R24 ;  /* 0x00000001151b7824 */ /* 0x004fca00078e0218 */
[----:B------:R1:W-:Y:S04]  /*0fa0*/  LDGSTS.E.BYPASS.128 [R27], desc[UR6][R14.64+0x600] ;  /* 0x000006000e1b7fae */ /* 0x0003e8000b901c46 */
[----:B------:R2:W-:Y:S04]  /*0fb0*/  LDGSTS.E.BYPASS.128 [R26], desc[UR6][R16.64+-0x800] ;  /* 0x00000800101a7fae */ /* 0x0005e8000b901c46 */
[----:B------:R3:W-:Y:S01]  /*0fc0*/  LDGSTS.E.BYPASS.128 [R29], desc[UR6][R16.64+-0x600] ;  /* 0x00000a00101d7fae */ /* 0x0007e2000b901c46 */
[--C-:B-1----:R-:W-:Y:S01]  /*0fd0*/  IMAD.IADD R27, R21, 0x1, R28.reuse ;  /* 0x00000001151b7824 */ /* 0x102fe200078e021c */
[----:B------:R-:W-:Y:S01]  /*0fe0*/  IADD3 R14, P2, R14, 0x2000, RZ ;  /* 0x000020000e0e7810 */ /* 0x000fe20007f5e0ff */
[----:B--2---:R-:W-:Y:S01]  /*0ff0*/  IMAD.IADD R26, R22, 0x1, R28 ;  /* 0x00000001161a7824 */ /* 0x004fe200078e021c */
[----:B------:R-:W-:-:S02]  /*1000*/  IADD3 R28, R24, 0x1000, RZ ;  /* 0x00001000181c7810 */ /* 0x000fc40007ffe0ff */
[----:B------:R-:W-:Y:S02]  /*1010*/  IADD3.X R15, RZ, R15, RZ, P2, !PT ;  /* 0x0000000fff0f7210 */ /* 0x000fe400017fe4ff */
[----:B------:R1:W-:Y:S01]  /*1020*/  LDGSTS.E.BYPASS.128 [R26], desc[UR6][R16.64+-0x400] ;  /* 0x00000c00101a7fae */ /* 0x0003e2000b901c46 */
[--C-:B---3--:R-:W-:Y:S01]  /*1030*/  IMAD.IADD R29, R19, 0x1, R28.reuse ;  /* 0x00000001131d7824 */ /* 0x108fe200078e021c */
[----:B------:R-:W-:Y:S02]  /*1040*/  ISETP.GE.AND P2, PT, R18, R25, PT ;  /* 0x000000191200720c */ /* 0x000fe40003f46270 */
[----:B------:R2:W-:Y:S04]  /*1050*/  LDGSTS.E.BYPASS.128 [R27], desc[UR6][R16.64+-0x200] ;  /* 0x00000e00101b7fae */ /* 0x0005e8000b901c46 */
[----:B------:R3:W-:Y:S01]  /*1060*/  LDGSTS.E.BYPASS.128 [R29], desc[UR6][R16.64] ;  /* 0x00000000101d7fae */ /* 0x0007e2000b901c46 */
[----:B-1----:R-:W-:Y:S01]  /*1070*/  IADD3 R26, R22, R28, RZ ;  /* 0x0000001c161a7210 */ /* 0x002fe20007ffe0ff */
[----:B--2---:R-:W-:-:S02]  /*1080*/  IMAD.IADD R27, R23, 0x1, R28 ;  /* 0x00000001171b7824 */ /* 0x004fc400078e021c */
[----:B---3--:R-:W-:-:S03]  /*1090*/  IMAD.IADD R29, R21, 0x1, R28 ;  /* 0x00000001151d7824 */ /* 0x008fc600078e021c */
[----:B------:R1:W-:Y:S04]  /*10a0*/  LDGSTS.E.BYPASS.128 [R27], desc[UR6][R16.64+0x200] ;  /* 0x00000200101b7fae */ /* 0x0003e8000b901c46 */
[----:B------:R2:W-:Y:S04]  /*10b0*/  LDGSTS.E.BYPASS.128 [R26], desc[UR6][R16.64+0x400] ;  /* 0x00000400101a7fae */ /* 0x0005e8000b901c46 */
[----:B------:R3:W-:Y:S01]  /*10c0*/  LDGSTS.E.BYPASS.128 [R29], desc[UR6][R16.64+0x600] ;  /* 0x00000600101d7fae */ /* 0x0007e2000b901c46 */
[C---:B-1----:R-:W-:Y:S01]  /*10d0*/  VIADD R27, R24.reuse, 0x1800 ;  /* 0x00001800181b7836 */ /* 0x042fe20000000000 */
[----:B------:R-:W-:-:S03]  /*10e0*/  IADD3 R24, P3, R24, 0x2000, RZ ;  /* 0x0000200018187810 */ /* 0x000fc60007f7e0ff */
[--C-:B------:R-:W-:Y:S01]  /*10f0*/  IMAD.IADD R28, R19, 0x1, R27.reuse ;  /* 0x00000001131c7824 */ /* 0x100fe200078e021b */
[----:B------:R-:W-:Y:S01]  /*1100*/  IADD3.X R11, RZ, R11, RZ, P3, !PT ;  /* 0x0000000bff0b7210 */ /* 0x000fe20001ffe4ff */
[--C-:B--2---:R-:W-:Y:S01]  /*1110*/  IMAD.IADD R26, R23, 0x1, R27.reuse ;  /* 0x00000001171a7824 */ /* 0x104fe200078e021b */
[----:B---3--:R-:W-:Y:S01]  /*1120*/  IADD3 R29, R22, R27, RZ ;  /* 0x0000001b161d7210 */ /* 0x008fe20007ffe0ff */
[----:B------:R-:W-:Y:S01]  /*1130*/  IMAD.IADD R27, R21, 0x1, R27 ;  /* 0x00000001151b7824 */ /* 0x000fe200078e021b */
[----:B------:R1:W-:Y:S04]  /*1140*/  LDGSTS.E.BYPASS.128 [R28], desc[UR6][R14.64+-0x800] ;  /* 0x000008000e1c7fae */ /* 0x0003e8000b901c46 */
[----:B------:R1:W-:Y:S04]  /*1150*/  LDGSTS.E.BYPASS.128 [R26], desc[UR6][R14.64+-0x600] ;  /* 0x00000a000e1a7fae */ /* 0x0003e8000b901c46 */
[----:B------:R1:W-:Y:S04]  /*1160*/  LDGSTS.E.BYPASS.128 [R29], desc[UR6][R14.64+-0x400] ;  /* 0x00000c000e1d7fae */ /* 0x0003e8000b901c46 */
[----:B------:R1:W-:Y:S01]  /*1170*/  LDGSTS.E.BYPASS.128 [R27], desc[UR6][R14.64+-0x200] ;  /* 0x00000e000e1b7fae */ /* 0x0003e2000b901c46 */
[----:B------:R-:W-:Y:S05]  /*1180*/  @!P2 BRA `(.L_x_129) ;  /* 0xfffffffc003ca947 */ /* 0x000fea000383ffff */
.L_x_128:
[----:B------:R-:W-:Y:S05]  /*1190*/  BSYNC B1 ;  /* 0x0000000000017941 */ /* 0x000fea0003800000 */
.L_x_127:
[----:B-1----:R-:W-:Y:S01]  /*11a0*/  LEA R14, R5, 0xf, 0x1 ;  /* 0x0000000f050e7811 */ /* 0x002fe200078e08ff */
[----:B------:R-:W-:Y:S03]  /*11b0*/  BSSY B1, `(.L_x_130) ;  /* 0x0000023000017945 */ /* 0x000fe60003800000 */
[----:B------:R-:W-:-:S04]  /*11c0*/  SHF.R.S32.HI R15, RZ, 0x1f, R14 ;  /* 0x0000001fff0f7819 */ /* 0x000fc8000001140e */
[----:B------:R-:W-:-:S04]  /*11d0*/  LEA.HI R15, R15, R14, RZ, 0x4 ;  /* 0x0000000e0f0f7211 */ /* 0x000fc800078f20ff */
[----:B------:R-:W-:-:S05]  /*11e0*/  SHF.R.S32.HI R25, RZ, 0x4, R15 ;  /* 0x00000004ff197819 */ /* 0x000fca000001140f */
[----:B------:R-:W-:-:S05]  /*11f0*/  IMAD.IADD R14, R25, 0x1, -R18 ;  /* 0x00000001190e7824 */ /* 0x000fca00078e0a12 */
[----:B------:R-:W-:-:S13]  /*1200*/  ISETP.GT.AND P2, PT, R14, 0x80, PT ;  /* 0x000000800e00780c */ /* 0x000fda0003f44270 */
[----:B------:R-:W-:Y:S05]  /*1210*/  @!P2 BRA `(.L_x_131) ;  /* 0x000000000070a947 */ /* 0x000fea0003800000 */
[----:B------:R-:W-:Y:S01]  /*1220*/  IADD3 R16, P0, R24, R13, RZ ;  /* 0x0000000d18107210 */ /* 0x000fe20007f1e0ff */
[--C-:B------:R-:W-:Y:S01]  /*1230*/  IMAD.IADD R27, R23, 0x1, R24.reuse ;  /* 0x00000001171b7824 */ /* 0x100fe200078e0218 */
[----:B------:R-:W-:Y:S01]  /*1240*/  IADD3 R29, R19, R24, RZ ;  /* 0x00000018131d7210 */ /* 0x000fe20007ffe0ff */
[----:B------:R-:W-:Y:S02]  /*1250*/  IMAD.IADD R26, R22, 0x1, R24 ;  /* 0x00000001161a7824 */ /* 0x000fe400078e0218 */
[----:B------:R-:W-:Y:S01]  /*1260*/  IMAD.X R17, R11, 0x1, R20, P0 ;  /* 0x000000010b117824 */ /* 0x000fe200000e0614 */
[----:B------:R-:W-:Y:S01]  /*1270*/  IADD3 R14, P0, R16, 0x1000, RZ ;  /* 0x00001000100e7810 */ /* 0x000fe20007f1e0ff */
[----:B------:R-:W-:-:S03]  /*1280*/  VIADD R18, R18, 0x100 ;  /* 0x0000010012127836 */ /* 0x000fc60000000000 */
[----:B------:R-:W-:Y:S01]  /*1290*/  @!PT LDS RZ, [RZ] ;  /* 0x00000000fffff984 */ /* 0x000fe20000000800 */
[----:B------:R-:W-:Y:S01]  /*12a0*/  @!PT LDS RZ, [RZ] ;  /* 0x00000000fffff984 */ /* 0x000fe20000000800 */
[----:B------:R-:W-:Y:S01]  /*12b0*/  @!PT LDS RZ, [RZ] ;  /* 0x00000000fffff984 */ /* 0x000fe20000000800 */
[----:B------:R1:W-:Y:S01]  /*12c0*/  LDGSTS.E.BYPASS.128 [R29], desc[UR6][R16.64] ;  /* 0x00000000101d7fae */ /* 0x0003e2000b901c46 */
[----:B------:R-:W-:Y:S01]  /*12d0*/  IMAD.X R15, RZ, RZ, R17, P0 ;  /* 0x000000ffff0f7224 */ /* 0x000fe200000e0611 */
[----:B------:R-:W-:Y:S02]  /*12e0*/  PLOP3.LUT P0, PT, PT, PT, PT, 0x8, 0x0 ;  /* 0x000000000000781c */ /* 0x000fe40003f0e170 */
[----:B------:R2:W-:Y:S04]  /*12f0*/  LDGSTS.E.BYPASS.128 [R27], desc[UR6][R16.64+0x200] ;  /* 0x00000200101b7fae */ /* 0x0005e8000b901c46 */
[----:B------:R3:W-:Y:S01]  /*1300*/  LDGSTS.E.BYPASS.128 [R26], desc[UR6][R16.64+0x400] ;  /* 0x00000400101a7fae */ /* 0x0007e2000b901c46 */
[----:B-1----:R-:W-:Y:S01]  /*1310*/  IADD3 R29, R21, R24, RZ ;  /* 0x00000018151d7210 */ /* 0x002fe20007ffe0ff */
[----:B--2---:R-:W-:-:S04]  /*1320*/  VIADD R27, R24, 0x800 ;  /* 0x00000800181b7836 */ /* 0x004fc80000000000 */
[----:B------:R1:W-:Y:S01]  /*1330*/  LDGSTS.E.BYPASS.128 [R29], desc[UR6][R16.64+0x600] ;  /* 0x00000600101d7fae */ /* 0x0003e2000b901c46 */
[----:B------:R-:W-:Y:S01]  /*1340*/  IADD3 R24, P2, R24, 0x1000, RZ ;  /* 0x0000100018187810 */ /* 0x000fe20007f5e0ff */
[----:B---3--:R-:W-:Y:S01]  /*1350*/  IMAD.IADD R26, R23, 0x1, R27 ;  /* 0x00000001171a7824 */ /* 0x008fe200078e021b */
[----:B------:R-:W-:-:S03]  /*1360*/  IADD3 R28, R19, R27, RZ ;  /* 0x0000001b131c7210 */ /* 0x000fc60007ffe0ff */
[----:B------:R-:W-:Y:S02]  /*1370*/  IMAD.X R11, RZ, RZ, R11, P2 ;  /* 0x000000ffff0b7224 */ /* 0x000fe400010e060b */
[----:B------:R2:W-:Y:S01]  /*1380*/  LDGSTS.E.BYPASS.128 [R28], desc[UR6][R14.64+-0x800] ;  /* 0x000008000e1c7fae */ /* 0x0005e2000b901c46 */
[----:B-1----:R-:W-:Y:S01]  /*1390*/  IMAD.IADD R29, R22, 0x1, R27 ;  /* 0x00000001161d7824 */ /* 0x002fe200078e021b */
[----:B------:R-:W-:Y:S02]  /*13a0*/  IADD3 R27, R21, R27, RZ ;  /* 0x0000001b151b7210 */ /* 0x000fe40007ffe0ff */
[----:B------:R2:W-:Y:S04]  /*13b0*/  LDGSTS.E.BYPASS.128 [R26], desc[UR6][R14.64+-0x600] ;  /* 0x00000a000e1a7fae */ /* 0x0005e8000b901c46 */
[----:B------:R2:W-:Y:S04]  /*13c0*/  LDGSTS.E.BYPASS.128 [R29], desc[UR6][R14.64+-0x400] ;  /* 0x00000c000e1d7fae */ /* 0x0005e8000b901c46 */
[----:B------:R2:W-:Y:S02]  /*13d0*/  LDGSTS.E.BYPASS.128 [R27], desc[UR6][R14.64+-0x200] ;  /* 0x00000e000e1b7fae */ /* 0x0005e4000b901c46 */
.L_x_131:
[----:B------:R-:W-:Y:S05]  /*13e0*/  BSYNC B1 ;  /* 0x0000000000017941 */ /* 0x000fea0003800000 */
.L_x_130:
[----:B------:R-:W-:-:S13]  /*13f0*/  ISETP.LT.OR P0, PT, R18, R25, P0 ;  /* 0x000000191200720c */ /* 0x000fda0000701670 */
[----:B------:R-:W-:Y:S05]  /*1400*/  @!P0 BRA `(.L_x_123) ;  /* 0x0000000000348947 */ /* 0x000fea0003800000 */
[----:B--2---:R-:W-:Y:S01]  /*1410*/  IADD3 R14, P0, R24, R13, RZ ;  /* 0x0000000d180e7210 */ /* 0x004fe20007f1e0ff */
[--C-:B------:R-:W-:Y:S02]  /*1420*/  IMAD.IADD R19, R19, 0x1, R24.reuse ;  /* 0x0000000113137824 */ /* 0x100fe400078e0218 */
[--C-:B------:R-:W-:Y:S01]  /*1430*/  IMAD.IADD R23, R23, 0x1, R24.reuse ;  /* 0x0000000117177824 */ /* 0x100fe200078e0218 */
[----:B------:R-:W-:Y:S01]  /*1440*/  IADD3.X R15, R11, R20, RZ, P0, !PT ;  /* 0x000000140b0f7210 */ /* 0x000fe200007fe4ff */
[----:B------:R-:W-:Y:S01]  /*1450*/  IMAD.IADD R21, R21, 0x1, R24 ;  /* 0x0000000115157824 */ /* 0x000fe200078e0218 */
        /* <DEDUP_REMOVED lines=8> */
.L_x_123:
[----:B------:R-:W-:Y:S05]  /*14e0*/  BSYNC B0 ;  /* 0x0000000000007941 */ /* 0x000fea0003800000 */
.L_x_122:
[----:B------:R-:W0:Y:S01]  /*14f0*/  LDGDEPBAR ;  /* 0x00000000000079af */ /* 0x000e220000000000 */
[----:B------:R-:W-:-:S04]  /*1500*/  DEPBAR.LE SB0, 0x1 ;  /* 0x000080400000791a */ /* 0x000fc80000000000 */
[----:B------:R-:W-:Y:S05]  /*1510*/  @!P1 EXIT ;  /* 0x000000000000994d */ /* 0x000fea0003800000 */
[----:B-1----:R-:W1:Y:S01]  /*1520*/  LDC.64 R16, c[0x0][0x230] ;  /* 0x00008c00ff107b82 */ /* 0x002e620000000a00 */
[----:B------:R-:W-:-:S07]  /*1530*/  IMAD.SHL.U32 R25, R7, 0x4, RZ ;  /* 0x0000000407197824 */ /* 0x000fce00078e00ff */
[----:B--23-5:R-:W2:Y:S01]  /*1540*/  LDC.64 R14, c[0x0][0x228] ;  /* 0x00008a00ff0e7b82 */ /* 0x02cea20000000a00 */
        /* <DEDUP_REMOVED lines=10> */
[----:B------:R-:W1:Y:S01]  /*15f0*/  S2UR UR5, SR_CgaCtaId ;  /* 0x00000000000579c3 */ /* 0x000e620000008800 */
[----:B------:R-:W-:Y:S01]  /*1600*/  IMAD R3, R3, R10, RZ ;  /* 0x0000000a03037224 */ /* 0x000fe200078e02ff */
[----:B------:R-:W-:Y:S01]  /*1610*/  SHF.R.S32.HI R10, RZ, 0x1f, R5 ;  /* 0x0000001fff0a7819 */ /* 0x000fe20000011405 */
[-C--:B------:R-:W-:Y:S01]  /*1620*/  IMAD R24, R0, R5.reuse, RZ ;  /* 0x0000000500187224 */ /* 0x080fe200078e02ff */
[-C--:B------:R-:W-:Y:S01]  /*1630*/  LEA.HI R0, R5, R5.reuse, RZ, 0x1 ;  /* 0x0000000505007211 */ /* 0x080fe200078f08ff */
[----:B------:R-:W-:Y:S01]  /*1640*/  UMOV UR4, 0x400 ;  /* 0x0000040000047882 */ /* 0x000fe20000000000 */
[----:B------:R-:W-:-:S02]  /*1650*/  LEA.HI R10, R10, R5, RZ, 0x2 ;  /* 0x000000050a0a7211 */ /* 0x000fc400078f10ff */
[----:B------:R-:W-:Y:S02]  /*1660*/  LEA.HI R0, R0, R24, RZ, 0x1f ;  /* 0x0000001800007211 */ /* 0x000fe400078ff8ff */
[----:B------:R-:W-:Y:S01]  /*1670*/  SHF.R.S32.HI R10, RZ, 0x2, R10 ;  /* 0x00000002ff0a7819 */ /* 0x000fe2000001140a */
[----:B------:R-:W-:Y:S01]  /*1680*/  IMAD.SHL.U32 R3, R3, 0x80, RZ ;  /* 0x0000008003037824 */ /* 0x000fe200078e00ff */
[C---:B------:R-:W-:Y:S01]  /*1690*/  LEA R12, R7.reuse, R12, 0x3 ;  /* 0x0000000c070c7211 */ /* 0x040fe200078e18ff */
[C---:B------:R-:W-:Y:S01]  /*16a0*/  IMAD R0, R7.reuse, 0x2, R0 ;  /* 0x0000000207007824 */ /* 0x040fe200078e0200 */
[C---:B------:R-:W-:Y:S02]  /*16b0*/  LEA R5, R7.reuse, R24, 0x1 ;  /* 0x0000001807057211 */ /* 0x040fe400078e08ff */
[----:B------:R-:W-:Y:S01]  /*16c0*/  ISETP.GE.AND P0, PT, R7, R10, PT ;  /* 0x0000000a0700720c */ /* 0x000fe20003f06270 */
[----:B------:R-:W-:Y:S01]  /*16d0*/  HFMA2.MMA R7, -RZ, RZ, 0, 0 ;  /* 0x00000000ff077435 */ /* 0x000fe200000001ff */
[----:B-1----:R-:W-:Y:S01]  /*16e0*/  ULEA UR4, UR5, UR4, 0x18 ;  /* 0x0000000405047291 */ /* 0x002fe2000f8ec03f */
[----:B------:R-:W-:-:S05]  /*16f0*/  IMAD R4, R4, 0x400, R25 ;  /* 0x0000040004047824 */ /* 0x000fca00078e0219 */
[----:B------:R-:W-:Y:S01]  /*1700*/  IADD3 R9, R12, UR4, R9 ;  /* 0x000000040c097c10 */ /* 0x000fe2000fffe009 */
[----:B------:R-:W-:Y:S01]  /*1710*/  IMAD R12, R2, 0x80, R3 ;  /* 0x00000080020c7824 */ /* 0x000fe200078e0203 */
[----:B------:R-:W-:Y:S02]  /*1720*/  LEA R5, R5, UR4, 0x1 ;  /* 0x0000000405057c11 */ /* 0x000fe4000f8e08ff */
[----:B------:R-:W-:Y:S02]  /*1730*/  LEA R2, R0, UR4, 0x1 ;  /* 0x0000000400027c11 */ /* 0x000fe4000f8e08ff */
[----:B---3--:R-:W-:Y:S01]  /*1740*/  SHF.L.U32 R17, R20, 0x10, RZ ;  /* 0x0000001014117819 */ /* 0x008fe200000006ff */
[----:B--2---:R-:W-:Y:S01]  /*1750*/  IMAD.U32 R20, R21, 0x10000, RZ ;  /* 0x0001000015147824 */ /* 0x004fe200078e00ff */
[----:B----4-:R-:W-:Y:S01]  /*1760*/  SHF.L.U32 R21, R22, 0x10, RZ ;  /* 0x0000001016157819 */ /* 0x010fe200000006ff */
[----:B------:R-:W-:Y:S02]  /*1770*/  IMAD.U32 R16, R11, 0x10000, RZ ;  /* 0x000100000b107824 */ /* 0x000fe400078e00ff */
[----:B------:R-:W-:Y:S01]  /*1780*/  IMAD.U32 R13, R13, 0x10000, RZ ;  /* 0x000100000d0d7824 */ /* 0x000fe200078e00ff */
[----:B------:R-:W-:Y:S01]  /*1790*/  SHF.L.U32 R18, R18, 0x10, RZ ;  /* 0x0000001012127819 */ /* 0x000fe200000006ff */
[----:B------:R-:W-:-:S02]  /*17a0*/  IMAD.U32 R19, R19, 0x10000, RZ ;  /* 0x0001000013137824 */ /* 0x000fc400078e00ff */
[----:B------:R-:W-:-:S07]  /*17b0*/  IMAD.U32 R22, R23, 0x10000, RZ ;  /* 0x0001000017167824 */ /* 0x000fce00078e00ff */
.L_x_137:
[----:B-1----:R-:W1:Y:S01]  /*17c0*/  LDS.64 R10, [R9] ;  /* 0x00000000090a7984 */ /* 0x002e620000000a00 */
[----:B------:R-:W2:Y:S01]  /*17d0*/  LDC R23, c[0x0][0x218] ;  /* 0x00008600ff177b82 */ /* 0x000ea20000000800 */
[----:B------:R-:W-:Y:S01]  /*17e0*/  UMOV UR4, 0xffffffff ;  /* 0xffffffff00047882 */ /* 0x000fe20000000000 */
[----:B--2---:R-:W-:Y:S02]  /*17f0*/  ISETP.GE.AND P2, PT, R8, R23, PT ;  /* 0x000000170800720c */ /* 0x004fe40003f46270 */
[C---:B-1----:R-:W-:Y:S02]  /*1800*/  PRMT R14, R10.reuse, 0x7632, R14 ;  /* 0x000076320a0e7816 */ /* 0x042fe4000000000e */
[----:B------:R-:W-:Y:S02]  /*1810*/  SHF.L.U32 R0, R10, 0x10, RZ ;  /* 0x000000100a007819 */ /* 0x000fe400000006ff */
        /* <DEDUP_REMOVED lines=18> */
.L_x_144:
[----:B------:R-:W3:Y:S01]  /*1940*/  LDC R24, c[0x0][0x224] ;  /* 0x00008900ff187b82 */ /* 0x000ee20000000800 */
[----:B--2---:R-:W-:Y:S01]  /*1950*/  FADD.FTZ R27, R26, R27 ;  /* 0x0000001b1a1b7221 */ /* 0x004fe20000010000 */
[----:B-1----:R-:W-:Y:S01]  /*1960*/  FSEL R26, R13, R20, !P2 ;  /* 0x000000140d1a7208 */ /* 0x002fe20005000000 */
[----:B------:R-:W-:Y:S01]  /*1970*/  BSSY B0, `(.L_x_133) ;  /* 0x000000f000007945 */ /* 0x000fe20003800000 */
[----:B------:R-:W-:Y:S01]  /*1980*/  ISETP.NE.AND P1, PT, R7, RZ, PT ;  /* 0x000000ff0700720c */ /* 0x000fe20003f25270 */
[----:B---3--:R-:W-:Y:S01]  /*1990*/  FFMA.FTZ R15, R27, 0.0078125, R24 ;  /* 0x3c0000001b0f7823 */ /* 0x008fe20000010018 */
[----:B------:R-:W-:-:S05]  /*19a0*/  FSEL R24, R16, R17, !P2 ;  /* 0x0000001110187208 */ /* 0x000fca0005000000 */
[----:B------:R-:W1:Y:S02]  /*19b0*/  MUFU.RSQ R15, R15 ;  /* 0x0000000f000f7308 */ /* 0x000e640000001400 */
[C---:B-1----:R-:W-:Y:S01]  /*19c0*/  FMUL.FTZ R25, R15.reuse, R24 ;  /* 0x000000180f197220 */ /* 0x042fe20000410000 */
[----:B------:R-:W-:Y:S01]  /*19d0*/  FMUL.FTZ R27, R15, R26 ;  /* 0x0000001a0f1b7220 */ /* 0x000fe20000410000 */
[----:B------:R-:W-:Y:S02]  /*19e0*/  FSEL R24, R19, R22, !P2 ;  /* 0x0000001613187208 */ /* 0x000fe40005000000 */
[----:B------:R-:W-:Y:S01]  /*19f0*/  FMUL.FTZ R0, R0, R25 ;  /* 0x0000001900007220 */ /* 0x000fe20000410000 */
[----:B------:R-:W-:Y:S01]  /*1a00*/  FMUL.FTZ R25, R14, R27 ;  /* 0x0000001b0e197220 */ /* 0x000fe20000410000 */
[----:B------:R-:W-:-:S05]  /*1a10*/  FSEL R14, R18, R21, !P2 ;  /* 0x00000015120e7208 */ /* 0x000fca0005000000 */
[C---:B------:R-:W-:Y:S01]  /*1a20*/  FMUL.FTZ R14, R15.reuse, R14 ;  /* 0x0000000e0f0e7220 */ /* 0x040fe20000410000 */
[----:B------:R-:W-:Y:S01]  /*1a30*/  FMUL.FTZ R15, R15, R24 ;  /* 0x000000180f0f7220 */ /* 0x000fe20000410000 */
[----:B------:R-:W-:Y:S06]  /*1a40*/  @P1 BRA `(.L_x_134) ;  /* 0x0000000000041947 */ /* 0x000fec0003800000 */
[----:B------:R-:W-:-:S04]  /*1a50*/  DEPBAR.LE SB0, 0x0 ;  /* 0x000080000000791a */ /* 0x000fc80000000000 */
.L_x_134:
[----:B------:R-:W-:Y:S05]  /*1a60*/  BSYNC B0 ;  /* 0x0000000000007941 */ /* 0x000fea0003800000 */
.L_x_133:
[----:B------:R-:W-:Y:S01]  /*1a70*/  BSSY B0, `(.L_x_135) ;  /* 0x0000014000007945 */ /* 0x000fe20003800000 */
[----:B------:R-:W-:Y:S01]  /*1a80*/  FMUL.FTZ R11, R11, R14 ;  /* 0x0000000e0b0b7220 */ /* 0x000fe20000410000 */
[----:B------:R-:W-:Y:S02]  /*1a90*/  FMUL.FTZ R10, R10, R15 ;  /* 0x0000000f0a0a7220 */ /* 0x000fe40000410000 */
[----:B------:R-:W-:Y:S05]  /*1aa0*/  @P0 BRA `(.L_x_136) ;  /* 0x0000000000400947 */ /* 0x000fea0003800000 */
[----:B------:R-:W1:Y:S04]  /*1ab0*/  LDS.U16 R15, [R2] ;  /* 0x00000000020f7984 */ /* 0x000e680000000400 */
[----:B------:R-:W2:Y:S04]  /*1ac0*/  LDS.U16 R14, [R5] ;  /* 0x00000000050e7984 */ /* 0x000ea80000000400 */
[----:B------:R-:W3:Y:S01]  /*1ad0*/  LDS.U16 R26, [R2+0x2] ;  /* 0x00000200021a7984 */ /* 0x000ee20000000400 */
[----:B-1----:R-:W-:Y:S01]  /*1ae0*/  SHF.L.U32 R15, R15, 0x10, RZ ;  /* 0x000000100f0f7819 */ /* 0x002fe200000006ff */
[----:B--2---:R-:W-:-:S04]  /*1af0*/  IMAD.U32 R14, R14, 0x10000, RZ ;  /* 0x000100000e0e7824 */ /* 0x004fc800078e00ff */
[CC--:B------:R-:W-:Y:S01]  /*1b00*/  FMUL.FTZ R27, R25.reuse, R15.reuse ;  /* 0x0000000f191b7220 */ /* 0x0c0fe20000410000 */
[----:B------:R-:W-:Y:S02]  /*1b10*/  FMUL.FTZ R24, R0, R15 ;  /* 0x0000000f00187220 */ /* 0x000fe40000410000 */
[----:B------:R-:W1:Y:S01]  /*1b20*/  LDS.U16 R15, [R5+0x2] ;  /* 0x00000200050f7984 */ /* 0x000e620000000400 */
[----:B---3--:R-:W-:Y:S01]  /*1b30*/  SHF.L.U32 R26, R26, 0x10, RZ ;  /* 0x000000101a1a7819 */ /* 0x008fe200000006ff */
[-C--:B------:R-:W-:Y:S01]  /*1b40*/  FFMA.FTZ R0, R0, R14.reuse, -R27 ;  /* 0x0000000e00007223 */ /* 0x080fe2000001081b */
[----:B------:R-:W-:-:S03]  /*1b50*/  FFMA.FTZ R25, R25, R14, R24 ;  /* 0x0000000e19197223 */ /* 0x000fc60000010018 */
[-C--:B------:R-:W-:Y:S01]  /*1b60*/  FMUL.FTZ R14, R10, R26.reuse ;  /* 0x0000001a0a0e7220 */ /* 0x080fe20000410000 */
[----:B------:R-:W-:Y:S01]  /*1b70*/  FMUL.FTZ R27, R11, R26 ;  /* 0x0000001a0b1b7220 */ /* 0x000fe20000410000 */
[----:B-1----:R-:W-:-:S04]  /*1b80*/  IMAD.U32 R15, R15, 0x10000, RZ ;  /* 0x000100000f0f7824 */ /* 0x002fc800078e00ff */
[-C--:B------:R-:W-:Y:S01]  /*1b90*/  FFMA.FTZ R11, R11, R15.reuse, -R14 ;  /* 0x0000000f0b0b7223 */ /* 0x080fe2000001080e */
[----:B------:R-:W-:-:S07]  /*1ba0*/  FFMA.FTZ R10, R10, R15, R27 ;  /* 0x0000000f0a0a7223 */ /* 0x000fce000001001b */
.L_x_136:
[----:B------:R-:W-:Y:S05]  /*1bb0*/  BSYNC B0 ;  /* 0x0000000000007941 */ /* 0x000fea0003800000 */
.L_x_135:
[----:B------:R-:W1:Y:S01]  /*1bc0*/  LDC.64 R14, c[0x0][0x210] ;  /* 0x00008400ff0e7b82 */ /* 0x000e620000000a00 */
[----:B------:R-:W-:Y:S01]  /*1bd0*/  SEL R24, R23, RZ, P2 ;  /* 0x000000ff17187207 */ /* 0x000fe20001000000 */
[----:B------:R-:W-:Y:S01]  /*1be0*/  VIADD R7, R7, 0x1 ;  /* 0x0000000107077836 */ /* 0x000fe20000000000 */
[----:B------:R-:W-:Y:S01]  /*1bf0*/  SEL R23, R3, R12, !P2 ;  /* 0x0000000c03177207 */ /* 0x000fe20005000000 */
[----:B------:R-:W-:Y:S01]  /*1c00*/  VIADD R8, R8, 0x1 ;  /* 0x0000000108087836 */ /* 0x000fe20000000000 */
[----:B------:R-:W-:Y:S02]  /*1c10*/  F2FP.BF16.F32.PACK_AB R11, R10, R11 ;  /* 0x0000000b0a0b723e */ /* 0x000fe400000010ff */
[----:B------:R-:W-:Y:S01]  /*1c20*/  F2FP.BF16.F32.PACK_AB R10, R25, R0 ;  /* 0x00000000190a723e */ /* 0x000fe200000010ff */
[----:B------:R-:W-:Y:S01]  /*1c30*/  IMAD R23, R24, -0x80, R23 ;  /* 0xffffff8018177824 */ /* 0x000fe200078e0217 */
[----:B------:R-:W-:Y:S02]  /*1c40*/  ISETP.GE.AND P1, PT, R7, R6, PT ;  /* 0x000000060700720c */ /* 0x000fe40003f26270 */
[----:B------:R-:W-:-:S02]  /*1c50*/  IADD3 R9, R9, 0x100, RZ ;  /* 0x0000010009097810 */ /* 0x000fc40007ffe0ff */
[----:B------:R-:W-:Y:S02]  /*1c60*/  IADD3 R23, R23, R4, RZ ;  /* 0x0000000417177210 */ /* 0x000fe40007ffe0ff */
[----:B------:R-:W-:-:S03]  /*1c70*/  IADD3 R4, R4, 0x80, RZ ;  /* 0x0000008004047810 */ /* 0x000fc60007ffe0ff */
[----:B-1----:R-:W-:-:S05]  /*1c80*/  IMAD.WIDE R14, R23, 0x2, R14 ;  /* 0x00000002170e7825 */ /* 0x002fca00078e020e */
[----:B------:R1:W-:Y:S01]  /*1c90*/  STG.E.64 desc[UR6][R14.64], R10 ;  /* 0x0000000a0e007986 */ /* 0x0003e2000c101b06 */
[----:B------:R-:W-:Y:S05]  /*1ca0*/  @!P1 BRA `(.L_x_137) ;  /* 0xfffffff800c49947 */ /* 0x000fea000383ffff */
[----:B------:R-:W-:Y:S05]  /*1cb0*/  EXIT ;  /* 0x000000000000794d */ /* 0x000fea0003800000 */
.L_x_132:
[----:B------:R-:W-:Y:S01]  /*1cc0*/  BSSY B0, `(.L_x_138) ;  /* 0x0000008000007945 */ /* 0x000fe20003800000 */
[----:B------:R-:W-:Y:S01]  /*1cd0*/  IMAD.MOV.U32 R28, RZ, RZ, R26 ;  /* 0x000000ffff1c7224 */ /* 0x000fe200078e001a */
[----:B------:R-:W-:Y:S01]  /*1ce0*/  MOV R25, 0x10 ;  /* 0x0000001000197802 */ /* 0x000fe20000000f00 */
[----:B------:R-:W-:Y:S01]  /*1cf0*/  IMAD.MOV.U32 R24, RZ, RZ, 0x1f ;  /* 0x0000001fff187424 */ /* 0x000fe200078e00ff */
[----:B------:R-:W-:-:S07]  /*1d00*/  MOV R15, 0xffffffff ;  /* 0xffffffff000f7802 */ /* 0x000fce0000000f00 */
[----:B------:R-:W-:Y:S05]  /*1d10*/  WARPSYNC.COLLECTIVE R15, `(.L_x_139) ;  /* 0x000000000f087348 */ /* 0x000fea0003c00000 */
[----:B------:R1:W2:Y:S02]  /*1d20*/  SHFL.BFLY P1, R15, R28, R25, R24 ;  /* 0x0c0000191c0f7389 */ /* 0x0002a40000020018 */
[----:B-12---:R-:W-:Y:S01]  /*1d30*/  ENDCOLLECTIVE ;  /* 0x000000000000791b */ /* 0x006fe20003800000 */
.L_x_139:
[----:B------:R-:W-:Y:S05]  /*1d40*/  BSYNC B0 ;  /* 0x0000000000007941 */ /* 0x000fea0003800000 */
.L_x_138:
[----:B------:R-:W-:Y:S01]  /*1d50*/  FADD.FTZ R27, R26, R15 ;  /* 0x0000000f1a1b7221 */ /* 0x000fe20000010000 */
[----:B------:R-:W-:Y:S01]  /*1d60*/  HFMA2.MMA R25, -RZ, RZ, 0, 4.76837158203125e-07 ;  /* 0x00000008ff197435 */ /* 0x000fe200000001ff */
[----:B------:R-:W-:Y:S01]  /*1d70*/  MOV R15, 0xffffffff ;  /* 0xffffffff000f7802 */ /* 0x000fe20000000f00 */
[----:B------:R-:W-:Y:S02]  /*1d80*/  IMAD.MOV.U32 R24, RZ, RZ, 0x1f ;  /* 0x0000001fff187424 */ /* 0x000fe400078e00ff */
[----:B------:R-:W-:-:S07]  /*1d90*/  IMAD.MOV.U32 R28, RZ, RZ, R27 ;  /* 0x000000ffff1c7224 */ /* 0x000fce00078e001b */
[----:B------:R-:W-:Y:S05]  /*1da0*/  WARPSYNC.COLLECTIVE R15, `(.L_x_140) ;  /* 0x000000000f087348 */ /* 0x000fea0003c00000 */
[----:B------:R1:W2:Y:S02]  /*1db0*/  SHFL.BFLY P1, R15, R28, R25, R24 ;  /* 0x0c0000191c0f7389 */ /* 0x0002a40000020018 */
[----:B-12---:R-:W-:Y:S01]  /*1dc0*/  ENDCOLLECTIVE ;  /* 0x000000000000791b */ /* 0x006fe20003800000 */
.L_x_140:
[----:B------:R-:W-:Y:S01]  /*1dd0*/  HFMA2.MMA R25, -RZ, RZ, 0, 2.384185791015625e-07 ;  /* 0x00000004ff197435 */ /* 0x000fe200000001ff */
[----:B------:R-:W-:Y:S02]  /*1de0*/  IMAD.MOV.U32 R28, RZ, RZ, R15 ;  /* 0x000000ffff1c7224 */ /* 0x000fe400078e000f */
[----:B------:R-:W-:Y:S02]  /*1df0*/  IMAD.MOV.U32 R15, RZ, RZ, -0x1 ;  /* 0xffffffffff0f7424 */ /* 0x000fe400078e00ff */
[----:B------:R-:W-:-:S07]  /*1e00*/  FADD.FTZ R28, R27, R28 ;  /* 0x0000001c1b1c7221 */ /* 0x000fce0000010000 */
[----:B------:R-:W-:Y:S05]  /*1e10*/  WARPSYNC.COLLECTIVE R15, `(.L_x_141) ;  /* 0x000000000f087348 */ /* 0x000fea0003c00000 */
[----:B------:R1:W2:Y:S02]  /*1e20*/  SHFL.BFLY P1, R15, R28, R25, R24 ;  /* 0x0c0000191c0f7389 */ /* 0x0002a40000020018 */
[----:B-12---:R-:W-:Y:S01]  /*1e30*/  ENDCOLLECTIVE ;  /* 0x000000000000791b */ /* 0x006fe20003800000 */
.L_x_141:
[----:B------:R-:W-:Y:S01]  /*1e40*/  HFMA2.MMA R25, -RZ, RZ, 0, 1.1920928955078125e-07 ;  /* 0x00000002ff197435 */ /* 0x000fe200000001ff */
[----:B------:R-:W-:Y:S01]  /*1e50*/  MOV R29, R15 ;  /* 0x0000000f001d7202 */ /* 0x000fe20000000f00 */
[----:B------:R-:W-:-:S04]  /*1e60*/  IMAD.MOV.U32 R15, RZ, RZ, -0x1 ;  /* 0xffffffffff0f7424 */ /* 0x000fc800078e00ff */
[----:B------:R-:W-:-:S04]  /*1e70*/  FADD.FTZ R29, R28, R29 ;  /* 0x0000001d1c1d7221 */ /* 0x000fc80000010000 */
[----:B------:R-:W-:-:S07]  /*1e80*/  IMAD.MOV.U32 R28, RZ, RZ, R29 ;  /* 0x000000ffff1c7224 */ /* 0x000fce00078e001d */
[----:B------:R-:W-:Y:S05]  /*1e90*/  WARPSYNC.COLLECTIVE R15, `(.L_x_142) ;  /* 0x000000000f087348 */ /* 0x000fea0003c00000 */
[----:B------:R1:W2:Y:S02]  /*1ea0*/  SHFL.BFLY P1, R15, R28, R25, R24 ;  /* 0x0c0000191c0f7389 */ /* 0x0002a40000020018 */
[----:B-12---:R-:W-:Y:S01]  /*1eb0*/  ENDCOLLECTIVE ;  /* 0x000000000000791b */ /* 0x006fe20003800000 */
.L_x_142:
[----:B------:R-:W-:Y:S01]  /*1ec0*/  HFMA2.MMA R25, -RZ, RZ, 0, 5.9604644775390625e-08 ;  /* 0x00000001ff197435 */ /* 0x000fe200000001ff */
[----:B------:R-:W-:Y:S01]  /*1ed0*/  MOV R26, R15 ;  /* 0x0000000f001a7202 */ /* 0x000fe20000000f00 */
[----:B------:R-:W-:-:S04]  /*1ee0*/  IMAD.MOV.U32 R15, RZ, RZ, -0x1 ;  /* 0xffffffffff0f7424 */ /* 0x000fc800078e00ff */
[----:B------:R-:W-:-:S04]  /*1ef0*/  FADD.FTZ R26, R29, R26 ;  /* 0x0000001a1d1a7221 */ /* 0x000fc80000010000 */
[----:B------:R-:W-:-:S07]  /*1f00*/  IMAD.MOV.U32 R28, RZ, RZ, R26 ;  /* 0x000000ffff1c7224 */ /* 0x000fce00078e001a */
[----:B------:R-:W-:Y:S05]  /*1f10*/  WARPSYNC.COLLECTIVE R15, `(.L_x_143) ;  /* 0x000000000f087348 */ /* 0x000fea0003c00000 */
[----:B------:R1:W2:Y:S02]  /*1f20*/  SHFL.BFLY P1, R15, R28, R25, R24 ;  /* 0x0c0000191c0f7389 */ /* 0x0002a40000020018 */
[----:B-12---:R-:W-:Y:S01]  /*1f30*/  ENDCOLLECTIVE ;  /* 0x000000000000791b */ /* 0x006fe20003800000 */
.L_x_143:
[----:B------:R-:W-:Y:S01]  /*1f40*/  MOV R27, R15 ;  /* 0x0000000f001b7202 */ /* 0x000fe20000000f00 */
[----:B------:R-:W-:Y:S06]  /*1f50*/  BRA `(.L_x_144) ;  /* 0xfffffff800787947 */ /* 0x000fec000383ffff */
.L_x_145:
        /* <DEDUP_REMOVED lines=10> */
.L_x_4497:


//--------------------- .text._ZN12tensorrt_llm7kernels32fusedQKNormRopeKernelNTokenHeadsIN3c108BFloat16ES3_Li64ELb0ELi8EEEvPviiifPKvS6_S6_PKlii --------------------------
	.section	.text._ZN12tensorrt_llm7kernels32fusedQKNormRopeKernelNTokenHeadsIN3c108BFloat16ES3_Li64ELb0ELi8EEEvPviiifPKvS6_S6_PKlii,"ax",@progbits
	.align	128
        .global         _ZN12tensorrt_llm7kernels32fusedQKNormRopeKernelNTokenHeadsIN3c108BFloat16ES3_Li64ELb0ELi8EEEvPviiifPKvS6_S6_PKlii
        .type           _ZN12tensorrt_llm7kernels32fusedQKNormRopeKernelNTokenHeadsIN3c108BFloat16ES3_Li64ELb0ELi8EEEvPviiifPKvS6_S6_PKlii,@function
        .size           _ZN12tensorrt_llm7kernels32fusedQKNormRopeKernelNTokenHeadsIN3c108BFloat16ES3_Li64ELb0ELi8EEEvPviiifPKvS6_S6_PKlii,(.L_x_4498 - _ZN12tensorrt_llm7kernels32fusedQKNormRopeKernelNTokenHeadsIN3c108BFloat16ES3_Li64ELb0ELi8EEEvPviiifPKvS6_S6_PKlii)
        .other          _ZN12tensorrt_llm7kernels32fusedQKNormRopeKernelNTokenHeadsIN3c108BFloat16ES3_Li64ELb0ELi8EEEvPviiifPKvS6_S6_PKlii,@"STO_CUDA_ENTRY STV_DEFAULT"
_ZN12tensorrt_llm7kernels32fusedQKNormRopeKernelNTokenHeadsIN3c108BFloat16ES3_Li64ELb0ELi8EEEvPviiifPKvS6_S6_PKlii:
.text._ZN12tensorrt_llm7kernels32fusedQKNormRopeKernelNTokenHeadsIN3c108BFloat16ES3_Li64ELb0ELi8EEEvPviiifPKvS6_S6_PKlii:
        /* <DEDUP_REMOVED lines=80> */
.L_x_150:
        /* <DEDUP_REMOVED lines=24> */
[----:B------:R1:W-:Y:S01]  /*0680*/  LDGSTS.E [R27], desc[UR6][R16.64] ;  /* 0x00000000101b7fae */ /* 0x0003e2000b921846 */
        /* <DEDUP_REMOVED lines=15> */
[----:B------:R1:W-:Y:S03]  /*0780*/  LDGSTS.E [R27+0x80], desc[UR6][R20.64] ;  /* 0x00080000141b7fae */ /* 0x0003e6000b921846 */
[----:B------:R-:W-:Y:S01]  /*0790*/  IMAD.WIDE R18, R19, 0x2, R14 ;  /* 0x0000000213127825 */ /* 0x000fe200078e020e */
[----:B------:R1:W-:Y:S04]  /*07a0*/  LDGSTS.E [R27+0x100], desc[UR6][R16.64] ;  /* 0x00100000101b7fae */ /* 0x0003e8000b921846 */
[----:B------:R1:W-:Y:S01]  /*07b0*/  LDGSTS.E [R27+0x180], desc[UR6][R18.64] ;  /* 0x00180000121b7fae */ /* 0x0003e2000b921846 */
[----:B------:R-:W-:Y:S05]  /*07c0*/  @P2 BRA `(.L_x_150) ;  /* 0xfffffffc004c2947 */ /* 0x000fea000383ffff */
.L_x_149:
[----:B------:R-:W-:Y:S05]  /*07d0*/  BSYNC B1 ;  /* 0x0000000000017941 */ /* 0x000fea0003800000 */
.L_x_148:
        /* <DEDUP_REMOVED lines=13> */
.L_x_151:
        /* <DEDUP_REMOVED lines=13> */
[----:B------:R1:W-:Y:S02]  /*0980*/  LDGSTS.E [R19], desc[UR6][R16.64] ;  /* 0x0000000010137fae */ /* 0x0003e4000b921846 */
[----:B-1----:R-:W-:Y:S01]  /*0990*/  VIADD R19, R19, 0x80 ;  /* 0x0000008013137836 */ /* 0x002fe20000000000 */
[----:B------:R-:W-:Y:S06]  /*09a0*/  @P0 BRA `(.L_x_151) ;  /* 0xfffffffc00c00947 */ /* 0x000fec000383ffff */
.L_x_147:
[----:B------:R-:W-:Y:S05]  /*09b0*/  BSYNC B0 ;  /* 0x0000000000007941 */ /* 0x000fea0003800000 */
.L_x_146:
        /* <DEDUP_REMOVED lines=8> */
[----:B-1----:R-:W1:Y:S02]  /*0a40*/  LDC.64 R16, c[0x0][0x240] ;  /* 0x00009000ff107b82 */ /* 0x002e640000000a00 */
[----:B-1----:R-:W-:-:S06]  /*0a50*/  IMAD.WIDE R16, R3, 0x8, R16 ;  /* 0x0000000803107825 */ /* 0x002fcc00078e0210 */
[----:B------:R-:W5:Y:S01]  /*0a60*/  LDG.E.64 R16, desc[UR6][R16.64] ;  /* 0x0000000610107981 */ /* 0x000f62000c1e1b00 */
[----:B------:R-:W-:Y:S01]  /*0a70*/  LOP3.LUT R11, RZ, R7, RZ, 0x33, !PT ;  /* 0x00000007ff0b7212 */ /* 0x000fe200078e33ff */
[----:B------:R-:W-:Y:S01]  /*0a80*/  BSSY B1, `(.L_x_154) ;  /* 0x0000026000017945 */ /* 0x000fe20003800000 */
[----:B------:R-:W-:Y:S02]  /*0a90*/  IMAD.MOV.U32 R15, RZ, RZ, R7 ;  /* 0x000000ffff0f7224 */ /* 0x000fe400078e0007 */
        /* <DEDUP_REMOVED lines=16> */
[----:B------:R-:W-:Y:S02]  /*0ba0*/  IMAD.MOV.U32 R15, RZ, RZ, R7 ;  /* 0x000000ffff0f7224 */ /* 0x000fe400078e0007 */
[----:B------:R-:W-:Y:S01]  /*0bb0*/  IMAD.WIDE.U32 R18, R7, 0x10, R18 ;  /* 0x0000001007127825 */ /* 0x000fe200078e0012 */
[----:B-1----:R-:W-:-:S03]  /*0bc0*/  ULEA UR4, UR5, UR4, 0x18 ;  /* 0x0000000405047291 */ /* 0x002fc6000f8ec03f */
[----:B------:R-:W-:Y:S01]  /*0bd0*/  IMAD R20, R7, 0x8, R20 ;  /* 0x0000000807147824 */ /* 0x000fe200078e0214 */
[----:B------:R-:W-:-:S04]  /*0be0*/  IADD3 R22, P2, R18, UR8, RZ ;  /* 0x0000000812167c10 */ /* 0x000fc8000ff5e0ff */
[----:B------:R-:W-:Y:S02]  /*0bf0*/  IADD3.X R23, R19, UR9, RZ, P2, !PT ;  /* 0x0000000913177c10 */ /* 0x000fe400097fe4ff */
[----:B------:R-:W-:-:S07]  /*0c00*/  LEA R21, R20, UR4, 0x1 ;  /* 0x0000000414157c11 */ /* 0x000fce000f8e08ff */
.L_x_156:
        /* <DEDUP_REMOVED lines=13> */
.L_x_155:
[----:B------:R-:W-:Y:S05]  /*0ce0*/  BSYNC B1 ;  /* 0x0000000000017941 */ /* 0x000fea0003800000 */
.L_x_154:
        /* <DEDUP_REMOVED lines=25> */
.L_x_159:
[----:B--2---:R-:W-:Y:S01]  /*0e80*/  IADD3 R16, P2, R26, R13, RZ ;  /* 0x0000000d1a107210 */ /* 0x004fe20007f5e0ff */
        /* <DEDUP_REMOVED lines=10> */
[----:B------:R-:W-:-:S03]  /*0f30*/  IMAD.X R19, RZ, RZ, R17, P2 ;  /* 0x000000ffff137224 */ /* 0x000fc600010e0611 */
[----:B------:R-:W-:Y:S04]  /*0f40*/  LDGSTS.E.BYPASS.128 [R27], desc[UR6][R16.64+0x200] ;  /* 0x00000200101b7fae */ /* 0x000fe8000b901c46 */
[----:B------:R2:W-:Y:S01]  /*0f50*/  LDGSTS.E.BYPASS.128 [R25], desc[UR6][R16.64+0x400] ;  /* 0x0000040010197fae */ /* 0x0005e2000b901c46 */
[----:B-1----:R-:W-:-:S05]  /*0f60*/  IMAD.IADD R29, R23, 0x1, R26 ;  /* 0x00000001171d7824 */ /* 0x002fca00078e021a */
[----:B------:R1:W-:Y:S01]  /*0f70*/  LDGSTS.E.BYPASS.128 [R29], desc[UR6][R16.64+0x600] ;  /* 0x00000600101d7fae */ /* 0x0003e2000b901c46 */
[----:B--2---:R-:W-:-:S05]  /*0f80*/  IADD3 R25, R26, 0x800, RZ ;  /* 0x000008001a197810 */ /* 0x004fca0007ffe0ff */
[----:B------:R-:W-:Y:S01]  /*0f90*/  IMAD.IADD R27, R20, 0x1, R25 ;  /* 0x00000001141b7824 */ /* 0x000fe200078e0219 */
[----:B-1----:R-:W-:-:S04]  /*0fa0*/  IADD3 R29, R21, R25, RZ ;  /* 0x00000019151d7210 */ /* 0x002fc80007ffe0ff */
[----:B------:R1:W-:Y:S01]  /*0fb0*/  LDGSTS.E.BYPASS.128 [R27], desc[UR6][R18.64+-0x800] ;  /* 0x00000800121b7fae */ /* 0x0003e2000b901c46 */
[----:B------:R-:W-:-:S03]  /*0fc0*/  IADD3 R16, P2, R16, 0x2000, RZ ;  /* 0x0000200010107810 */ /* 0x000fc60007f5e0ff */
[----:B------:R-:W-:Y:S01]  /*0fd0*/  LDGSTS.E.BYPASS.128 [R29], desc[UR6][R18.64+-0x600] ;  /* 0x00000a00121d7fae */ /* 0x000fe2000b901c46 */
[----:B------:R-:W-:Y:S02]  /*0fe0*/  IADD3.X R17, RZ, R17, RZ, P2, !PT ;  /* 0x00000011ff117210 */ /* 0x000fe400017fe4ff */
[----:B------:R-:W-:Y:S01]  /*0ff0*/  ISETP.GE.AND P2, PT, R15, R28, PT ;  /* 0x0000001c0f00720c */ /* 0x000fe20003f46270 */
[--C-:B-1----:R-:W-:Y:S02]  /*1000*/  IMAD.IADD R27, R24, 0x1, R25.reuse ;  /* 0x00000001181b7824 */ /* 0x102fe400078e0219 */
[----:B------:R-:W-:-:S03]  /*1010*/  IMAD.IADD R25, R23, 0x1, R25 ;  /* 0x0000000117197824 */ /* 0x000fc600078e0219 */
[----:B------:R-:W-:Y:S04]  /*1020*/  LDGSTS.E.BYPASS.128 [R27], desc[UR6][R18.64+-0x400] ;  /* 0x00000c00121b7fae */ /* 0x000fe8000b901c46 */
[----:B------:R1:W-:Y:S02]  /*1030*/  LDGSTS.E.BYPASS.128 [R25], desc[UR6][R18.64+-0x200] ;  /* 0x00000e0012197fae */ /* 0x0003e4000b901c46 */
[----:B-1----:R-:W-:-:S05]  /*1040*/  IADD3 R25, R26, 0x1000, RZ ;  /* 0x000010001a197810 */ /* 0x002fca0007ffe0ff */
[--C-:B------:R-:W-:Y:S02]  /*1050*/  IMAD.IADD R29, R20, 0x1, R25.reuse ;  /* 0x00000001141d7824 */ /* 0x100fe400078e0219 */
[----:B------:R-:W-:-:S03]  /*1060*/  IMAD.IADD R27, R21, 0x1, R25 ;  /* 0x00000001151b7824 */ /* 0x000fc600078e0219 */
[----:B------:R1:W-:Y:S04]  /*1070*/  LDGSTS.E.BYPASS.128 [R29], desc[UR6][R18.64] ;  /* 0x00000000121d7fae */ /* 0x0003e8000b901c46 */
[----:B------:R2:W-:Y:S01]  /*1080*/  LDGSTS.E.BYPASS.128 [R27], desc[UR6][R18.64+0x200] ;  /* 0x00000200121b7fae */ /* 0x0005e2000b901c46 */
[----:B-1----:R-:W-:Y:S01]  /*1090*/  IMAD.IADD R29, R23, 0x1, R25 ;  /* 0x00000001171d7824 */ /* 0x002fe200078e0219 */
[----:B--2---:R-:W-:Y:S01]  /*10a0*/  IADD3 R27, R24, R25, RZ ;  /* 0x00000019181b7210 */ /* 0x004fe20007ffe0ff */
[C---:B------:R-:W-:Y:S01]  /*10b0*/  VIADD R25, R26.reuse, 0x1800 ;  /* 0x000018001a197836 */ /* 0x040fe20000000000 */
[----:B------:R-:W-:-:S03]  /*10c0*/  IADD3 R26, P3, R26, 0x2000, RZ ;  /* 0x000020001a1a7810 */ /* 0x000fc60007f7e0ff */
[----:B------:R1:W-:Y:S01]  /*10d0*/  LDGSTS.E.BYPASS.128 [R27], desc[UR6][R18.64+0x400] ;  /* 0x00000400121b7fae */ /* 0x0003e2000b901c46 */
[----:B------:R-:W-:-:S03]  /*10e0*/  IADD3.X R11, RZ, R11, RZ, P3, !PT ;  /* 0x0000000bff0b7210 */ /* 0x000fc60001ffe4ff */
[----:B------:R2:W-:Y:S01]  /*10f0*/  LDGSTS.E.BYPASS.128 [R29], desc[UR6][R18.64+0x600] ;  /* 0x00000600121d7fae */ /* 0x0005e2000b901c46 */
[--C-:B-1----:R-:W-:Y:S02]  /*1100*/  IMAD.IADD R27, R20, 0x1, R25.reuse ;  /* 0x00000001141b7824 */ /* 0x102fe400078e0219 */
[----:B--2---:R-:W-:-:S03]  /*1110*/  IMAD.IADD R29, R21, 0x1, R25 ;  /* 0x00000001151d7824 */ /* 0x004fc600078e0219 */
[----:B------:R1:W-:Y:S04]  /*1120*/  LDGSTS.E.BYPASS.128 [R27], desc[UR6][R16.64+-0x800] ;  /* 0x00000800101b7fae */ /* 0x0003e8000b901c46 */
[----:B------:R2:W-:Y:S01]  /*1130*/  LDGSTS.E.BYPASS.128 [R29], desc[UR6][R16.64+-0x600] ;  /* 0x00000a00101d7fae */ /* 0x0005e2000b901c46 */
[----:B-1----:R-:W-:Y:S01]  /*1140*/  IADD3 R27, R24, R25, RZ ;  /* 0x00000019181b7210 */ /* 0x002fe20007ffe0ff */
[----:B------:R-:W-:-:S04]  /*1150*/  IMAD.IADD R25, R23, 0x1, R25 ;  /* 0x0000000117197824 */ /* 0x000fc800078e0219 */
[----:B------:R2:W-:Y:S04]  /*1160*/  LDGSTS.E.BYPASS.128 [R27], desc[UR6][R16.64+-0x400] ;  /* 0x00000c00101b7fae */ /* 0x0005e8000b901c46 */
[----:B------:R2:W-:Y:S01]  /*1170*/  LDGSTS.E.BYPASS.128 [R25], desc[UR6][R16.64+-0x200] ;  /* 0x00000e0010197fae */ /* 0x0005e2000b901c46 */
[----:B------:R-:W-:Y:S05]  /*1180*/  @!P2 BRA `(.L_x_159) ;  /* 0xfffffffc003ca947 */ /* 0x000fea000383ffff */
.L_x_158:
[----:B------:R-:W-:Y:S05]  /*1190*/  BSYNC B1 ;  /* 0x0000000000017941 */ /* 0x000fea0003800000 */
.L_x_157:
[----:B--2---:R-:W-:Y:S01]  /*11a0*/  IMAD.IADD R16, R14, 0x1, -R15 ;  /* 0x000000010e107824 */ /* 0x004fe200078e0a0f */
[----:B------:R-:W-:Y:S04]  /*11b0*/  BSSY B1, `(.L_x_160) ;  /* 0x000001f000017945 */ /* 0x000fe80003800000 */
        /* <DEDUP_REMOVED lines=30> */
.L_x_161:
[----:B------:R-:W-:Y:S05]  /*13a0*/  BSYNC B1 ;  /* 0x0000000000017941 */ /* 0x000fea0003800000 */
.L_x_160:
[----:B------:R-:W-:-:S13]  /*13b0*/  ISETP.LT.OR P0, PT, R15, R14, P0 ;  /* 0x0000000e0f00720c */ /* 0x000fda0000701670 */
[----:B------:R-:W-:Y:S05]  /*13c0*/  @!P0 BRA `(.L_x_153) ;  /* 0x0000000000348947 */ /* 0x000fea0003800000 */
[----:B------:R-:W-:Y:S01]  /*13d0*/  IADD3 R14, P0, R26, R13, RZ ;  /* 0x0000000d1a0e7210 */ /* 0x000fe20007f1e0ff */
        /* <DEDUP_REMOVED lines=12> */
.L_x_153:
[----:B------:R-:W-:Y:S05]  /*14a0*/  BSYNC B0 ;  /* 0x0000000000007941 */ /* 0x000fea0003800000 */
.L_x_152:
[----:B------:R-:W0:Y:S01]  /*14b0*/  LDGDEPBAR ;  /* 0x00000000000079af */ /* 0x000e220000000000 */
[----:B------:R-:W-:-:S04]  /*14c0*/  DEPBAR.LE SB0, 0x1 ;  /* 0x000080400000791a */ /* 0x000fc80000000000 */
[----:B------:R-:W-:Y:S05]  /*14d0*/  @!P1 EXIT ;  /* 0x000000000000994d */ /* 0x000fea0003800000 */
[----:B-1-3--:R-:W1:Y:S01]  /*14e0*/  LDC.64 R20, c[0x0][0x228] ;  /* 0x00008a00ff147b82 */ /* 0x00ae620000000a00 */
[----:B------:R-:W-:-:S07]  /*14f0*/  IMAD.SHL.U32 R13, R7, 0x2, RZ ;  /* 0x00000002070d7824 */ /* 0x000fce00078e00ff */
[----:B--2--5:R-:W2:Y:S01]  /*1500*/  LDC.64 R16, c[0x0][0x230] ;  /* 0x00008c00ff107b82 */ /* 0x024ea20000000a00 */
[----:B-1----:R-:W-:-:S05]  /*1510*/  IMAD.WIDE.U32 R20, R13, 0x2, R20 ;  /* 0x000000020d147825 */ /* 0x002fca00078e0014 */
[----:B------:R-:W3:Y:S01]  /*1520*/  LDG.E.U16 R19, desc[UR6][R20.64] ;  /* 0x0000000614137981 */ /* 0x000ee2000c1e1500 */
[----:B--2---:R-:W-:-:S03]  /*1530*/  IMAD.WIDE.U32 R16, R13, 0x2, R16 ;  /* 0x000000020d107825 */ /* 0x004fc600078e0010 */
[----:B------:R1:W2:Y:S04]  /*1540*/  LDG.E.U16 R22, desc[UR6][R20.64+0x2] ;  /* 0x0000020614167981 */ /* 0x0002a8000c1e1500 */
[----:B------:R-:W4:Y:S04]  /*1550*/  LDG.E.U16 R18, desc[UR6][R16.64] ;  /* 0x0000000610127981 */ /* 0x000f28000c1e1500 */
[----:B------:R1:W4:Y:S01]  /*1560*/  LDG.E.U16 R23, desc[UR6][R16.64+0x2] ;  /* 0x0000020610177981 */ /* 0x000322000c1e1500 */
[----:B------:R-:W-:-:S04]  /*1570*/  IABS R24, R5 ;  /* 0x0000000500187213 */ /* 0x000fc80000000000 */
[----:B------:R-:W1:Y:S08]  /*1580*/  I2F.RP R25, R24 ;  /* 0x0000001800197306 */ /* 0x000e700000209400 */
[----:B-1----:R-:W1:Y:S02]  /*1590*/  MUFU.RCP R25, R25 ;  /* 0x0000001900197308 */ /* 0x002e640000001000 */
[----:B-1----:R-:W-:-:S06]  /*15a0*/  IADD3 R14, R25, 0xffffffe, RZ ;  /* 0x0ffffffe190e7810 */ /* 0x002fcc0007ffe0ff */
[----:B------:R-:W1:Y:S01]  /*15b0*/  F2I.FTZ.U32.TRUNC.NTZ R15, R14 ;  /* 0x0000000e000f7305 */ /* 0x000e62000021f000 */
[----:B------:R-:W-:-:S04]  /*15c0*/  IMAD.SHL.U32 R11, R7, 0x4, RZ ;  /* 0x00000004070b7824 */ /* 0x000fc800078e00ff */
[----:B------:R-:W-:Y:S02]  /*15d0*/  VIADD R20, R11, 0x2 ;  /* 0x000000020b147836 */ /* 0x000fe40000000000 */
[----:B-1----:R-:W-:-:S05]  /*15e0*/  IMAD.MOV R26, RZ, RZ, -R15 ;  /* 0x000000ffff1a7224 */ /* 0x002fca00078e0a0f */
[----:B------:R-:W-:Y:S01]  /*15f0*/  MOV R21, R26 ;  /* 0x0000001a00157202 */ /* 0x000fe20000000f00 */
[----:B------:R-:W-:-:S04]  /*1600*/  IMAD.MOV.U32 R14, RZ, RZ, RZ ;  /* 0x000000ffff0e7224 */ /* 0x000fc800078e00ff */
[----:B------:R-:W-:Y:S01]  /*1610*/  IMAD R17, R21, R24, RZ ;  /* 0x0000001815117224 */ /* 0x000fe200078e02ff */
[----:B------:R-:W-:-:S03]  /*1620*/  IABS R16, R20 ;  /* 0x0000001400107213 */ /* 0x000fc60000000000 */
[----:B------:R-:W-:-:S06]  /*1630*/  IMAD.HI.U32 R15, R15, R17, R14 ;  /* 0x000000110f0f7227 */ /* 0x000fcc00078e000e */
[----:B------:R-:W-:-:S05]  /*1640*/  IMAD.HI.U32 R15, R15, R16, RZ ;  /* 0x000000100f0f7227 */ /* 0x000fca00078e00ff */
[----:B------:R-:W-:-:S05]  /*1650*/  IADD3 R15, -R15, RZ, RZ ;  /* 0x000000ff0f0f7210 */ /* 0x000fca0007ffe1ff */
[----:B------:R-:W-:-:S05]  /*1660*/  IMAD R15, R24, R15, R16 ;  /* 0x0000000f180f7224 */ /* 0x000fca00078e0210 */
[----:B------:R-:W-:Y:S01]  /*1670*/  ISETP.GT.U32.AND P0, PT, R24, R15, PT ;  /* 0x0000000f1800720c */ /* 0x000fe20003f04070 */
[----:B------:R-:W1:-:S12]  /*1680*/  S2UR UR5, SR_CgaCtaId ;  /* 0x00000000000579c3 */ /* 0x000e580000008800 */
[----:B------:R-:W-:-:S05]  /*1690*/  @!P0 IMAD.IADD R15, R15, 0x1, -R24 ;  /* 0x000000010f0f8824 */ /* 0x000fca00078e0a18 */
[----:B------:R-:W-:Y:S01]  /*16a0*/  ISETP.GT.U32.AND P1, PT, R24, R15, PT ;  /* 0x0000000f1800720c */ /* 0x000fe20003f24070 */
[----:B------:R-:W-:Y:S01]  /*16b0*/  IMAD R3, R3, R10, RZ ;  /* 0x0000000a03037224 */ /* 0x000fe200078e02ff */
[----:B------:R-:W-:Y:S02]  /*16c0*/  ISETP.GE.AND P2, PT, R20, RZ, PT ;  /* 0x000000ff1400720c */ /* 0x000fe40003f46270 */
[----:B------:R-:W-:Y:S02]  /*16d0*/  ISETP.NE.AND P0, PT, R5, RZ, PT ;  /* 0x000000ff0500720c */ /* 0x000fe40003f05270 */
[----:B------:R-:W-:Y:S01]  /*16e0*/  IADD3 R10, R9, R12, R11 ;  /* 0x0000000c090a7210 */ /* 0x000fe20007ffe00b */
[----:B------:R-:W-:-:S06]  /*16f0*/  IMAD.SHL.U32 R9, R3, 0x40, RZ ;  /* 0x0000004003097824 */ /* 0x000fcc00078e00ff */
[----:B------:R-:W-:Y:S02]  /*1700*/  @!P1 IMAD.IADD R15, R15, 0x1, -R24 ;  /* 0x000000010f0f9824 */ /* 0x000fe400078e0a18 */
[----:B------:R-:W-:Y:S01]  /*1710*/  IMAD R14, R2, 0x40, R9 ;  /* 0x00000040020e7824 */ /* 0x000fe200078e0209 */
[----:B------:R-:W-:Y:S02]  /*1720*/  LEA.HI R12, R5, R5, RZ, 0x1 ;  /* 0x00000005050c7211 */ /* 0x000fe400078f08ff */
[----:B------:R-:W-:Y:S01]  /*1730*/  MOV R2, R15 ;  /* 0x0000000f00027202 */ /* 0x000fe20000000f00 */
[----:B------:R-:W-:Y:S01]  /*1740*/  UMOV UR4, 0x400 ;  /* 0x0000040000047882 */ /* 0x000fe20000000000 */
[----:B------:R-:W-:Y:S01]  /*1750*/  SHF.R.S32.HI R16, RZ, 0x1f, R5 ;  /* 0x0000001fff107819 */ /* 0x000fe20000011405 */
[----:B-1----:R-:W-:Y:S01]  /*1760*/  ULEA UR4, UR5, UR4, 0x18 ;  /* 0x0000000405047291 */ /* 0x002fe2000f8ec03f */
[----:B------:R-:W-:Y:S01]  /*1770*/  SHF.R.S32.HI R12, RZ, 0x1, R12 ;  /* 0x00000001ff0c7819 */ /* 0x000fe2000001140c */
[----:B------:R-:W-:Y:S01]  /*1780*/  @!P2 IMAD.MOV R2, RZ, RZ, -R2 ;  /* 0x000000ffff02a224 */ /* 0x000fe200078e0a02 */
[----:B------:R-:W-:-:S02]  /*1790*/  LEA.HI R16, R16, R5, RZ, 0x2 ;  /* 0x0000000510107211 */ /* 0x000fc400078f10ff */
[-C--:B------:R-:W-:Y:S01]  /*17a0*/  @!P0 LOP3.LUT R2, RZ, R5.reuse, RZ, 0x33, !PT ;  /* 0x00000005ff028212 */ /* 0x080fe200078e33ff */
[----:B------:R-:W-:Y:S01]  /*17b0*/  IMAD R5, R0, R5, R12 ;  /* 0x0000000500057224 */ /* 0x000fe200078e020c */
[----:B------:R-:W-:Y:S01]  /*17c0*/  LEA R4, R4, R13, 0x9 ;  /* 0x0000000d04047211 */ /* 0x000fe200078e48ff */
[----:B------:R-:W-:Y:S01]  /*17d0*/  IMAD.MOV.U32 R13, RZ, RZ, RZ ;  /* 0x000000ffff0d7224 */ /* 0x000fe200078e00ff */
[----:B------:R-:W-:Y:S02]  /*17e0*/  IADD3 R10, R10, UR4, RZ ;  /* 0x000000040a0a7c10 */ /* 0x000fe4000fffe0ff */
[----:B------:R-:W-:Y:S01]  /*17f0*/  SHF.R.S32.HI R16, RZ, 0x2, R16 ;  /* 0x00000002ff107819 */ /* 0x000fe20000011410 */
[----:B---3--:R-:W-:Y:S01]  /*1800*/  IMAD.U32 R15, R19, 0x10000, RZ ;  /* 0x00010000130f7824 */ /* 0x008fe200078e00ff */
[----:B------:R-:W-:Y:S01]  /*1810*/  SHF.R.U32.HI R19, RZ, 0x1, R2 ;  /* 0x00000001ff137819 */ /* 0x000fe20000011602 */
[----:B--2---:R-:W-:Y:S01]  /*1820*/  IMAD.U32 R17, R22, 0x10000, RZ ;  /* 0x0001000016117824 */ /* 0x004fe200078e00ff */
[----:B----4-:R-:W-:Y:S01]  /*1830*/  SHF.L.U32 R18, R18, 0x10, RZ ;  /* 0x0000001012127819 */ /* 0x010fe200000006ff */
[----:B------:R-:W-:-:S07]  /*1840*/  IMAD.U32 R20, R23, 0x10000, RZ ;  /* 0x0001000017147824 */ /* 0x000fce00078e00ff */
.L_x_169:
[----:B-12---:R-:W1:Y:S01]  /*1850*/  LDS R2, [R10] ;  /* 0x000000000a027984 */ /* 0x006e620000000800 */
[----:B------:R-:W2:Y:S01]  /*1860*/  LDC R21, c[0x0][0x218] ;  /* 0x00008600ff157b82 */ /* 0x000ea20000000800 */
[----:B------:R-:W-:Y:S01]  /*1870*/  UMOV UR5, 0xffffffff ;  /* 0xffffffff00057882 */ /* 0x000fe20000000000 */
[----:B--2---:R-:W-:Y:S02]  /*1880*/  ISETP.GE.AND P0, PT, R8, R21, PT ;  /* 0x000000150800720c */ /* 0x004fe40003f06270 */
[C---:B-1----:R-:W-:Y:S01]  /*1890*/  PRMT R22, R2.reuse, 0x7632, R22 ;  /* 0x0000763202167816 */ /* 0x042fe20000000016 */
[----:B------:R-:W-:-:S03]  /*18a0*/  IMAD.U32 R2, R2, 0x10000, RZ ;  /* 0x0001000002027824 */ /* 0x000fc600078e00ff */
[----:B------:R-:W-:Y:S01]  /*18b0*/  SHF.L.U32 R22, R22, 0x10, RZ ;  /* 0x0000001016167819 */ /* 0x000fe200000006ff */
[----:B------:R-:W-:-:S04]  /*18c0*/  FFMA.FTZ R3, R2, R2, RZ ;  /* 0x0000000202037223 */ /* 0x000fc800000100ff */
        /* <DEDUP_REMOVED lines=11> */
.L_x_176:
[----:B------:R-:W3:Y:S01]  /*1980*/  LDC R24, c[0x0][0x224] ;  /* 0x00008900ff187b82 */ /* 0x000ee20000000800 */
[----:B--2---:R-:W-:Y:S01]  /*1990*/  FADD.FTZ R27, R29, R27 ;  /* 0x0000001b1d1b7221 */ /* 0x004fe20000010000 */
[----:B------:R-:W-:Y:S01]  /*19a0*/  ISETP.NE.AND P1, PT, R13, RZ, PT ;  /* 0x000000ff0d00720c */ /* 0x000fe20003f25270 */
[----:B------:R-:W-:Y:S01]  /*19b0*/  BSSY B0, `(.L_x_163) ;  /* 0x000000a000007945 */ /* 0x000fe20003800000 */
[----:B------:R-:W-:Y:S02]  /*19c0*/  FSEL R26, R17, R20, !P0 ;  /* 0x00000014111a7208 */ /* 0x000fe40004000000 */
[----:B------:R-:W-:Y:S01]  /*19d0*/  ISETP.GE.AND P2, PT, R7, R12, PT ;  /* 0x0000000c0700720c */ /* 0x000fe20003f46270 */
[----:B---3--:R-:W-:Y:S01]  /*19e0*/  FFMA.FTZ R27, R27, 0.015625, R24 ;  /* 0x3c8000001b1b7823 */ /* 0x008fe20000010018 */
[----:B------:R-:W-:-:S05]  /*19f0*/  FSEL R24, R15, R18, !P0 ;  /* 0x000000120f187208 */ /* 0x000fca0004000000 */
[----:B------:R-:W2:Y:S02]  /*1a00*/  MUFU.RSQ R27, R27 ;  /* 0x0000001b001b7308 */ /* 0x000ea40000001400 */
[C---:B--2---:R-:W-:Y:S01]  /*1a10*/  FMUL.FTZ R23, R27.reuse, R24 ;  /* 0x000000181b177220 */ /* 0x044fe20000410000 */
[----:B------:R-:W-:Y:S01]  /*1a20*/  FMUL.FTZ R3, R27, R26 ;  /* 0x0000001a1b037220 */ /* 0x000fe20000410000 */
[----:B------:R-:W-:Y:S06]  /*1a30*/  @P1 BRA `(.L_x_164) ;  /* 0x0000000000041947 */ /* 0x000fec0003800000 */
[----:B------:R-:W-:-:S04]  /*1a40*/  DEPBAR.LE SB0, 0x0 ;  /* 0x000080000000791a */ /* 0x000fc80000000000 */
.L_x_164:
[----:B------:R-:W-:Y:S05]  /*1a50*/  BSYNC B0 ;  /* 0x0000000000007941 */ /* 0x000fea0003800000 */
.L_x_163:
        /* <DEDUP_REMOVED lines=8> */
[----:B------:R-:W-:Y:S02]  /*1ae0*/  IABS R24, R11 ;  /* 0x0000000b00187213 */ /* 0x000fe40000000000 */
[----:B--2---:R-:W-:-:S04]  /*1af0*/  IABS R27, R25 ;  /* 0x00000019001b7213 */ /* 0x004fc80000000000 */
[----:B------:R-:W2:Y:S08]  /*1b00*/  I2F.RP R26, R27 ;  /* 0x0000001b001a7306 */ /* 0x000eb00000209400 */
[----:B--2---:R-:W2:Y:S02]  /*1b10*/  MUFU.RCP R26, R26 ;  /* 0x0000001a001a7308 */ /* 0x004ea40000001000 */
[----:B--2---:R-:W-:-:S06]  /*1b20*/  VIADD R3, R26, 0xffffffe ;  /* 0x0ffffffe1a037836 */ /* 0x004fcc0000000000 */
[----:B------:R-:W2:Y:S02]  /*1b30*/  F2I.FTZ.U32.TRUNC.NTZ R3, R3 ;  /* 0x0000000300037305 */ /* 0x000ea4000021f000 */
[----:B--2---:R-:W-:-:S04]  /*1b40*/  IMAD.MOV R2, RZ, RZ, -R3 ;  /* 0x000000ffff027224 */ /* 0x004fc800078e0a03 */
[----:B-1----:R-:W-:Y:S01]  /*1b50*/  IMAD R29, R2, R27, RZ ;  /* 0x0000001b021d7224 */ /* 0x002fe200078e02ff */
[----:B------:R-:W-:-:S10]  /*1b60*/  HFMA2.MMA R2, -RZ, RZ, 0, 0 ;  /* 0x00000000ff027435 */ /* 0x000fd400000001ff */
[----:B------:R-:W-:-:S06]  /*1b70*/  IMAD.HI.U32 R29, R3, R29, R2 ;  /* 0x0000001d031d7227 */ /* 0x000fcc00078e0002 */
[----:B------:R-:W-:-:S04]  /*1b80*/  IMAD.HI.U32 R2, R29, R24, RZ ;  /* 0x000000181d027227 */ /* 0x000fc800078e00ff */
[----:B------:R-:W-:-:S04]  /*1b90*/  IMAD.MOV R2, RZ, RZ, -R2 ;  /* 0x000000ffff027224 */ /* 0x000fc800078e0a02 */
[----:B------:R-:W-:-:S05]  /*1ba0*/  IMAD R2, R27, R2, R24 ;  /* 0x000000021b027224 */ /* 0x000fca00078e0218 */
[----:B------:R-:W-:-:S13]  /*1bb0*/  ISETP.GT.U32.AND P2, PT, R27, R2, PT ;  /* 0x000000021b00720c */ /* 0x000fda0003f44070 */
[----:B------:R-:W-:Y:S01]  /*1bc0*/  @!P2 IMAD.IADD R2, R2, 0x1, -R27 ;  /* 0x000000010202a824 */ /* 0x000fe200078e0a1b */
[----:B------:R-:W-:-:S04]  /*1bd0*/  ISETP.GE.AND P2, PT, R11, RZ, PT ;  /* 0x000000ff0b00720c */ /* 0x000fc80003f46270 */
[----:B------:R-:W-:-:S13]  /*1be0*/  ISETP.GT.U32.AND P3, PT, R27, R2, PT ;  /* 0x000000021b00720c */ /* 0x000fda0003f64070 */
[----:B------:R-:W-:Y:S02]  /*1bf0*/  @!P3 IADD3 R2, R2, -R27, RZ ;  /* 0x8000001b0202b210 */ /* 0x000fe40007ffe0ff */
[----:B------:R-:W-:Y:S01]  /*1c00*/  ISETP.NE.AND P3, PT, R25, RZ, PT ;  /* 0x000000ff1900720c */ /* 0x000fe20003f65270 */
[----:B------:R-:W1:Y:S02]  /*1c10*/  SHFL.BFLY PT, R27, R23, R16, 0x1f ;  /* 0x0c001f10171b7589 */ /* 0x000e6400000e0000 */
[----:B------:R-:W-:-:S04]  /*1c20*/  @!P2 IMAD.MOV R28, RZ, RZ, -R2 ;  /* 0x000000ffff1ca224 */ /* 0x000fc800078e0a02 */
[----:B------:R-:W-:-:S06]  /*1c30*/  @!P2 IMAD.MOV.U32 R2, RZ, RZ, R28 ;  /* 0x000000ffff02a224 */ /* 0x000fcc00078e001c */
[----:B------:R-:W-:-:S04]  /*1c40*/  @!P3 LOP3.LUT R2, RZ, R25, RZ, 0x33, !PT ;  /* 0x00000019ff02b212 */ /* 0x000fc800078e33ff */
[----:B------:R-:W-:-:S04]  /*1c50*/  SHF.R.U32.HI R2, RZ, 0x1, R2 ;  /* 0x00000001ff027819 */ /* 0x000fc80000011602 */
[----:B------:R-:W-:Y:S01]  /*1c60*/  IADD3 R24, R5, R2, RZ ;  /* 0x0000000205187210 */ /* 0x000fe20007ffe0ff */
[----:B------:R-:W-:-:S03]  /*1c70*/  IMAD R3, R0, R25, R2 ;  /* 0x0000001900037224 */ /* 0x000fc600078e0202 */
[----:B------:R-:W-:Y:S01]  /*1c80*/  LEA R24, R24, UR4, 0x1 ;  /* 0x0000000418187c11 */ /* 0x000fe2000f8e08ff */
[----:B------:R-:W-:Y:S01]  /*1c90*/  NOP ;  /* 0x0000000000007918 */ /* 0x000fe20000000000 */
[----:B------:R-:W-:-:S03]  /*1ca0*/  LEA R3, R3, UR4, 0x1 ;  /* 0x0000000403037c11 */ /* 0x000fc6000f8e08ff */
[----:B------:R-:W2:Y:S01]  /*1cb0*/  LDS.U16 R2, [R24] ;  /* 0x0000000018027984 */ /* 0x000ea20000000400 */
[----:B-1----:R-:W-:-:S03]  /*1cc0*/  FADD.FTZ R26, -R27, -RZ ;  /* 0x800000ff1b1a7221 */ /* 0x002fc60000010100 */
[----:B------:R-:W1:Y:S02]  /*1cd0*/  LDS.U16 R3, [R3] ;  /* 0x0000000003037984 */ /* 0x000e640000000400 */
[----:B------:R-:W-:Y:S02]  /*1ce0*/  FSEL R29, R26, R27, !P1 ;  /* 0x0000001b1a1d7208 */ /* 0x000fe40004800000 */
[----:B------:R3:W4:Y:S01]  /*1cf0*/  SHFL.BFLY PT, R27, R22, R16, 0x1f ;  /* 0x0c001f10161b7589 */ /* 0x00072200000e0000 */
[----:B--2---:R-:W-:-:S04]  /*1d00*/  IMAD.U32 R2, R2, 0x10000, RZ ;  /* 0x0001000002027824 */ /* 0x004fc800078e00ff */
[----:B------:R-:W-:Y:S01]  /*1d10*/  FMUL.FTZ R26, R2, R29 ;  /* 0x0000001d021a7220 */ /* 0x000fe20000410000 */
[----:B-1----:R-:W-:-:S04]  /*1d20*/  IMAD.U32 R2, R3, 0x10000, RZ ;  /* 0x0001000003027824 */ /* 0x002fc800078e00ff */
[----:B---34-:R-:W-:-:S07]  /*1d30*/  FFMA.FTZ R2, R23, R2, R26 ;  /* 0x0000000217027223 */ /* 0x018fce000001001a */
.L_x_181:
[----:B------:R-:W-:Y:S01]  /*1d40*/  IADD3 R3, R5, R19, RZ ;  /* 0x0000001305037210 */ /* 0x000fe20007ffe0ff */
[----:B------:R-:W-:Y:S02]  /*1d50*/  IMAD R25, R0, R25, R19 ;  /* 0x0000001900197224 */ /* 0x000fe400078e0213 */
[----:B------:R-:W-:Y:S01]  /*1d60*/  @!P1 FADD.FTZ R27, -R27, -RZ ;  /* 0x800000ff1b1b9221 */ /* 0x000fe20000010100 */
[----:B------:R-:W-:Y:S01]  /*1d70*/  UMOV UR5, 0xffffffff ;  /* 0xffffffff00057882 */ /* 0x000fe20000000000 */
[----:B------:R-:W-:Y:S02]  /*1d80*/  LEA R24, R3, UR4, 0x1 ;  /* 0x0000000403187c11 */ /* 0x000fe4000f8e08ff */
[----:B------:R-:W-:Y:S02]  /*1d90*/  LEA R25, R25, UR4, 0x1 ;  /* 0x0000000419197c11 */ /* 0x000fe4000f8e08ff */
[----:B------:R-:W-:Y:S02]  /*1da0*/  MOV R23, R2 ;  /* 0x0000000200177202 */ /* 0x000fe40000000f00 */
[----:B------:R-:W1:Y:S04]  /*1db0*/  LDS.U16 R24, [R24] ;  /* 0x0000000018187984 */ /* 0x000e680000000400 */
[----:B------:R-:W2:Y:S01]  /*1dc0*/  LDS.U16 R25, [R25] ;  /* 0x0000000019197984 */ /* 0x000ea20000000400 */
[----:B-1----:R-:W-:-:S02]  /*1dd0*/  IMAD.U32 R26, R24, 0x10000, RZ ;  /* 0x00010000181a7824 */ /* 0x002fc400078e00ff */
[----:B--2---:R-:W-:Y:S02]  /*1de0*/  IMAD.U32 R3, R25, 0x10000, RZ ;  /* 0x0001000019037824 */ /* 0x004fe400078e00ff */
[----:B------:R-:W-:-:S04]  /*1df0*/  FMUL.FTZ R27, R26, R27 ;  /* 0x0000001b1a1b7220 */ /* 0x000fc80000410000 */
[----:B------:R-:W-:Y:S01]  /*1e00*/  FFMA.FTZ R22, R22, R3, R27 ;  /* 0x0000000316167223 */ /* 0x000fe2000001001b */
[----:B------:R-:W-:Y:S06]  /*1e10*/  BRA.DIV UR5, `(.L_x_168) ;  /* 0x0000000605b07947 */ /* 0x000fec000b800000 */
[----:B------:R-:W-:Y:S01]  /*1e20*/  NOP ;  /* 0x0000000000007918 */ /* 0x000fe20000000000 */
.L_x_166:
[----:B------:R-:W-:Y:S05]  /*1e30*/  BSYNC B0 ;  /* 0x0000000000007941 */ /* 0x000fea0003800000 */
.L_x_165:
[----:B------:R-:W2:Y:S01]  /*1e40*/  LDC.64 R2, c[0x0][0x210] ;  /* 0x00008400ff027b82 */ /* 0x000ea20000000a00 */
[----:B------:R-:W-:Y:S01]  /*1e50*/  SEL R24, R21, RZ, P0 ;  /* 0x000000ff15187207 */ /* 0x000fe20000000000 */
[----:B------:R-:W-:Y:S01]  /*1e60*/  VIADD R13, R13, 0x1 ;  /* 0x000000010d0d7836 */ /* 0x000fe20000000000 */
[----:B------:R-:W-:Y:S01]  /*1e70*/  SEL R21, R9, R14, !P0 ;  /* 0x0000000e09157207 */ /* 0x000fe20004000000 */
[----:B------:R-:W-:Y:S01]  /*1e80*/  VIADD R8, R8, 0x1 ;  /* 0x0000000108087836 */ /* 0x000fe20000000000 */
[----:B------:R-:W-:Y:S02]  /*1e90*/  F2FP.BF16.F32.PACK_AB R23, R22, R23 ;  /* 0x000000171617723e */ /* 0x000fe400000010ff */
[----:B------:R-:W-:Y:S01]  /*1ea0*/  ISETP.GE.AND P0, PT, R13, R6, PT ;  /* 0x000000060d00720c */ /* 0x000fe20003f06270 */
[----:B------:R-:W-:Y:S01]  /*1eb0*/  IMAD R21, R24, -0x40, R21 ;  /* 0xffffffc018157824 */ /* 0x000fe200078e0215 */
[----:B------:R-:W-:-:S03]  /*1ec0*/  IADD3 R10, R10, 0x80, RZ ;  /* 0x000000800a0a7810 */ /* 0x000fc60007ffe0ff */
[----:B------:R-:W-:Y:S02]  /*1ed0*/  IMAD.IADD R21, R21, 0x1, R4 ;  /* 0x0000000115157824 */ /* 0x000fe400078e0204 */
[----:B------:R-:W-:Y:S02]  /*1ee0*/  VIADD R4, R4, 0x40 ;  /* 0x0000004004047836 */ /* 0x000fe40000000000 */
[----:B--2---:R-:W-:-:S05]  /*1ef0*/  IMAD.WIDE R2, R21, 0x2, R2 ;  /* 0x0000000215027825 */ /* 0x004fca00078e0202 */
[----:B------:R2:W-:Y:S01]  /*1f00*/  STG.E desc[UR6][R2.64], R23 ;  /* 0x0000001702007986 */ /* 0x0005e2000c101906 */
[----:B------:R-:W-:Y:S05]  /*1f10*/  @!P0 BRA `(.L_x_169) ;  /* 0xfffffff8004c8947 */ /* 0x000fea000383ffff */
[----:B------:R-:W-:Y:S05]  /*1f20*/  EXIT ;  /* 0x000000000000794d */ /* 0x000fea0003800000 */
.L_x_162:
[----:B------:R-:W-:Y:S01]  /*1f30*/  BSSY B0, `(.L_x_170) ;  /* 0x0000007000007945 */ /* 0x000fe20003800000 */
[----:B------:R-:W-:Y:S01]  /*1f40*/  MOV R3, 0x10 ;  /* 0x0000001000037802 */ /* 0x000fe20000000f00 */
[----:B------:R-:W-:Y:S02]  /*1f50*/  IMAD.MOV.U32 R24, RZ, RZ, 0x1f ;  /* 0x0000001fff187424 */ /* 0x000fe400078e00ff */
[----:B------:R-:W-:-:S07]  /*1f60*/  IMAD.MOV.U32 R26, RZ, RZ, -0x1 ;  /* 0xffffffffff1a7424 */ /* 0x000fce00078e00ff */
[----:B------:R-:W-:Y:S05]  /*1f70*/  WARPSYNC.COLLECTIVE R26, `(.L_x_171) ;  /* 0x000000001a087348 */ /* 0x000fea0003c00000 */
[----:B------:R1:W2:Y:S02]  /*1f80*/  SHFL.BFLY P2, R27, R23, R3, R24 ;  /* 0x0c000003171b7389 */ /* 0x0002a40000040018 */
[----:B-12---:R-:W-:Y:S01]  /*1f90*/  ENDCOLLECTIVE ;  /* 0x000000000000791b */ /* 0x006fe20003800000 */
.L_x_171:
[----:B------:R-:W-:Y:S05]  /*1fa0*/  BSYNC B0 ;  /* 0x0000000000007941 */ /* 0x000fea0003800000 */
.L_x_170:
[----:B------:R-:W-:Y:S01]  /*1fb0*/  FADD.FTZ R25, R23, R27 ;  /* 0x0000001b17197221 */ /* 0x000fe20000010000 */
[----:B------:R-:W-:Y:S01]  /*1fc0*/  IMAD.MOV.U32 R3, RZ, RZ, 0x8 ;  /* 0x00000008ff037424 */ /* 0x000fe200078e00ff */
[----:B------:R-:W-:Y:S01]  /*1fd0*/  MOV R26, 0xffffffff ;  /* 0xffffffff001a7802 */ /* 0x000fe20000000f00 */
[----:B------:R-:W-:Y:S02]  /*1fe0*/  IMAD.MOV.U32 R24, RZ, RZ, 0x1f ;  /* 0x0000001fff187424 */ /* 0x000fe400078e00ff */
[----:B------:R-:W-:-:S07]  /*1ff0*/  MOV R23, R25 ;  /* 0x0000001900177202 */ /* 0x000fce0000000f00 */
[----:B------:R-:W-:Y:S05]  /*2000*/  WARPSYNC.COLLECTIVE R26, `(.L_x_172) ;  /* 0x000000001a087348 */ /* 0x000fea0003c00000 */
[----:B------:R1:W2:Y:S02]  /*2010*/  SHFL.BFLY P2, R27, R23, R3, R24 ;  /* 0x0c000003171b7389 */ /* 0x0002a40000040018 */
[----:B-12---:R-:W-:Y:S01]  /*2020*/  ENDCOLLECTIVE ;  /* 0x000000000000791b */ /* 0x006fe20003800000 */
.L_x_172:
[----:B------:R-:W-:Y:S01]  /*2030*/  HFMA2.MMA R3, -RZ, RZ, 0, 2.384185791015625e-07 ;  /* 0x00000004ff037435 */ /* 0x000fe200000001ff */
[----:B------:R-:W-:-:S04]  /*2040*/  FADD.FTZ R28, R25, R27 ;  /* 0x0000001b191c7221 */ /* 0x000fc80000010000 */
[----:B------:R-:W-:-:S07]  /*2050*/  IMAD.MOV.U32 R23, RZ, RZ, R28 ;  /* 0x000000ffff177224 */ /* 0x000fce00078e001c */
[----:B------:R-:W-:Y:S05]  /*2060*/  WARPSYNC.COLLECTIVE R26, `(.L_x_173) ;  /* 0x000000001a087348 */ /* 0x000fea0003c00000 */
[----:B------:R1:W2:Y:S02]  /*2070*/  SHFL.BFLY P2, R27, R23, R3, R24 ;  /* 0x0c000003171b7389 */ /* 0x0002a40000040018 */
[----:B-12---:R-:W-:Y:S01]  /*2080*/  ENDCOLLECTIVE ;  /* 0x000000000000791b */ /* 0x006fe20003800000 */
.L_x_173:
[----:B------:R-:W-:Y:S01]  /*2090*/  MOV R3, 0x2 ;  /* 0x0000000200037802 */ /* 0x000fe20000000f00 */
[----:B------:R-:W-:-:S04]  /*20a0*/  FADD.FTZ R29, R28, R27 ;  /* 0x0000001b1c1d7221 */ /* 0x000fc80000010000 */
[----:B------:R-:W-:-:S07]  /*20b0*/  IMAD.MOV.U32 R23, RZ, RZ, R29 ;  /* 0x000000ffff177224 */ /* 0x000fce00078e001d */
[----:B------:R-:W-:Y:S05]  /*20c0*/  WARPSYNC.COLLECTIVE R26, `(.L_x_174) ;  /* 0x000000001a087348 */ /* 0x000fea0003c00000 */
[----:B------:R1:W2:Y:S02]  /*20d0*/  SHFL.BFLY P2, R27, R23, R3, R24 ;  /* 0x0c000003171b7389 */ /* 0x0002a40000040018 */
[----:B-12---:R-:W-:Y:S01]  /*20e0*/  ENDCOLLECTIVE ;  /* 0x000000000000791b */ /* 0x006fe20003800000 */
.L_x_174:
[----:B------:R-:W-:Y:S01]  /*20f0*/  HFMA2.MMA R3, -RZ, RZ, 0, 5.9604644775390625e-08 ;  /* 0x00000001ff037435 */ /* 0x000fe200000001ff */
[----:B------:R-:W-:-:S04]  /*2100*/  FADD.FTZ R29, R29, R27 ;  /* 0x0000001b1d1d7221 */ /* 0x000fc80000010000 */
[----:B------:R-:W-:-:S07]  /*2110*/  IMAD.MOV.U32 R23, RZ, RZ, R29 ;  /* 0x000000ffff177224 */ /* 0x000fce00078e001d */
[----:B------:R-:W-:Y:S05]  /*2120*/  WARPSYNC.COLLECTIVE R26, `(.L_x_175) ;  /* 0x000000001a087348 */ /* 0x000fea0003c00000 */
[----:B------:R1:W2:Y:S02]  /*2130*/  SHFL.BFLY P2, R27, R23, R3, R24 ;  /* 0x0c000003171b7389 */ /* 0x0002a40000040018 */
[----:B-12---:R-:W-:Y:S01]  /*2140*/  ENDCOLLECTIVE ;  /* 0x000000000000791b */ /* 0x006fe20003800000 */
.L_x_175:
[----:B------:R-:W-:Y:S05]  /*2150*/  BRA `(.L_x_176) ;  /* 0xfffffff800087947 */ /* 0x000fea000383ffff */
.L_x_167:
[----:B------:R-:W2:Y:S01]  /*2160*/  LDC R25, c[0x0][0x24c] ;  /* 0x00009300ff197b82 */ /* 0x000ea20000000800 */
[----:B------:R-:W-:Y:S01]  /*2170*/  BSSY B1, `(.L_x_177) ;  /* 0x0000016000017945 */ /* 0x000fe20003800000 */
[----:B------:R-:W-:Y:S01]  /*2180*/  IMAD.MOV.U32 R26, RZ, RZ, -0x1 ;  /* 0xffffffffff1a7424 */ /* 0x000fe200078e00ff */
[----:B--2---:R-:W-:-:S04]  /*2190*/  IABS R27, R25 ;  /* 0x00000019001b7213 */ /* 0x004fc80000000000 */
[----:B------:R-:W2:Y:S08]  /*21a0*/  I2F.RP R24, R27 ;  /* 0x0000001b00187306 */ /* 0x000eb00000209400 */
[----:B--2---:R-:W2:Y:S02]  /*21b0*/  MUFU.RCP R24, R24 ;  /* 0x0000001800187308 */ /* 0x004ea40000001000 */
[----:B--2---:R-:W-:-:S06]  /*21c0*/  VIADD R3, R24, 0xffffffe ;  /* 0x0ffffffe18037836 */ /* 0x004fcc0000000000 */
[----:B------:R-:W2:Y:S02]  /*21d0*/  F2I.FTZ.U32.TRUNC.NTZ R3, R3 ;  /* 0x0000000300037305 */ /* 0x000ea4000021f000 */
[----:B--2---:R-:W-:-:S05]  /*21e0*/  IADD3 R2, RZ, -R3, RZ ;  /* 0x80000003ff027210 */ /* 0x004fca0007ffe0ff */
[----:B-1----:R-:W-:Y:S02]  /*21f0*/  IMAD R29, R2, R27, RZ ;  /* 0x0000001b021d7224 */ /* 0x002fe400078e02ff */
[----:B------:R-:W-:-:S04]  /*2200*/  IMAD.MOV.U32 R2, RZ, RZ, RZ ;  /* 0x000000ffff027224 */ /* 0x000fc800078e00ff */
        /* <DEDUP_REMOVED lines=8> */
[----:B------:R-:W-:-:S07]  /*2290*/  @!P2 IADD3 R2, R2, -R27, RZ ;  /* 0x8000001b0202a210 */ /* 0x000fce0007ffe0ff */
[----:B------:R-:W-:Y:S05]  /*22a0*/  WARPSYNC.COLLECTIVE R26, `(.L_x_178) ;  /* 0x000000001a087348 */ /* 0x000fea0003c00000 */
[----:B------:R-:W-:Y:S01]  /*22b0*/  NOP ;  /* 0x0000000000007918 */ /* 0x000fe20000000000 */
[----:B------:R-:W-:Y:S01]  /*22c0*/  ENDCOLLECTIVE ;  /* 0x000000000000791b */ /* 0x000fe20003800000 */
.L_x_178:
[----:B------:R-:W-:Y:S05]  /*22d0*/  BSYNC B1 ;  /* 0x0000000000017941 */ /* 0x000fea0003800000 */
.L_x_177:
[----:B------:R-:W-:Y:S01]  /*22e0*/  MOV R3, R16 ;  /* 0x0000001000037202 */ /* 0x000fe20000000f00 */
[----:B------:R-:W-:Y:S01]  /*22f0*/  IMAD.MOV.U32 R24, RZ, RZ, 0x1f ;  /* 0x0000001fff187424 */ /* 0x000fe200078e00ff */
[----:B------:R-:W-:Y:S02]  /*2300*/  MOV R26, 0xffffffff ;  /* 0xffffffff001a7802 */ /* 0x000fe40000000f00 */
[----:B------:R-:W-:-:S13]  /*2310*/  ISETP.NE.AND P3, PT, R25, RZ, PT ;  /* 0x000000ff1900720c */ /* 0x000fda0003f65270 */
[----:B------:R-:W-:Y:S05]  /*2320*/  WARPSYNC.COLLECTIVE R26, `(.L_x_179) ;  /* 0x000000001a087348 */ /* 0x000fea0003c00000 */
[----:B------:R1:W2:Y:S02]  /*2330*/  SHFL.BFLY P2, R27, R23, R3, R24 ;  /* 0x0c000003171b7389 */ /* 0x0002a40000040018 */
[----:B-12---:R-:W-:Y:S01]  /*2340*/  ENDCOLLECTIVE ;  /* 0x000000000000791b */ /* 0x006fe20003800000 */
.L_x_179:
        /* <DEDUP_REMOVED lines=9> */
[----:B------:R-:W-:Y:S01]  /*23e0*/  LEA R26, R3, UR4, 0x1 ;  /* 0x00000004031a7c11 */ /* 0x000fe2000f8e08ff */
[----:B------:R-:W-:Y:S01]  /*23f0*/  IMAD.MOV.U32 R3, RZ, RZ, R16 ;  /* 0x000000ffff037224 */ /* 0x000fe200078e0010 */
[----:B------:R-:W-:-:S04]  /*2400*/  LEA R28, R2, UR4, 0x1 ;  /* 0x00000004021c7c11 */ /* 0x000fc8000f8e08ff */
[----:B------:R-:W1:Y:S04]  /*2410*/  LDS.U16 R26, [R26] ;  /* 0x000000001a1a7984 */ /* 0x000e680000000400 */
[----:B------:R-:W2:Y:S01]  /*2420*/  LDS.U16 R28, [R28] ;  /* 0x000000001c1c7984 */ /* 0x000ea20000000400 */
[----:B-1----:R-:W-:Y:S01]  /*2430*/  SHF.L.U32 R24, R26, 0x10, RZ ;  /* 0x000000101a187819 */ /* 0x002fe200000006ff */
[----:B------:R-:W-:Y:S02]  /*2440*/  IMAD.MOV.U32 R26, RZ, RZ, -0x1 ;  /* 0xffffffffff1a7424 */ /* 0x000fe400078e00ff */
[----:B--2---:R-:W-:Y:S02]  /*2450*/  IMAD.U32 R2, R28, 0x10000, RZ ;  /* 0x000100001c027824 */ /* 0x004fe400078e00ff */
[----:B------:R-:W-:-:S04]  /*2460*/  FMUL.FTZ R24, R24, R27 ;  /* 0x0000001b18187220 */ /* 0x000fc80000410000 */
[----:B------:R-:W-:Y:S01]  /*2470*/  FFMA.FTZ R2, R23, R2, R24 ;  /* 0x0000000217027223 */ /* 0x000fe20000010018 */
[----:B------:R-:W-:Y:S01]  /*2480*/  HFMA2.MMA R24, -RZ, RZ, 0, 1.847743988037109375e-06 ;  /* 0x0000001fff187435 */ /* 0x000fe200000001ff */
[----:B------:R-:W-:-:S10]  /*2490*/  MOV R23, R22 ;  /* 0x0000001600177202 */ /* 0x000fd40000000f00 */
[----:B------:R-:W-:Y:S05]  /*24a0*/  WARPSYNC.COLLECTIVE R26, `(.L_x_180) ;  /* 0x000000001a087348 */ /* 0x000fea0003c00000 */
[----:B------:R1:W2:Y:S02]  /*24b0*/  SHFL.BFLY P2, R27, R23, R3, R24 ;  /* 0x0c000003171b7389 */ /* 0x0002a40000040018 */
[----:B-12---:R-:W-:Y:S01]  /*24c0*/  ENDCOLLECTIVE ;  /* 0x000000000000791b */ /* 0x006fe20003800000 */
.L_x_180:
[----:B------:R-:W-:Y:S05]  /*24d0*/  BRA `(.L_x_181) ;  /* 0xfffffff800187947 */ /* 0x000fea000383ffff */
.L_x_168:
[----:B------:R-:W-:Y:S01]  /*24e0*/  BSSY B1, `(.L_x_182) ;  /* 0x0000005000017945 */ /* 0x000fe20003800000 */
[----:B------:R-:W-:-:S07]  /*24f0*/  MOV R26, 0xffffffff ;  /* 0xffffffff001a7802 */ /* 0x000fce0000000f00 */
[----:B------:R-:W-:Y:S05]  /*2500*/  WARPSYNC.COLLECTIVE R26, `(.L_x_183) ;  /* 0x000000001a087348 */ /* 0x000fea0003c00000 */
[----:B------:R-:W-:Y:S01]  /*2510*/  NOP ;  /* 0x0000000000007918 */ /* 0x000fe20000000000 */
[----:B------:R-:W-:Y:S01]  /*2520*/  ENDCOLLECTIVE ;  /* 0x000000000000791b */ /* 0x000fe20003800000 */
.L_x_183:
[----:B------:R-:W-:Y:S05]  /*2530*/  BSYNC B1 ;  /* 0x0000000000017941 */ /* 0x000fea0003800000 */
.L_x_182:
[----:B------:R-:W-:Y:S05]  /*2540*/  BRA `(.L_x_166) ;  /* 0xfffffff800387947 */ /* 0x000fea000383ffff */
.L_x_184:
        /* <DEDUP_REMOVED lines=11> */
.L_x_4498:


//--------------------- .text._ZN12tensorrt_llm7kernels32fusedQKNormRopeKernelNTokenHeadsIN3c108BFloat16ES3_Li64ELb1ELi8EEEvPviiifPKvS6_S6_PKlii --------------------------
	.section	.text._ZN12tensorrt_llm7kernels32fusedQKNormRopeKernelNTokenHeadsIN3c108BFloat16ES3_Li64ELb1ELi8EEEvPviiifPKvS6_S6_PKlii,"ax",@progbits
	.align	128
        .global         _ZN12tensorrt_llm7kernels32fusedQKNormRopeKernelNTokenHeadsIN3c108BFloat16ES3_Li64ELb1ELi8EEEvPviiifPKvS6_S6_PKlii
        .type           _ZN12tensorrt_llm7kernels32fusedQKNormRopeKernelNTokenHeadsIN3c108BFloat16ES3_Li64ELb1ELi8EEEvPviiifPKvS6_S6_PKlii,@function
        .size           _ZN12tensorrt_llm7kernels32fusedQKNormRopeKernelNTokenHeadsIN3c108BFloat16ES3_Li64ELb1ELi8EEEvPviiifPKvS6_S6_PKlii,(.L_x_4499 - _ZN12tensorrt_llm7kernels32fusedQKNormRopeKernelNTokenHeadsIN3c108BFloat16ES3_Li64ELb1ELi8EEEvPviiifPKvS6_S6_PKlii)
        .other          _ZN12tensorrt_llm7kernels32fusedQKNormRopeKernelNTokenHeadsIN3c108BFloat16ES3_Li64ELb1ELi8EEEvPviiifPKvS6_S6_PKlii,@"STO_CUDA_ENTRY STV_DEFAULT"
_ZN12tensorrt_llm7kernels32fusedQKNormRopeKernelNTokenHeadsIN3c108BFloat16ES3_Li64ELb1ELi8EEEvPviiifPKvS6_S6_PKlii:
.text._ZN12tensorrt_llm7kernels32fusedQKNormRopeKernelNTokenHeadsIN3c108BFloat16ES3_Li64ELb1ELi8EEEvPviiifPKvS6_S6_PKlii:
[----:B------:R-:W-:Y:S01]  /*0000*/  LDC R1, c[0x0][0x28] ;  /* 0x00000a00ff017b82 */ /* 0x000fe20000000800 */
[----:B------:R-:W-:Y:S01]  /*0010*/  ULDC.64 UR4, c[0x0][0x218] ;  /* 0x0000860000047ab9 */ /* 0x000fe20000000a00 */
[----:B------:R-:W1:Y:S01]  /*0020*/  S2R R11, SR_TID.X ;  /* 0x00000000000b7919 */ /* 0x000e620000002100 */
[----:B------:R-:W-:Y:S01]  /*0030*/  IMAD.U32 R0, RZ, RZ, UR4 ;  /* 0x00000004ff007e24 */ /* 0x000fe2000f8e00ff */
[----:B------:R-:W-:Y:S01]  /*0040*/  ULDC UR4, c[0x0][0x0] ;  /* 0x0000000000047ab9 */ /* 0x000fe20000000800 */
[----:B------:R-:W2:Y:S02]  /*0050*/  S2R R8, SR_CTAID.X ;  /* 0x0000000000087919 */ /* 0x000ea40000002500 */
[----:B------:R-:W-:Y:S01]  /*0060*/  VIADD R2, R0, UR5 ;  /* 0x0000000500027c36 */ /* 0x000fe20008000000 */
[----:B------:R-:W-:Y:S01]  /*0070*/  USHF.R.U32.HI UR4, URZ, 0x5, UR4 ;  /* 0x000000053f047899 */ /* 0x000fe20008011604 */
[----:B------:R-:W-:-:S03]  /*0080*/  ULDC UR5, c[0x0][0x248] ;  /* 0x0000920000057ab9 */ /* 0x000fc60000000800 */
[----:B------:R-:W-:-:S04]  /*0090*/  IADD3 R3, R2, 0x7, RZ ;  /* 0x0000000702037810 */ /* 0x000fc80007ffe0ff */
[----:B------:R-:W-:-:S04]  /*00a0*/  SHF.R.S32.HI R4, RZ, 0x1f, R3 ;  /* 0x0000001fff047819 */ /* 0x000fc80000011403 */
[----:B------:R-:W-:-:S04]  /*00b0*/  LEA.HI R4, R4, R3, RZ, 0x3 ;  /* 0x0000000304047211 */ /* 0x000fc800078f18ff */
[----:B------:R-:W-:-:S04]  /*00c0*/  SHF.R.S32.HI R7, RZ, 0x3, R4 ;  /* 0x00000003ff077819 */ /* 0x000fc80000011404 */
[----:B------:R-:W-:-:S04]  /*00d0*/  IABS R10, R7 ;  /* 0x00000007000a7213 */ /* 0x000fc80000000000 */
[----:B------:R-:W3:Y:S01]  /*00e0*/  I2F.RP R6, R10 ;  /* 0x0000000a00067306 */ /* 0x000ee20000209400 */
[----:B-1----:R-:W-:-:S05]  /*00f0*/  SHF.R.U32.HI R3, RZ, 0x5, R11 ;  /* 0x00000005ff037819 */ /* 0x002fca000001160b */
[----:B--2---:R-:W-:-:S05]  /*0100*/  IMAD R8, R8, UR4, R3 ;  /* 0x0000000408087c24 */ /* 0x004fca000f8e0203 */
[----:B------:R-:W-:Y:S01]  /*0110*/  IABS R13, R8 ;  /* 0x00000008000d7213 */ /* 0x000fe20000000000 */
[----:B---3--:R-:W1:Y:S02]  /*0120*/  MUFU.RCP R6, R6 ;  /* 0x0000000600067308 */ /* 0x008e640000001000 */
[----:B-1----:R-:W-:Y:S01]  /*0130*/  VIADD R4, R6, 0xffffffe ;  /* 0x0ffffffe06047836 */ /* 0x002fe20000000000 */
[----:B------:R-:W-:-:S05]  /*0140*/  IABS R6, R7 ;  /* 0x0000000700067213 */ /* 0x000fca0000000000 */
[----:B------:R1:W2:Y:S02]  /*0150*/  F2I.FTZ.U32.TRUNC.NTZ R5, R4 ;  /* 0x0000000400057305 */ /* 0x0002a4000021f000 */
[----:B-1----:R-:W-:Y:S01]  /*0160*/  HFMA2.MMA R4, -RZ, RZ, 0, 0 ;  /* 0x00000000ff047435 */ /* 0x002fe200000001ff */
[----:B--2---:R-:W-:-:S04]  /*0170*/  IMAD.MOV R9, RZ, RZ, -R5 ;  /* 0x000000ffff097224 */ /* 0x004fc800078e0a05 */
[----:B------:R-:W-:-:S05]  /*0180*/  IMAD R9, R9, R10, RZ ;  /* 0x0000000a09097224 */ /* 0x000fca00078e02ff */
        /* <DEDUP_REMOVED lines=14> */
[----:B------:R-:W-:-:S13]  /*0270*/  ISETP.GE.AND P0, PT, R4, UR5, PT ;  /* 0x0000000504007c0c */ /* 0x000fda000bf06270 */
[----:B------:R-:W-:Y:S05]  /*0280*/  @P0 EXIT ;  /* 0x000000000000094d */ /* 0x000fea0003800000 */
[----:B------:R-:W-:Y:S01]  /*0290*/  IADD3 R5, -R4, RZ, RZ ;  /* 0x000000ff04057210 */ /* 0x000fe20007ffe1ff */
[----:B------:R-:W1:Y:S01]  /*02a0*/  LDC R6, c[0x0][0x24c] ;  /* 0x00009300ff067b82 */ /* 0x000e620000000800 */
[----:B------:R-:W-:Y:S01]  /*02b0*/  ULDC.64 UR6, c[0x0][0x208] ;  /* 0x0000820000067ab9 */ /* 0x000fe20000000a00 */
[----:B------:R-:W-:Y:S01]  /*02c0*/  BSSY B0, `(.L_x_185) ;  /* 0x000006f000007945 */ /* 0x000fe20003800000 */
[----:B------:R-:W-:Y:S01]  /*02d0*/  LOP3.LUT R11, R11, 0x1f, RZ, 0xc0, !PT ;  /* 0x0000001f0b0b7812 */ /* 0x000fe200078ec0ff */
[----:B------:R-:W-:-:S04]  /*02e0*/  IMAD R5, R7, R5, R8 ;  /* 0x0000000507057224 */ /* 0x000fc800078e0208 */
[----:B------:R-:W-:-:S04]  /*02f0*/  IMAD.SHL.U32 R7, R5, 0x8, RZ ;  /* 0x0000000805077824 */ /* 0x000fc800078e00ff */
[----:B------:R-:W-:Y:S01]  /*0300*/  VIADD R9, R7, 0x8 ;  /* 0x0000000807097836 */ /* 0x000fe20000000000 */
[----:B------:R-:W-:-:S04]  /*0310*/  IADD3 R8, R2, -R7, RZ ;  /* 0x8000000702087210 */ /* 0x000fc80007ffe0ff */
[----:B------:R-:W-:Y:S01]  /*0320*/  ISETP.GT.AND P0, PT, R9, R2, PT ;  /* 0x000000020900720c */ /* 0x000fe20003f04270 */
[----:B------:R-:W-:-:S03]  /*0330*/  IMAD.SHL.U32 R9, R3, 0x400, RZ ;  /* 0x0000040003097824 */ /* 0x000fc600078e00ff */
[----:B------:R-:W-:Y:S01]  /*0340*/  SEL R8, R8, 0x8, P0 ;  /* 0x0000000808087807 */ /* 0x000fe20000000000 */
[----:B-1----:R-:W-:-:S03]  /*0350*/  IMAD R10, R6, UR4, RZ ;  /* 0x00000004060a7c24 */ /* 0x002fc6000f8e02ff */
[----:B------:R-:W-:Y:S01]  /*0360*/  ISETP.GE.AND P1, PT, R8, 0x1, PT ;  /* 0x000000010800780c */ /* 0x000fe20003f26270 */
[----:B------:R-:W-:Y:S01]  /*0370*/  ULDC UR4, c[0x0][0x220] ;  /* 0x0000880000047ab9 */ /* 0x000fe20000000800 */
[----:B------:R-:W-:Y:S01]  /*0380*/  IMAD.SHL.U32 R10, R10, 0x2, RZ ;  /* 0x000000020a0a7824 */ /* 0x000fe200078e00ff */
[----:B------:R-:W-:-:S03]  /*0390*/  IADD3 R13, R2, UR4, RZ ;  /* 0x00000004020d7c10 */ /* 0x000fc6000fffe0ff */
[----:B------:R-:W-:-:S07]  /*03a0*/  IMAD.IADD R12, R10, 0x1, R9 ;  /* 0x000000010a0c7824 */ /* 0x000fce00078e0209 */
[----:B------:R-:W-:Y:S05]  /*03b0*/  @!P1 BRA `(.L_x_186) ;  /* 0x00000004007c9947 */ /* 0x000fea0003800000 */
[----:B------:R-:W-:Y:S01]  /*03c0*/  IMAD.MOV R15, RZ, RZ, -R7 ;  /* 0x000000ffff0f7224 */ /* 0x000fe200078e0a07 */
[----:B------:R-:W-:Y:S01]  /*03d0*/  LOP3.LUT R14, RZ, R2, RZ, 0x33, !PT ;  /* 0x00000002ff0e7212 */ /* 0x000fe200078e33ff */
[----:B------:R-:W-:Y:S01]  /*03e0*/  IMAD R23, R4, R13, RZ ;  /* 0x0000000d04177224 */ /* 0x000fe200078e02ff */
[----:B------:R-:W-:Y:S01]  /*03f0*/  LOP3.LUT R21, R8, 0x3, RZ, 0xc0, !PT ;  /* 0x0000000308157812 */ /* 0x000fe200078ec0ff */
[----:B------:R-:W-:Y:S01]  /*0400*/  BSSY B1, `(.L_x_187) ;  /* 0x000003d000017945 */ /* 0x000fe20003800000 */
[----:B------:R-:W-:Y:S01]  /*0410*/  VIADDMNMX R14, R15, 0xfffffff7, R14, !PT ;  /* 0xfffffff70f0e7846 */ /* 0x000fe2000780010e */
[----:B------:R-:W-:Y:S01]  /*0420*/  IMAD.MOV.U32 R26, RZ, RZ, RZ ;  /* 0x000000ffff1a7224 */ /* 0x000fe200078e00ff */
[----:B------:R-:W-:Y:S02]  /*0430*/  SHF.L.U32 R23, R23, 0x6, RZ ;  /* 0x0000000617177819 */ /* 0x000fe400000006ff */
[----:B------:R-:W-:Y:S02]  /*0440*/  IADD3 R14, -R7, -0x2, -R14 ;  /* 0xfffffffe070e7810 */ /* 0x000fe40007ffe90e */
[----:B------:R-:W-:Y:S01]  /*0450*/  ISETP.NE.AND P0, PT, R21, RZ, PT ;  /* 0x000000ff1500720c */ /* 0x000fe20003f05270 */
[----:B------:R-:W-:Y:S01]  /*0460*/  IMAD R22, R0, 0x40, R23 ;  /* 0x0000004000167824 */ /* 0x000fe200078e0217 */
[----:B------:R-:W-:-:S13]  /*0470*/  ISETP.GE.U32.AND P2, PT, R14, 0x3, PT ;  /* 0x000000030e00780c */ /* 0x000fda0003f46070 */
[----:B------:R-:W-:Y:S05]  /*0480*/  @!P2 BRA `(.L_x_188) ;  /* 0x0000000000d0a947 */ /* 0x000fea0003800000 */
[----:B------:R-:W1:Y:S01]  /*0490*/  S2R R15, SR_CgaCtaId ;  /* 0x00000000000f7919 */ /* 0x000e620000008800 */
[----:B------:R-:W-:Y:S01]  /*04a0*/  MOV R20, 0x400 ;  /* 0x0000040000147802 */ /* 0x000fe20000000f00 */
[----:B------:R-:W-:Y:S01]  /*04b0*/  IMAD.IADD R25, R8, 0x1, -R21 ;  /* 0x0000000108197824 */ /* 0x000fe200078e0a15 */
[----:B------:R-:W-:Y:S01]  /*04c0*/  LEA R24, R11, R12, 0x2 ;  /* 0x0000000c0b187211 */ /* 0x000fe200078e10ff */
[----:B------:R-:W-:Y:S01]  /*04d0*/  IMAD.MOV.U32 R26, RZ, RZ, RZ ;  /* 0x000000ffff1a7224 */ /* 0x000fe200078e00ff */
[----:B-1----:R-:W-:-:S07]  /*04e0*/  LEA R20, R15, R20, 0x18 ;  /* 0x000000140f147211 */ /* 0x002fce00078ec0ff */
.L_x_189:
[----:B-1----:R-:W1:Y:S01]  /*04f0*/  LDC.64 R14, c[0x0][0x210] ;  /* 0x00008400ff0e7b82 */ /* 0x002e620000000a00 */
[C---:B------:R-:W-:Y:S01]  /*0500*/  IADD3 R17, R7.reuse, R26, RZ ;  /* 0x0000001a07117210 */ /* 0x040fe20007ffe0ff */
[----:B------:R-:W-:Y:S01]  /*0510*/  IMAD R27, R26, 0x80, R24 ;  /* 0x000000801a1b7824 */ /* 0x000fe200078e0218 */
[----:B------:R-:W-:Y:S02]  /*0520*/  IADD3 R19, R7, 0x1, R26 ;  /* 0x0000000107137810 */ /* 0x000fe40007ffe01a */
[----:B------:R-:W-:Y:S01]  /*0530*/  ISETP.GE.AND P2, PT, R17, R0, PT ;  /* 0x000000001100720c */ /* 0x000fe20003f46270 */
[----:B------:R-:W-:Y:S01]  /*0540*/  IMAD.IADD R27, R27, 0x1, R20 ;  /* 0x000000011b1b7824 */ /* 0x000fe200078e0214 */
[----:B------:R-:W-:Y:S02]  /*0550*/  IADD3 R29, R7, 0x2, R26 ;  /* 0x00000002071d7810 */ /* 0x000fe40007ffe01a */
[----:B------:R-:W-:Y:S02]  /*0560*/  SEL R16, R0, RZ, P2 ;  /* 0x000000ff00107207 */ /* 0x000fe40001000000 */
[----:B------:R-:W-:-:S02]  /*0570*/  SEL R18, R23, R22, !P2 ;  /* 0x0000001617127207 */ /* 0x000fc40005000000 */
[----:B------:R-:W-:Y:S01]  /*0580*/  ISETP.GE.AND P2, PT, R19, R0, PT ;  /* 0x000000001300720c */ /* 0x000fe20003f46270 */
[----:B------:R-:W-:Y:S01]  /*0590*/  IMAD.IADD R16, R17, 0x1, -R16 ;  /* 0x0000000111107824 */ /* 0x000fe200078e0a10 */
[----:B------:R-:W-:Y:S01]  /*05a0*/  IADD3 R25, R25, -0x4, RZ ;  /* 0xfffffffc19197810 */ /* 0x000fe20007ffe0ff */
[----:B------:R-:W-:Y:S01]  /*05b0*/  IMAD R17, R11, 0x2, R18 ;  /* 0x000000020b117824 */ /* 0x000fe200078e0212 */
[----:B------:R-:W-:Y:S02]  /*05c0*/  SEL R18, R0, RZ, P2 ;  /* 0x000000ff00127207 */ /* 0x000fe40001000000 */
[----:B------:R-:W-:Y:S02]  /*05d0*/  SEL R28, R23, R22, !P2 ;  /* 0x00000016171c7207 */ /* 0x000fe40005000000 */
[----:B------:R-:W-:Y:S02]  /*05e0*/  LEA R17, R16, R17, 0x6 ;  /* 0x0000001110117211 */ /* 0x000fe400078e30ff */
[----:B------:R-:W-:-:S02]  /*05f0*/  ISETP.GE.AND P2, PT, R29, R0, PT ;  /* 0x000000001d00720c */ /* 0x000fc40003f46270 */
[----:B------:R-:W-:Y:S01]  /*0600*/  IADD3 R18, R19, -R18, RZ ;  /* 0x8000001213127210 */ /* 0x000fe20007ffe0ff */
[----:B-1----:R-:W-:-:S04]  /*0610*/  IMAD.WIDE R16, R17, 0x2, R14 ;  /* 0x0000000211107825 */ /* 0x002fc800078e020e */
[----:B------:R-:W-:Y:S01]  /*0620*/  IMAD R19, R11, 0x2, R28 ;  /* 0x000000020b137824 */ /* 0x000fe200078e021c */
[----:B------:R-:W-:Y:S01]  /*0630*/  @!PT LDS RZ, [RZ] ;  /* 0x00000000fffff984 */ /* 0x000fe20000000800 */
[----:B------:R-:W-:Y:S01]  /*0640*/  @!PT LDS RZ, [RZ] ;  /* 0x00000000fffff984 */ /* 0x000fe20000000800 */
[----:B------:R-:W-:Y:S01]  /*0650*/  @!PT LDS RZ, [RZ] ;  /* 0x00000000fffff984 */ /* 0x000fe20000000800 */
[----:B------:R1:W-:Y:S01]  /*0660*/  LDGSTS.E [R27], desc[UR6][R16.64] ;  /* 0x00000000101b7fae */ /* 0x0003e2000b921846 */
[----:B------:R-:W-:Y:S02]  /*0670*/  SEL R28, R23, R22, !P2 ;  /* 0x00000016171c7207 */ /* 0x000fe40005000000 */
[----:B------:R-:W-:-:S04]  /*0680*/  IMAD R19, R18, 0x40, R19 ;  /* 0x0000004012137824 */ /* 0x000fc800078e0213 */
[----:B------:R-:W-:Y:S01]  /*0690*/  IMAD.WIDE R18, R19, 0x2, R14 ;  /* 0x0000000213127825 */ /* 0x000fe200078e020e */
[----:B-1----:R-:W-:-:S04]  /*06a0*/  SEL R16, R0, RZ, P2 ;  /* 0x000000ff00107207 */ /* 0x002fc80001000000 */
[----:B------:R1:W-:Y:S01]  /*06b0*/  LDGSTS.E [R27+0x80], desc[UR6][R18.64] ;  /* 0x00080000121b7fae */ /* 0x0003e2000b921846 */
[----:B------:R-:W-:Y:S01]  /*06c0*/  IMAD R17, R11, 0x2, R28 ;  /* 0x000000020b117824 */ /* 0x000fe200078e021c */
[----:B------:R-:W-:Y:S02]  /*06d0*/  IADD3 R16, R29, -R16, RZ ;  /* 0x800000101d107210 */ /* 0x000fe40007ffe0ff */
[----:B------:R-:W-:Y:S01]  /*06e0*/  IADD3 R29, R7, 0x3, R26 ;  /* 0x00000003071d7810 */ /* 0x000fe20007ffe01a */
[----:B------:R-:W-:Y:S02]  /*06f0*/  VIADD R26, R26, 0x4 ;  /* 0x000000041a1a7836 */ /* 0x000fe40000000000 */
[----:B------:R-:W-:Y:S01]  /*0700*/  IMAD R17, R16, 0x40, R17 ;  /* 0x0000004010117824 */ /* 0x000fe200078e0211 */
[----:B------:R-:W-:-:S03]  /*0710*/  ISETP.GE.AND P2, PT, R29, R0, PT ;  /* 0x000000001d00720c */ /* 0x000fc60003f46270 */
[----:B------:R-:W-:Y:S01]  /*0720*/  IMAD.WIDE R16, R17, 0x2, R14 ;  /* 0x0000000211107825 */ /* 0x000fe200078e020e */
[----:B-1----:R-:W-:Y:S02]  /*0730*/  SEL R18, R0, RZ, P2 ;  /* 0x000000ff00127207 */ /* 0x002fe40001000000 */
[----:B------:R-:W-:Y:S02]  /*0740*/  SEL R28, R23, R22, !P2 ;  /* 0x00000016171c7207 */ /* 0x000fe40005000000 */
[----:B------:R-:W-:Y:S01]  /*0750*/  IADD3 R18, R29, -R18, RZ ;  /* 0x800000121d127210 */ /* 0x000fe20007ffe0ff */
[----:B------:R1:W-:Y:S01]  /*0760*/  LDGSTS.E [R27+0x100], desc[UR6][R16.64] ;  /* 0x00100000101b7fae */ /* 0x0003e2000b921846 */
[----:B------:R-:W-:Y:S01]  /*0770*/  ISETP.NE.AND P2, PT, R25, RZ, PT ;  /* 0x000000ff1900720c */ /* 0x000fe20003f45270 */
[----:B------:R-:W-:-:S04]  /*0780*/  IMAD R19, R11, 0x2, R28 ;  /* 0x000000020b137824 */ /* 0x000fc800078e021c */
[----:B------:R-:W-:-:S04]  /*0790*/  IMAD R19, R18, 0x40, R19 ;  /* 0x0000004012137824 */ /* 0x000fc800078e0213 */
[----:B------:R-:W-:-:S05]  /*07a0*/  IMAD.WIDE R14, R19, 0x2, R14 ;  /* 0x00000002130e7825 */ /* 0x000fca00078e020e */
[----:B------:R1:W-:Y:S01]  /*07b0*/  LDGSTS.E [R27+0x180], desc[UR6][R14.64] ;  /* 0x001800000e1b7fae */ /* 0x0003e2000b921846 */
[----:B------:R-:W-:Y:S05]  /*07c0*/  @P2 BRA `(.L_x_189) ;  /* 0xfffffffc00482947 */ /* 0x000fea000383ffff */
.L_x_188:
[----:B------:R-:W-:Y:S05]  /*07d0*/  BSYNC B1 ;  /* 0x0000000000017941 */ /* 0x000fea0003800000 */
.L_x_187:
[----:B------:R-:W-:Y:S05]  /*07e0*/  @!P0 BRA `(.L_x_186) ;  /* 0x0000000000708947 */ /* 0x000fea0003800000 */
[----:B------:R-:W2:Y:S01]  /*07f0*/  S2UR UR5, SR_CgaCtaId ;  /* 0x00000000000579c3 */ /* 0x000ea20000008800 */
[----:B------:R-:W-:Y:S01]  /*0800*/  IMAD R10, R11, 0x4, R10 ;  /* 0x000000040b0a7824 */ /* 0x000fe200078e020a */
[----:B------:R-:W-:Y:S01]  /*0810*/  UMOV UR4, 0x400 ;  /* 0x0000040000047882 */ /* 0x000fe20000000000 */
[----:B------:R-:W-:Y:S02]  /*0820*/  IMAD R5, R5, 0x100, R11 ;  /* 0x0000010005057824 */ /* 0x000fe400078e020b */
[----:B------:R-:W-:Y:S01]  /*0830*/  IMAD.IADD R19, R7, 0x1, R26 ;  /* 0x0000000107137824 */ /* 0x000fe200078e021a */
[----:B------:R-:W-:Y:S01]  /*0840*/  IADD3 R9, R9, R10, RZ ;  /* 0x0000000a09097210 */ /* 0x000fe20007ffe0ff */
[C---:B------:R-:W-:Y:S01]  /*0850*/  IMAD R5, R26.reuse, 0x20, R5 ;  /* 0x000000201a057824 */ /* 0x040fe200078e0205 */
[----:B-1----:R-:W1:Y:S02]  /*0860*/  LDC.64 R14, c[0x0][0x210] ;  /* 0x00008400ff0e7b82 */ /* 0x002e640000000a00 */
[----:B------:R-:W-:Y:S01]  /*0870*/  LEA R9, R26, R9, 0x7 ;  /* 0x000000091a097211 */ /* 0x000fe200078e38ff */
[----:B------:R-:W-:Y:S01]  /*0880*/  IMAD.SHL.U32 R5, R5, 0x2, RZ ;  /* 0x0000000205057824 */ /* 0x000fe200078e00ff */
[----:B--2---:R-:W-:-:S06]  /*0890*/  ULEA UR4, UR5, UR4, 0x18 ;  /* 0x0000000405047291 */ /* 0x004fcc000f8ec03f */
[----:B------:R-:W-:-:S07]  /*08a0*/  IADD3 R9, R9, UR4, RZ ;  /* 0x0000000409097c10 */ /* 0x000fce000fffe0ff */
.L_x_190:
        /* <DEDUP_REMOVED lines=16> */
.L_x_186:
[----:B------:R-:W-:Y:S05]  /*09b0*/  BSYNC B0 ;  /* 0x0000000000007941 */ /* 0x000fea0003800000 */
.L_x_185:
        /* <DEDUP_REMOVED lines=33> */
[----:B------:R-:W-:-:S04]  /*0bd0*/  IADD3 R18, P2, R18, UR8, RZ ;  /* 0x0000000812127c10 */ /* 0x000fc8000ff5e0ff */
[----:B------:R-:W-:Y:S02]  /*0be0*/  IADD3.X R23, R19, UR9, RZ, P2, !PT ;  /* 0x0000000913177c10 */ /* 0x000fe400097fe4ff */
[----:B------:R-:W-:Y:S02]  /*0bf0*/  MOV R19, R11 ;  /* 0x0000000b00137202 */ /* 0x000fe40000000f00 */
[----:B------:R-:W-:-:S07]  /*0c00*/  LEA R21, R16, UR4, 0x1 ;  /* 0x0000000410157c11 */ /* 0x000fce000f8e08ff */
.L_x_195:
[----:B------:R-:W-:Y:S01]  /*0c10*/  VIADD R9, R9, 0xffffffff ;  /* 0xffffffff09097836 */ /* 0x000fe20000000000 */
[-C--:B------:R-:W-:Y:S01]  /*0c20*/  MOV R17, R23.reuse ;  /* 0x0000001700117202 */ /* 0x080fe20000000f00 */
[----:B------:R-:W-:Y:S01]  /*0c30*/  IMAD.MOV.U32 R16, RZ, RZ, R18 ;  /* 0x000000ffff107224 */ /* 0x000fe200078e0012 */
[----:B------:R-:W-:Y:S02]  /*0c40*/  IADD3 R18, P3, R18, 0x200, RZ ;  /* 0x0000020012127810 */ /* 0x000fe40007f7e0ff */
[----:B------:R-:W-:Y:S02]  /*0c50*/  ISETP.NE.AND P2, PT, R9, RZ, PT ;  /* 0x000000ff0900720c */ /* 0x000fe40003f45270 */
[----:B------:R-:W-:Y:S01]  /*0c60*/  @!PT LDS RZ, [RZ] ;  /* 0x00000000fffff984 */ /* 0x000fe20000000800 */
[----:B------:R-:W-:Y:S01]  /*0c70*/  @!PT LDS RZ, [RZ] ;  /* 0x00000000fffff984 */ /* 0x000fe20000000800 */
[----:B------:R-:W-:Y:S01]  /*0c80*/  @!PT LDS RZ, [RZ] ;  /* 0x00000000fffff984 */ /* 0x000fe20000000800 */
[----:B------:R1:W-:Y:S01]  /*0c90*/  LDGSTS.E.BYPASS.128 [R21], desc[UR6][R16.64] ;  /* 0x0000000010157fae */ /* 0x0003e2000b901c46 */
[----:B------:R-:W-:Y:S02]  /*0ca0*/  IADD3 R19, R19, 0x20, RZ ;  /* 0x0000002013137810 */ /* 0x000fe40007ffe0ff */
[----:B------:R-:W-:Y:S01]  /*0cb0*/  IADD3.X R23, RZ, R23, RZ, P3, !PT ;  /* 0x00000017ff177210 */ /* 0x000fe20001ffe4ff */
[----:B-1----:R-:W-:-:S07]  /*0cc0*/  VIADD R21, R21, 0x200 ;  /* 0x0000020015157836 */ /* 0x002fce0000000000 */
[----:B------:R-:W-:Y:S05]  /*0cd0*/  @P2 BRA `(.L_x_195) ;  /* 0xfffffffc00cc2947 */ /* 0x000fea000383ffff */
.L_x_194:
[----:B------:R-:W-:Y:S05]  /*0ce0*/  BSYNC B1 ;  /* 0x0000000000017941 */ /* 0x000fea0003800000 */
.L_x_193:
[----:B------:R-:W-:Y:S05]  /*0cf0*/  @!P0 BRA `(.L_x_192) ;  /* 0x0000000400e88947 */ /* 0x000fea0003800000 */
[----:B------:R-:W1:Y:S01]  /*0d00*/  S2UR UR5, SR_CgaCtaId ;  /* 0x00000000000579c3 */ /* 0x000e620000008800 */
[-C--:B-----5:R-:W-:Y:S01]  /*0d10*/  IMAD R9, R15, R6.reuse, RZ ;  /* 0x000000060f097224 */ /* 0x0a0fe200078e02ff */
[----:B------:R-:W-:Y:S01]  /*0d20*/  UMOV UR4, 0x400 ;  /* 0x0000040000047882 */ /* 0x000fe20000000000 */
[CC--:B------:R-:W-:Y:S01]  /*0d30*/  IMAD.WIDE.U32 R22, R14.reuse, R6.reuse, RZ ;  /* 0x000000060e167225 */ /* 0x0c0fe200078e00ff */
[----:B------:R-:W-:Y:S01]  /*0d40*/  ULDC.64 UR8, c[0x0][0x238] ;  /* 0x00008e0000087ab9 */ /* 0x000fe20000000a00 */
[----:B------:R-:W-:Y:S02]  /*0d50*/  BSSY B1, `(.L_x_196) ;  /* 0x0000044000017945 */ /* 0x000fe40003800000 */
[----:B------:R-:W-:Y:S02]  /*0d60*/  IMAD R5, R14, R5, R9 ;  /* 0x000000050e057224 */ /* 0x000fe400078e0209 */
[----:B------:R-:W-:Y:S02]  /*0d70*/  IMAD.IADD R9, R10, 0x1, -R19 ;  /* 0x000000010a097824 */ /* 0x000fe400078e0a13 */
[----:B------:R-:W-:Y:S01]  /*0d80*/  IMAD R18, R3, R6, RZ ;  /* 0x0000000603127224 */ /* 0x000fe200078e02ff */
[----:B------:R-:W-:Y:S01]  /*0d90*/  IADD3 R15, R23, R5, RZ ;  /* 0x00000005170f7210 */ /* 0x000fe20007ffe0ff */
[----:B------:R-:W-:Y:S01]  /*0da0*/  IMAD.WIDE.U32 R24, R19, 0x10, RZ ;  /* 0x0000001013187825 */ /* 0x000fe200078e00ff */
[----:B------:R-:W-:-:S02]  /*0db0*/  ISETP.GT.AND P2, PT, R9, 0x180, PT ;  /* 0x000001800900780c */ /* 0x000fc40003f44270 */
[----:B------:R-:W-:Y:S01]  /*0dc0*/  LEA R9, P0, R22, UR8, 0x1 ;  /* 0x0000000816097c11 */ /* 0x000fe2000f8008ff */
[----:B------:R-:W-:-:S03]  /*0dd0*/  IMAD.MOV.U32 R5, RZ, RZ, R25 ;  /* 0x000000ffff057224 */ /* 0x000fc600078e0019 */
[----:B------:R-:W-:Y:S02]  /*0de0*/  LEA.HI.X R22, R22, UR9, R15, 0x1, P0 ;  /* 0x0000000916167c11 */ /* 0x000fe400080f0c0f */
[----:B------:R-:W-:Y:S01]  /*0df0*/  PLOP3.LUT P0, PT, PT, PT, PT, 0x80, 0x0 ;  /* 0x000000000000781c */ /* 0x000fe20003f0f070 */
[----:B-1----:R-:W-:-:S06]  /*0e00*/  ULEA UR4, UR5, UR4, 0x18 ;  /* 0x0000000405047291 */ /* 0x002fcc000f8ec03f */
[----:B------:R-:W-:-:S04]  /*0e10*/  LEA R18, R18, UR4, 0x1 ;  /* 0x0000000412127c11 */ /* 0x000fc8000f8e08ff */
[C---:B------:R-:W-:Y:S01]  /*0e20*/  IADD3 R21, R18.reuse, 0x600, RZ ;  /* 0x0000060012157810 */ /* 0x040fe20007ffe0ff */
[C---:B------:R-:W-:Y:S01]  /*0e30*/  VIADD R23, R18.reuse, 0x400 ;  /* 0x0000040012177836 */ /* 0x040fe20000000000 */
[----:B------:R-:W-:Y:S01]  /*0e40*/  IADD3 R20, R18, 0x200, RZ ;  /* 0x0000020012147810 */ /* 0x000fe20007ffe0ff */
[----:B------:R-:W-:Y:S06]  /*0e50*/  @!P2 BRA `(.L_x_197) ;  /* 0x0000000000cca947 */ /* 0x000fec0003800000 */
[----:B------:R-:W-:Y:S01]  /*0e60*/  PLOP3.LUT P0, PT, PT, PT, PT, 0x8, 0x0 ;  /* 0x000000000000781c */ /* 0x000fe20003f0e170 */
[----:B------:R-:W-:-:S12]  /*0e70*/  VIADD R26, R10, 0xfffffe80 ;  /* 0xfffffe800a1a7836 */ /* 0x000fd80000000000 */
.L_x_198:
[----:B-1----:R-:W-:Y:S01]  /*0e80*/  IADD3 R14, P2, R24, R9, RZ ;  /* 0x00000009180e7210 */ /* 0x002fe20007f5e0ff */
[--C-:B------:R-:W-:Y:S01]  /*0e90*/  IMAD.IADD R27, R18, 0x1, R24.reuse ;  /* 0x00000001121b7824 */ /* 0x100fe200078e0218 */
[----:B------:R-:W-:Y:S01]  /*0ea0*/  IADD3 R28, R21, R24, RZ ;  /* 0x00000018151c7210 */ /* 0x000fe20007ffe0ff */
[----:B------:R-:W-:Y:S01]  /*0eb0*/  IMAD.IADD R25, R23, 0x1, R24 ;  /* 0x0000000117197824 */ /* 0x000fe200078e0218 */
[----:B------:R-:W-:Y:S02]  /*0ec0*/  IADD3.X R15, R5, R22, RZ, P2, !PT ;  /* 0x00000016050f7210 */ /* 0x000fe400017fe4ff */
[----:B------:R-:W-:Y:S02]  /*0ed0*/  IADD3 R16, P2, R14, 0x1000, RZ ;  /* 0x000010000e107810 */ /* 0x000fe40007f5e0ff */
[----:B------:R-:W-:Y:S01]  /*0ee0*/  IADD3 R19, R19, 0x200, RZ ;  /* 0x0000020013137810 */ /* 0x000fe20007ffe0ff */
[----:B------:R-:W-:Y:S01]  /*0ef0*/  @!PT LDS RZ, [RZ] ;  /* 0x00000000fffff984 */ /* 0x000fe20000000800 */
[----:B------:R-:W-:Y:S01]  /*0f00*/  @!PT LDS RZ, [RZ] ;  /* 0x00000000fffff984 */ /* 0x000fe20000000800 */
[----:B------:R-:W-:Y:S01]  /*0f10*/  @!PT LDS RZ, [RZ] ;  /* 0x00000000fffff984 */ /* 0x000fe20000000800 */
[----:B------:R1:W-:Y:S01]  /*0f20*/  LDGSTS.E.BYPASS.128 [R27], desc[UR6][R14.64] ;  /* 0x000000000e1b7fae */ /* 0x0003e2000b901c46 */
[----:B------:R-:W-:-:S02]  /*0f30*/  IADD3.X R17, RZ, R15, RZ, P2, !PT ;  /* 0x0000000fff117210 */ /* 0x000fc400017fe4ff */
[----:B-1----:R-:W-:-:S05]  /*0f40*/  IADD3 R27, R20, R24, RZ ;  /* 0x00000018141b7210 */ /* 0x002fca0007ffe0ff */
[----:B------:R-:W-:Y:S04]  /*0f50*/  LDGSTS.E.BYPASS.128 [R27], desc[UR6][R14.64+0x200] ;  /* 0x000002000e1b7fae */ /* 0x000fe8000b901c46 */
[----:B------:R1:W-:Y:S04]  /*0f60*/  LDGSTS.E.BYPASS.128 [R25], desc[UR6][R14.64+0x400] ;  /* 0x000004000e197fae */ /* 0x0003e8000b901c46 */
[----:B------:R2:W-:Y:S01]  /*0f70*/  LDGSTS.E.BYPASS.128 [R28], desc[UR6][R14.64+0x600] ;  /* 0x000006000e1c7fae */ /* 0x0005e2000b901c46 */
[----:B-1----:R-:W-:-:S04]  /*0f80*/  VIADD R25, R24, 0x800 ;  /* 0x0000080018197836 */ /* 0x002fc80000000000 */
[----:B------:R-:W-:Y:S01]  /*0f90*/  IMAD.IADD R29, R18, 0x1, R25 ;  /* 0x00000001121d7824 */ /* 0x000fe200078e0219 */
[-C--:B------:R-:W-:Y:S01]  /*0fa0*/  IADD3 R27, R20, R25.reuse, RZ ;  /* 0x00000019141b7210 */ /* 0x080fe20007ffe0ff */
[----:B--2---:R-:W-:Y:S01]  /*0fb0*/  VIADD R28, R24, 0x1000 ;  /* 0x00001000181c7836 */ /* 0x004fe20000000000 */
[----:B------:R-:W-:Y:S02]  /*0fc0*/  IADD3 R14, P2, R14, 0x2000, RZ ;  /* 0x000020000e0e7810 */ /* 0x000fe40007f5e0ff */
[----:B------:R1:W-:Y:S03]  /*0fd0*/  LDGSTS.E.BYPASS.128 [R29], desc[UR6][R16.64+-0x800] ;  /* 0x00000800101d7fae */ /* 0x0003e6000b901c46 */
[----:B------:R-:W-:Y:S01]  /*0fe0*/  IMAD.X R15, RZ, RZ, R15, P2 ;  /* 0x000000ffff0f7224 */ /* 0x000fe200010e060f */
[----:B------:R2:W-:Y:S01]  /*0ff0*/  LDGSTS.E.BYPASS.128 [R27], desc[UR6][R16.64+-0x600] ;  /* 0x00000a00101b7fae */ /* 0x0005e2000b901c46 */
[----:B------:R-:W-:Y:S01]  /*1000*/  ISETP.GE.AND P2, PT, R19, R26, PT ;  /* 0x0000001a1300720c */ /* 0x000fe20003f46270 */
[----:B-1----:R-:W-:Y:S01]  /*1010*/  IMAD.IADD R29, R23, 0x1, R25 ;  /* 0x00000001171d7824 */ /* 0x002fe200078e0219 */
[----:B------:R-:W-:-:S02]  /*1020*/  IADD3 R25, R21, R25, RZ ;  /* 0x0000001915197210 */ /* 0x000fc40007ffe0ff */
[-C--:B--2---:R-:W-:Y:S02]  /*1030*/  IADD3 R27, R18, R28.reuse, RZ ;  /* 0x0000001c121b7210 */ /* 0x084fe40007ffe0ff */
[----:B------:R1:W-:Y:S04]  /*1040*/  LDGSTS.E.BYPASS.128 [R29], desc[UR6][R16.64+-0x400] ;  /* 0x00000c00101d7fae */ /* 0x0003e8000b901c46 */
        /* <DEDUP_REMOVED lines=8> */
[C---:B-1----:R-:W-:Y:S02]  /*10d0*/  IADD3 R25, R24.reuse, 0x1800, RZ ;  /* 0x0000180018197810 */ /* 0x042fe40007ffe0ff */
[----:B------:R-:W-:-:S02]  /*10e0*/  IADD3 R24, P3, R24, 0x2000, RZ ;  /* 0x0000200018187810 */ /* 0x000fc40007f7e0ff */
[-C--:B------:R-:W-:Y:S01]  /*10f0*/  IADD3 R28, R18, R25.reuse, RZ ;  /* 0x00000019121c7210 */ /* 0x080fe20007ffe0ff */
[----:B--2---:R-:W-:Y:S02]  /*1100*/  IMAD.IADD R29, R20, 0x1, R25 ;  /* 0x00000001141d7824 */ /* 0x004fe400078e0219 */
[----:B------:R-:W-:Y:S01]  /*1110*/  IMAD.X R5, RZ, RZ, R5, P3 ;  /* 0x000000ffff057224 */ /* 0x000fe200018e0605 */
[----:B---3--:R-:W-:Y:S01]  /*1120*/  IADD3 R27, R23, R25, RZ ;  /* 0x00000019171b7210 */ /* 0x008fe20007ffe0ff */
[----:B------:R-:W-:Y:S01]  /*1130*/  IMAD.IADD R25, R21, 0x1, R25 ;  /* 0x0000000115197824 */ /* 0x000fe200078e0219 */
[----:B------:R1:W-:Y:S04]  /*1140*/  LDGSTS.E.BYPASS.128 [R28], desc[UR6][R14.64+-0x800] ;  /* 0x000008000e1c7fae */ /* 0x0003e8000b901c46 */
[----:B------:R1:W-:Y:S04]  /*1150*/  LDGSTS.E.BYPASS.128 [R29], desc[UR6][R14.64+-0x600] ;  /* 0x00000a000e1d7fae */ /* 0x0003e8000b901c46 */
[----:B------:R1:W-:Y:S04]  /*1160*/  LDGSTS.E.BYPASS.128 [R27], desc[UR6][R14.64+-0x400] ;  /* 0x00000c000e1b7fae */ /* 0x0003e8000b901c46 */
[----:B------:R1:W-:Y:S01]  /*1170*/  LDGSTS.E.BYPASS.128 [R25], desc[UR6][R14.64+-0x200] ;  /* 0x00000e000e197fae */ /* 0x0003e2000b901c46 */
[----:B------:R-:W-:Y:S05]  /*1180*/  @!P2 BRA `(.L_x_198) ;  /* 0xfffffffc003ca947 */ /* 0x000fea000383ffff */
.L_x_197:
[----:B------:R-:W-:Y:S05]  /*1190*/  BSYNC B1 ;  /* 0x0000000000017941 */ /* 0x000fea0003800000 */
.L_x_196:
[----:B-1----:R-:W-:Y:S01]  /*11a0*/  IADD3 R14, R10, -R19, RZ ;  /* 0x800000130a0e7210 */ /* 0x002fe20007ffe0ff */
[----:B------:R-:W-:Y:S03]  /*11b0*/  BSSY B1, `(.L_x_199) ;  /* 0x000001f000017945 */ /* 0x000fe60003800000 */
[----:B------:R-:W-:-:S13]  /*11c0*/  ISETP.GT.AND P2, PT, R14, 0x80, PT ;  /* 0x000000800e00780c */ /* 0x000fda0003f44270 */
[----:B------:R-:W-:Y:S05]  /*11d0*/  @!P2 BRA `(.L_x_200) ;  /* 0x000000000070a947 */ /* 0x000fea0003800000 */
[----:B------:R-:W-:Y:S01]  /*11e0*/  IADD3 R16, P0, R24, R9, RZ ;  /* 0x0000000918107210 */ /* 0x000fe20007f1e0ff */
[--C-:B------:R-:W-:Y:S01]  /*11f0*/  IMAD.IADD R25, R20, 0x1, R24.reuse ;  /* 0x0000000114197824 */ /* 0x100fe200078e0218 */
[-C--:B------:R-:W-:Y:S01]  /*1200*/  IADD3 R29, R18, R24.reuse, RZ ;  /* 0x00000018121d7210 */ /* 0x080fe20007ffe0ff */
[----:B------:R-:W-:Y:S01]  /*1210*/  IMAD.IADD R28, R21, 0x1, R24 ;  /* 0x00000001151c7824 */ /* 0x000fe200078e0218 */
[----:B------:R-:W-:Y:S01]  /*1220*/  IADD3 R27, R23, R24, RZ ;  /* 0x00000018171b7210 */ /* 0x000fe20007ffe0ff */
[----:B------:R-:W-:Y:S01]  /*1230*/  IMAD.X R17, R5, 0x1, R22, P0 ;  /* 0x0000000105117824 */ /* 0x000fe200000e0616 */
[----:B------:R-:W-:Y:S02]  /*1240*/  IADD3 R14, P0, R16, 0x1000, RZ ;  /* 0x00001000100e7810 */ /* 0x000fe40007f1e0ff */
[----:B------:R-:W-:Y:S02]  /*1250*/  IADD3 R19, R19, 0x100, RZ ;  /* 0x0000010013137810 */ /* 0x000fe40007ffe0ff */
[----:B------:R-:W-:Y:S01]  /*1260*/  @!PT LDS RZ, [RZ] ;  /* 0x00000000fffff984 */ /* 0x000fe20000000800 */
[----:B------:R-:W-:Y:S01]  /*1270*/  @!PT LDS RZ, [RZ] ;  /* 0x00000000fffff984 */ /* 0x000fe20000000800 */
[----:B------:R-:W-:Y:S01]  /*1280*/  @!PT LDS RZ, [RZ] ;  /* 0x00000000fffff984 */ /* 0x000fe20000000800 */
[----:B------:R-:W-:Y:S01]  /*1290*/  LDGSTS.E.BYPASS.128 [R29], desc[UR6][R16.64] ;  /* 0x00000000101d7fae */ /* 0x000fe2000b901c46 */
[----:B------:R-:W-:Y:S01]  /*12a0*/  IMAD.X R15, RZ, RZ, R17, P0 ;  /* 0x000000ffff0f7224 */ /* 0x000fe200000e0611 */
[----:B------:R-:W-:-:S02]  /*12b0*/  PLOP3.LUT P0, PT, PT, PT, PT, 0x8, 0x0 ;  /* 0x000000000000781c */ /* 0x000fc40003f0e170 */
[----:B------:R1:W-:Y:S04]  /*12c0*/  LDGSTS.E.BYPASS.128 [R25], desc[UR6][R16.64+0x200] ;  /* 0x0000020010197fae */ /* 0x0003e8000b901c46 */
[----:B------:R2:W-:Y:S04]  /*12d0*/  LDGSTS.E.BYPASS.128 [R27], desc[UR6][R16.64+0x400] ;  /* 0x00000400101b7fae */ /* 0x0005e8000b901c46 */
[----:B------:R3:W-:Y:S01]  /*12e0*/  LDGSTS.E.BYPASS.128 [R28], desc[UR6][R16.64+0x600] ;  /* 0x00000600101c7fae */ /* 0x0007e2000b901c46 */
[C---:B-1----:R-:W-:Y:S02]  /*12f0*/  IADD3 R25, R24.reuse, 0x800, RZ ;  /* 0x0000080018197810 */ /* 0x042fe40007ffe0ff */
[----:B------:R-:W-:-:S02]  /*1300*/  IADD3 R24, P2, R24, 0x1000, RZ ;  /* 0x0000100018187810 */ /* 0x000fc40007f5e0ff */
[-C--:B------:R-:W-:Y:S01]  /*1310*/  IADD3 R26, R18, R25.reuse, RZ ;  /* 0x00000019121a7210 */ /* 0x080fe20007ffe0ff */
[--C-:B------:R-:W-:Y:S01]  /*1320*/  IMAD.IADD R29, R20, 0x1, R25.reuse ;  /* 0x00000001141d7824 */ /* 0x100fe200078e0219 */
[----:B--2---:R-:W-:Y:S01]  /*1330*/  IADD3 R27, R23, R25, RZ ;  /* 0x00000019171b7210 */ /* 0x004fe20007ffe0ff */
[----:B------:R-:W-:Y:S02]  /*1340*/  IMAD.IADD R25, R21, 0x1, R25 ;  /* 0x0000000115197824 */ /* 0x000fe400078e0219 */
[----:B------:R3:W-:Y:S01]  /*1350*/  LDGSTS.E.BYPASS.128 [R26], desc[UR6][R14.64+-0x800] ;  /* 0x000008000e1a7fae */ /* 0x0007e2000b901c46 */
[----:B------:R-:W-:-:S03]  /*1360*/  IMAD.X R5, RZ, RZ, R5, P2 ;  /* 0x000000ffff057224 */ /* 0x000fc600010e0605 */
[----:B------:R3:W-:Y:S04]  /*1370*/  LDGSTS.E.BYPASS.128 [R29], desc[UR6][R14.64+-0x600] ;  /* 0x00000a000e1d7fae */ /* 0x0007e8000b901c46 */
[----:B------:R3:W-:Y:S04]  /*1380*/  LDGSTS.E.BYPASS.128 [R27], desc[UR6][R14.64+-0x400] ;  /* 0x00000c000e1b7fae */ /* 0x0007e8000b901c46 */
[----:B------:R3:W-:Y:S02]  /*1390*/  LDGSTS.E.BYPASS.128 [R25], desc[UR6][R14.64+-0x200] ;  /* 0x00000e000e197fae */ /* 0x0007e4000b901c46 */
.L_x_200:
[----:B------:R-:W-:Y:S05]  /*13a0*/  BSYNC B1 ;  /* 0x0000000000017941 */ /* 0x000fea0003800000 */
.L_x_199:
[----:B------:R-:W-:-:S13]  /*13b0*/  ISETP.LT.OR P0, PT, R19, R10, P0 ;  /* 0x0000000a1300720c */ /* 0x000fda0000701670 */
[----:B------:R-:W-:Y:S05]  /*13c0*/  @!P0 BRA `(.L_x_192) ;  /* 0x0000000000348947 */ /* 0x000fea0003800000 */
[----:B---3--:R-:W-:Y:S01]  /*13d0*/  IADD3 R14, P0, R24, R9, RZ ;  /* 0x00000009180e7210 */ /* 0x008fe20007f1e0ff */
[--C-:B------:R-:W-:Y:S01]  /*13e0*/  IMAD.IADD R9, R18, 0x1, R24.reuse ;  /* 0x0000000112097824 */ /* 0x100fe200078e0218 */
[----:B------:R-:W-:Y:S01]  /*13f0*/  IADD3 R21, R21, R24, RZ ;  /* 0x0000001815157210 */ /* 0x000fe20007ffe0ff */
[----:B------:R-:W-:Y:S01]  /*1400*/  IMAD.IADD R23, R23, 0x1, R24 ;  /* 0x0000000117177824 */ /* 0x000fe200078e0218 */
[----:B------:R-:W-:Y:S02]  /*1410*/  IADD3.X R15, R5, R22, RZ, P0, !PT ;  /* 0x00000016050f7210 */ /* 0x000fe400007fe4ff */
        /* <DEDUP_REMOVED lines=8> */
.L_x_192:
[----:B------:R-:W-:Y:S05]  /*14a0*/  BSYNC B0 ;  /* 0x0000000000007941 */ /* 0x000fea0003800000 */
.L_x_191:
        /* <DEDUP_REMOVED lines=12> */
[----:B------:R-:W1:Y:S01]  /*1570*/  S2UR UR5, SR_CgaCtaId ;  /* 0x00000000000579c3 */ /* 0x000e620000008800 */
[----:B------:R-:W-:-:S02]  /*1580*/  LOP3.LUT R2, RZ, R2, RZ, 0x33, !PT ;  /* 0x00000002ff027212 */ /* 0x000fc400078e33ff */
[----:B------:R-:W-:-:S04]  /*1590*/  IADD3 R19, -R7, RZ, RZ ;  /* 0x000000ff07137210 */ /* 0x000fc80007ffe1ff */
[----:B------:R-:W-:-:S04]  /*15a0*/  VIADDMNMX R2, R19, 0xfffffff7, R2, !PT ;  /* 0xfffffff713027846 */ /* 0x000fc80007800102 */
[----:B------:R-:W-:Y:S01]  /*15b0*/  IADD3 R2, -R2, -0x2, RZ ;  /* 0xfffffffe02027810 */ /* 0x000fe20007ffe1ff */
[----:B------:R-:W-:-:S03]  /*15c0*/  UMOV UR4, 0x400 ;  /* 0x0000040000047882 */ /* 0x000fc60000000000 */
[----:B------:R-:W-:Y:S01]  /*15d0*/  ISETP.NE.AND P0, PT, R2, R7, PT ;  /* 0x000000070200720c */ /* 0x000fe20003f05270 */
[-C--:B------:R-:W-:Y:S01]  /*15e0*/  IMAD R3, R3, R6.reuse, R11 ;  /* 0x0000000603037224 */ /* 0x080fe200078e020b */
[----:B------:R-:W-:Y:S01]  /*15f0*/  LEA.HI R18, R6, R6, RZ, 0x1 ;  /* 0x0000000606127211 */ /* 0x000fe200078f08ff */
[----:B------:R-:W-:Y:S01]  /*1600*/  IMAD R20, R4, R13, RZ ;  /* 0x0000000d04147224 */ /* 0x000fe200078e02ff */
[----:B-1----:R-:W-:Y:S02]  /*1610*/  ULEA UR4, UR5, UR4, 0x18 ;  /* 0x0000000405047291 */ /* 0x002fe4000f8ec03f */
[----:B------:R-:W-:Y:S01]  /*1620*/  SHF.R.S32.HI R18, RZ, 0x1, R18 ;  /* 0x00000001ff127819 */ /* 0x000fe20000011412 */
[----:B------:R-:W-:Y:S01]  /*1630*/  BSSY B0, `(.L_x_201) ;  /* 0x0000078000007945 */ /* 0x000fe20003800000 */
[----:B------:R-:W-:Y:S01]  /*1640*/  SHF.L.U32 R20, R20, 0x6, RZ ;  /* 0x0000000614147819 */ /* 0x000fe200000006ff */
[----:B------:R-:W-:Y:S01]  /*1650*/  ULDC UR5, c[0x0][0x218] ;  /* 0x0000860000057ab9 */ /* 0x000fe20000000800 */
[----:B------:R-:W-:Y:S01]  /*1660*/  LEA R17, R3, UR4, 0x1 ;  /* 0x0000000403117c11 */ /* 0x000fe2000f8e08ff */
[----:B------:R-:W-:Y:S01]  /*1670*/  IMAD R21, R11, 0x4, R12 ;  /* 0x000000040b157824 */ /* 0x000fe200078e020c */
[----:B------:R-:W-:Y:S01]  /*1680*/  LOP3.LUT R19, R8, 0x1, RZ, 0xc0, !PT ;  /* 0x0000000108137812 */ /* 0x000fe200078ec0ff */
[----:B------:R-:W-:Y:S01]  /*1690*/  IMAD.MOV.U32 R16, RZ, RZ, RZ ;  /* 0x000000ffff107224 */ /* 0x000fe200078e00ff */
[----:B------:R-:W-:Y:S01]  /*16a0*/  LEA R15, R0, R20, 0x6 ;  /* 0x00000014000f7211 */ /* 0x000fe200078e30ff */
[----:B------:R-:W-:Y:S01]  /*16b0*/  IMAD R14, R18, 0x2, R17 ;  /* 0x00000002120e7824 */ /* 0x000fe200078e0211 */
[----:B---3--:R-:W-:Y:S01]  /*16c0*/  SHF.L.U32 R13, R5, 0x10, RZ ;  /* 0x00000010050d7819 */ /* 0x008fe200000006ff */
[----:B--2---:R-:W-:Y:S01]  /*16d0*/  IMAD.U32 R12, R22, 0x10000, RZ ;  /* 0x00010000160c7824 */ /* 0x004fe200078e00ff */
[----:B----4-:R-:W-:Y:S01]  /*16e0*/  SHF.L.U32 R6, R9, 0x10, RZ ;  /* 0x0000001009067819 */ /* 0x010fe200000006ff */
[----:B------:R-:W-:Y:S01]  /*16f0*/  IMAD.U32 R3, R23, 0x10000, RZ ;  /* 0x0001000017037824 */ /* 0x000fe200078e00ff */
[----:B------:R-:W-:Y:S06]  /*1700*/  @!P0 BRA `(.L_x_202) ;  /* 0x0000000400a88947 */ /* 0x000fec0003800000 */
[----:B------:R-:W-:Y:S01]  /*1710*/  IADD3 R22, R8, -R19, RZ ;  /* 0x8000001308167210 */ /* 0x000fe20007ffe0ff */
[----:B------:R-:W-:-:S07]  /*1720*/  IMAD.MOV.U32 R16, RZ, RZ, RZ ;  /* 0x000000ffff107224 */ /* 0x000fce00078e00ff */
.L_x_207:
[----:B------:R-:W-:Y:S01]  /*1730*/  LEA R29, R16, R21, 0x7 ;  /* 0x00000015101d7211 */ /* 0x000fe200078e38ff */
[----:B------:R-:W-:Y:S01]  /*1740*/  IMAD.IADD R25, R7, 0x1, R16 ;  /* 0x0000000107197824 */ /* 0x000fe200078e0210 */
[----:B------:R-:W-:Y:S01]  /*1750*/  MOV R0, UR5 ;  /* 0x0000000500007c02 */ /* 0x000fe20008000f00 */
[----:B------:R-:W-:Y:S02]  /*1760*/  UMOV UR8, 0xffffffff ;  /* 0xffffffff00087882 */ /* 0x000fe40000000000 */
[----:B-1----:R-:W1:Y:S01]  /*1770*/  LDS R2, [R29+UR4] ;  /* 0x000000041d027984 */ /* 0x002e620008000800 */
[----:B------:R-:W-:-:S04]  /*1780*/  ISETP.GE.AND P2, PT, R25, R0, PT ;  /* 0x000000001900720c */ /* 0x000fc80003f46270 */
[----:B------:R-:W-:Y:S02]  /*1790*/  SEL R4, R0, RZ, P2 ;  /* 0x000000ff00047207 */ /* 0x000fe40001000000 */
[----:B------:R-:W-:-:S03]  /*17a0*/  SEL R9, R20, R15, !P2 ;  /* 0x0000000f14097207 */ /* 0x000fc60005000000 */
[----:B------:R-:W-:Y:S01]  /*17b0*/  IMAD.IADD R5, R25, 0x1, -R4 ;  /* 0x0000000119057824 */ /* 0x000fe200078e0a04 */
[----:B------:R-:W-:Y:S02]  /*17c0*/  IADD3 R4, R10, R9, RZ ;  /* 0x000000090a047210 */ /* 0x000fe40007ffe0ff */
        /* <DEDUP_REMOVED lines=15> */
.L_x_217:
[----:B------:R-:W1:Y:S01]  /*18c0*/  LDC R23, c[0x0][0x224] ;  /* 0x00008900ff177b82 */ /* 0x000e620000000800 */
[----:B--2---:R-:W-:Y:S01]  /*18d0*/  FADD.FTZ R26, R8, R26 ;  /* 0x0000001a081a7221 */ /* 0x004fe20000010000 */
[----:B------:R-:W-:Y:S01]  /*18e0*/  ISETP.NE.AND P1, PT, R16, RZ, PT ;  /* 0x000000ff1000720c */ /* 0x000fe20003f25270 */
[----:B------:R-:W-:Y:S01]  /*18f0*/  BSSY B1, `(.L_x_204) ;  /* 0x000000b000017945 */ /* 0x000fe20003800000 */
[----:B------:R-:W-:Y:S02]  /*1900*/  FSEL R9, R13, R6, !P2 ;  /* 0x000000060d097208 */ /* 0x000fe40005000000 */
[----:B------:R-:W-:Y:S01]  /*1910*/  ISETP.GE.AND P0, PT, R11, R18, PT ;  /* 0x000000120b00720c */ /* 0x000fe20003f06270 */
[----:B-1----:R-:W-:-:S06]  /*1920*/  FFMA.FTZ R8, R26, 0.015625, R23 ;  /* 0x3c8000001a087823 */ /* 0x002fcc0000010017 */
[----:B------:R-:W1:Y:S02]  /*1930*/  MUFU.RSQ R8, R8 ;  /* 0x0000000800087308 */ /* 0x000e640000001400 */
[----:B-1----:R-:W-:Y:S01]  /*1940*/  FMUL.FTZ R27, R8, R9 ;  /* 0x00000009081b7220 */ /* 0x002fe20000410000 */
[----:B------:R-:W-:Y:S01]  /*1950*/  IMAD R9, R5, 0x40, R4 ;  /* 0x0000004005097824 */ /* 0x000fe200078e0204 */
[----:B------:R-:W-:Y:S02]  /*1960*/  FSEL R5, R12, R3, !P2 ;  /* 0x000000030c057208 */ /* 0x000fe40005000000 */
[----:B------:R-:W-:Y:S01]  /*1970*/  FMUL.FTZ R2, R2, R27 ;  /* 0x0000001b02027220 */ /* 0x000fe20000410000 */
[----:B------:R-:W-:Y:S06]  /*1980*/  @P1 BRA `(.L_x_205) ;  /* 0x0000000000041947 */ /* 0x000fec0003800000 */
[----:B------:R-:W-:-:S04]  /*1990*/  DEPBAR.LE SB0, 0x0 ;  /* 0x000080000000791a */ /* 0x000fc80000000000 */
.L_x_205:
[----:B------:R-:W-:Y:S05]  /*19a0*/  BSYNC B1 ;  /* 0x0000000000017941 */ /* 0x000fea0003800000 */
.L_x_204:
[----:B------:R-:W1:Y:S01]  /*19b0*/  @!P0 LDS.U16 R24, [R14] ;  /* 0x000000000e188984 */ /* 0x000e620000000400 */
[----:B------:R-:W-:Y:S01]  /*19c0*/  FMUL.FTZ R5, R8, R5 ;  /* 0x0000000508057220 */ /* 0x000fe20000410000 */
[----:B------:R-:W-:Y:S01]  /*19d0*/  VIADD R25, R25, 0x1 ;  /* 0x0000000119197836 */ /* 0x000fe20000000000 */
[----:B------:R-:W-:Y:S01]  /*19e0*/  UMOV UR8, 0xffffffff ;  /* 0xffffffff00087882 */ /* 0x000fe20000000000 */
[----:B------:R-:W2:Y:S01]  /*19f0*/  @!P0 LDS.U16 R4, [R17] ;  /* 0x0000000011048984 */ /* 0x000ea20000000400 */
[----:B------:R-:W-:Y:S02]  /*1a00*/  FMUL.FTZ R27, R28, R5 ;  /* 0x000000051c1b7220 */ /* 0x000fe40000410000 */
[----:B------:R-:W-:Y:S01]  /*1a10*/  ISETP.GE.AND P2, PT, R25, R0, PT ;  /* 0x000000001900720c */ /* 0x000fe20003f46270 */
[----:B------:R-:W3:Y:S01]  /*1a20*/  LDS R29, [R29+UR4+0x80] ;  /* 0x000080041d1d7984 */ /* 0x000ee20008000800 */
[----:B-1----:R-:W-:Y:S01]  /*1a30*/  @!P0 SHF.L.U32 R24, R24, 0x10, RZ ;  /* 0x0000001018188819 */ /* 0x002fe200000006ff */
[----:B--2---:R-:W-:-:S04]  /*1a40*/  @!P0 IMAD.U32 R4, R4, 0x10000, RZ ;  /* 0x0001000004048824 */ /* 0x004fc800078e00ff */
[-C--:B------:R-:W-:Y:S01]  /*1a50*/  @!P0 FMUL.FTZ R8, R2, R24.reuse ;  /* 0x0000001802088220 */ /* 0x080fe20000410000 */
[C---:B------:R-:W-:Y:S01]  /*1a60*/  @!P0 FMUL.FTZ R5, R27.reuse, R24 ;  /* 0x000000181b058220 */ /* 0x040fe20000410000 */
[----:B------:R-:W-:Y:S02]  /*1a70*/  SEL R24, R0, RZ, P2 ;  /* 0x000000ff00187207 */ /* 0x000fe40001000000 */
[-C--:B------:R-:W-:Y:S01]  /*1a80*/  @!P0 FFMA.FTZ R27, R27, R4.reuse, R8 ;  /* 0x000000041b1b8223 */ /* 0x080fe20000010008 */
[----:B------:R-:W-:Y:S01]  /*1a90*/  @!P0 FFMA.FTZ R8, R2, R4, -R5 ;  /* 0x0000000402088223 */ /* 0x000fe20000010805 */
[----:B---3--:R-:W-:Y:S01]  /*1aa0*/  PRMT R28, R29, 0x7632, R28 ;  /* 0x000076321d1c7816 */ /* 0x008fe2000000001c */
[----:B------:R-:W1:Y:S03]  /*1ab0*/  LDC.64 R4, c[0x0][0x210] ;  /* 0x00008400ff047b82 */ /* 0x000e660000000a00 */
[----:B------:R-:W-:-:S02]  /*1ac0*/  @!P0 MOV R2, R8 ;  /* 0x0000000800028202 */ /* 0x000fc40000000f00 */
[----:B------:R-:W-:Y:S02]  /*1ad0*/  SHF.L.U32 R28, R28, 0x10, RZ ;  /* 0x000000101c1c7819 */ /* 0x000fe400000006ff */
[----:B------:R-:W-:Y:S02]  /*1ae0*/  F2FP.BF16.F32.PACK_AB R27, R27, R2 ;  /* 0x000000021b1b723e */ /* 0x000fe400000010ff */
[----:B------:R-:W-:Y:S01]  /*1af0*/  SHF.L.U32 R2, R29, 0x10, RZ ;  /* 0x000000101d027819 */ /* 0x000fe200000006ff */
[----:B------:R-:W-:Y:S01]  /*1b00*/  IMAD.IADD R29, R25, 0x1, -R24 ;  /* 0x00000001191d7824 */ /* 0x000fe200078e0a18 */
[----:B------:R-:W-:-:S03]  /*1b10*/  SEL R25, R20, R15, !P2 ;  /* 0x0000000f14197207 */ /* 0x000fc60005000000 */
[----:B------:R-:W-:Y:S02]  /*1b20*/  FFMA.FTZ R24, R2, R2, RZ ;  /* 0x0000000202187223 */ /* 0x000fe400000100ff */
[----:B------:R-:W-:Y:S02]  /*1b30*/  IMAD.IADD R25, R10, 0x1, R25 ;  /* 0x000000010a197824 */ /* 0x000fe400078e0219 */
[----:B-1----:R-:W-:-:S05]  /*1b40*/  IMAD.WIDE R8, R9, 0x2, R4 ;  /* 0x0000000209087825 */ /* 0x002fca00078e0204 */
[----:B------:R1:W-:Y:S02]  /*1b50*/  STG.E desc[UR6][R8.64], R27 ;  /* 0x0000001b08007986 */ /* 0x0003e4000c101906 */
[----:B-1----:R-:W-:Y:S01]  /*1b60*/  FFMA.FTZ R8, R28, R28, R24 ;  /* 0x0000001c1c087223 */ /* 0x002fe20000010018 */
        /* <DEDUP_REMOVED lines=10> */
.L_x_224:
[----:B--2---:R-:W-:Y:S01]  /*1c10*/  FADD.FTZ R26, R8, R26 ;  /* 0x0000001a081a7221 */ /* 0x004fe20000010000 */
[----:B------:R-:W-:Y:S01]  /*1c20*/  FSEL R9, R12, R3, !P2 ;  /* 0x000000030c097208 */ /* 0x000fe20005000000 */
[----:B-1----:R-:W1:Y:S01]  /*1c30*/  @!P0 LDS.U16 R8, [R17] ;  /* 0x0000000011088984 */ /* 0x002e620000000400 */
[----:B------:R-:W-:Y:S01]  /*1c40*/  LEA R25, R29, R25, 0x6 ;  /* 0x000000191d197211 */ /* 0x000fe200078e30ff */
[----:B------:R-:W-:Y:S01]  /*1c50*/  FFMA.FTZ R26, R26, 0.015625, R23 ;  /* 0x3c8000001a1a7823 */ /* 0x000fe20000010017 */
[----:B------:R-:W-:Y:S01]  /*1c60*/  IADD3 R22, R22, -0x2, RZ ;  /* 0xfffffffe16167810 */ /* 0x000fe20007ffe0ff */
[----:B------:R-:W2:Y:S01]  /*1c70*/  @!P0 LDS.U16 R23, [R14] ;  /* 0x000000000e178984 */ /* 0x000ea20000000400 */
[----:B------:R-:W-:Y:S02]  /*1c80*/  VIADD R16, R16, 0x2 ;  /* 0x0000000210107836 */ /* 0x000fe40000000000 */
[----:B------:R-:W-:Y:S01]  /*1c90*/  IMAD.WIDE R4, R25, 0x2, R4 ;  /* 0x0000000219047825 */ /* 0x000fe200078e0204 */
[----:B------:R-:W3:Y:S03]  /*1ca0*/  MUFU.RSQ R26, R26 ;  /* 0x0000001a001a7308 */ /* 0x000ee60000001400 */
[----:B---3--:R-:W-:-:S04]  /*1cb0*/  FMUL.FTZ R9, R26, R9 ;  /* 0x000000091a097220 */ /* 0x008fc80000410000 */
[----:B------:R-:W-:Y:S01]  /*1cc0*/  FMUL.FTZ R28, R28, R9 ;  /* 0x000000091c1c7220 */ /* 0x000fe20000410000 */
[----:B------:R-:W-:-:S05]  /*1cd0*/  FSEL R9, R13, R6, !P2 ;  /* 0x000000060d097208 */ /* 0x000fca0005000000 */
[----:B------:R-:W-:-:S04]  /*1ce0*/  FMUL.FTZ R9, R26, R9 ;  /* 0x000000091a097220 */ /* 0x000fc80000410000 */
[----:B------:R-:W-:Y:S01]  /*1cf0*/  FMUL.FTZ R9, R2, R9 ;  /* 0x0000000902097220 */ /* 0x000fe20000410000 */
[----:B-1----:R-:W-:Y:S01]  /*1d00*/  @!P0 IMAD.U32 R27, R8, 0x10000, RZ ;  /* 0x00010000081b8824 */ /* 0x002fe200078e00ff */
[----:B--2---:R-:W-:-:S05]  /*1d10*/  @!P0 SHF.L.U32 R23, R23, 0x10, RZ ;  /* 0x0000001017178819 */ /* 0x004fca00000006ff */
[C---:B------:R-:W-:Y:S01]  /*1d20*/  @!P0 FMUL.FTZ R2, R23.reuse, R28 ;  /* 0x0000001c17028220 */ /* 0x040fe20000410000 */
[----:B------:R-:W-:-:S03]  /*1d30*/  @!P0 FMUL.FTZ R23, R23, R9 ;  /* 0x0000000917178220 */ /* 0x000fc60000410000 */
[C---:B------:R-:W-:Y:S01]  /*1d40*/  @!P0 FFMA.FTZ R2, R27.reuse, R9, -R2 ;  /* 0x000000091b028223 */ /* 0x040fe20000010802 */
[----:B------:R-:W-:-:S03]  /*1d50*/  @!P0 FFMA.FTZ R28, R27, R28, R23 ;  /* 0x0000001c1b1c8223 */ /* 0x000fc60000010017 */
[----:B------:R-:W-:Y:S01]  /*1d60*/  @!P0 IMAD.MOV.U32 R9, RZ, RZ, R2 ;  /* 0x000000ffff098224 */ /* 0x000fe200078e0002 */
[----:B------:R-:W-:-:S04]  /*1d70*/  ISETP.NE.AND P0, PT, R22, RZ, PT ;  /* 0x000000ff1600720c */ /* 0x000fc80003f05270 */
[----:B------:R-:W-:-:S05]  /*1d80*/  F2FP.BF16.F32.PACK_AB R9, R28, R9 ;  /* 0x000000091c09723e */ /* 0x000fca00000010ff */
[----:B------:R1:W-:Y:S04]  /*1d90*/  STG.E desc[UR6][R4.64], R9 ;  /* 0x0000000904007986 */ /* 0x0003e8000c101906 */
[----:B------:R-:W-:Y:S05]  /*1da0*/  @P0 BRA `(.L_x_207) ;  /* 0xfffffff800600947 */ /* 0x000fea000383ffff */
.L_x_202:
[----:B------:R-:W-:Y:S05]  /*1db0*/  BSYNC B0 ;  /* 0x0000000000007941 */ /* 0x000fea0003800000 */
.L_x_201:
[----:B------:R-:W-:-:S13]  /*1dc0*/  ISETP.NE.AND P0, PT, R19, RZ, PT ;  /* 0x000000ff1300720c */ /* 0x000fda0003f05270 */
[----:B------:R-:W-:Y:S05]  /*1dd0*/  @!P0 EXIT ;  /* 0x000000000000894d */ /* 0x000fea0003800000 */
[----:B------:R-:W-:Y:S01]  /*1de0*/  LEA R21, R16, R21, 0x7 ;  /* 0x0000001510157211 */ /* 0x000fe200078e38ff */
[----:B------:R-:W-:Y:S01]  /*1df0*/  IMAD.IADD R7, R7, 0x1, R16 ;  /* 0x0000000107077824 */ /* 0x000fe200078e0210 */
[----:B------:R-:W-:-:S04]  /*1e00*/  UMOV UR8, 0xffffffff ;  /* 0xffffffff00087882 */ /* 0x000fc80000000000 */
[----:B------:R-:W2:Y:S01]  /*1e10*/  LDS R21, [R21+UR4] ;  /* 0x0000000415157984 */ /* 0x000ea20008000800 */
[----:B------:R-:W-:-:S04]  /*1e20*/  ISETP.GE.AND P0, PT, R7, R0, PT ;  /* 0x000000000700720c */ /* 0x000fc80003f06270 */
[----:B-1----:R-:W-:Y:S02]  /*1e30*/  SEL R4, R0, RZ, P0 ;  /* 0x000000ff00047207 */ /* 0x002fe40000000000 */
[----:B------:R-:W-:Y:S02]  /*1e40*/  SEL R5, R20, R15, !P0 ;  /* 0x0000000f14057207 */ /* 0x000fe40004000000 */
[----:B------:R-:W-:-:S03]  /*1e50*/  IADD3 R4, R7, -R4, RZ ;  /* 0x8000000407047210 */ /* 0x000fc60007ffe0ff */
[----:B------:R-:W-:Y:S01]  /*1e60*/  IMAD.IADD R5, R10, 0x1, R5 ;  /* 0x000000010a057824 */ /* 0x000fe200078e0205 */
[C---:B--2---:R-:W-:Y:S02]  /*1e70*/  PRMT R8, R21.reuse, 0x7632, R8 ;  /* 0x0000763215087816 */ /* 0x044fe40000000008 */
[----:B------:R-:W-:-:S03]  /*1e80*/  SHF.L.U32 R2, R21, 0x10, RZ ;  /* 0x0000001015027819 */ /* 0x000fc600000006ff */
[----:B------:R-:W-:Y:S02]  /*1e90*/  IMAD.U32 R0, R8, 0x10000, RZ ;  /* 0x0001000008007824 */ /* 0x000fe400078e00ff */
        /* <DEDUP_REMOVED lines=12> */
.L_x_231:
[----:B------:R-:W3:Y:S01]  /*1f60*/  LDC R7, c[0x0][0x224] ;  /* 0x00008900ff077b82 */ /* 0x000ee20000000800 */
[----:B------:R-:W-:Y:S01]  /*1f70*/  ISETP.NE.AND P1, PT, R16, RZ, PT ;  /* 0x000000ff1000720c */ /* 0x000fe20003f25270 */
[----:B------:R-:W-:Y:S01]  /*1f80*/  BSSY B0, `(.L_x_209) ;  /* 0x0000004000007945 */ /* 0x000fe20003800000 */
[----:B------:R-:W-:-:S11]  /*1f90*/  ISETP.GE.AND P2, PT, R11, R18, PT ;  /* 0x000000120b00720c */ /* 0x000fd60003f46270 */
[----:B------:R-:W-:Y:S05]  /*1fa0*/  @P1 BRA `(.L_x_210) ;  /* 0x0000000000041947 */ /* 0x000fea0003800000 */
[----:B------:R-:W-:-:S04]  /*1fb0*/  DEPBAR.LE SB0, 0x0 ;  /* 0x000080000000791a */ /* 0x000fc80000000000 */
.L_x_210:
[----:B------:R-:W-:Y:S05]  /*1fc0*/  BSYNC B0 ;  /* 0x0000000000007941 */ /* 0x000fea0003800000 */
.L_x_209:
[----:B------:R-:W4:Y:S01]  /*1fd0*/  @!P2 LDS.U16 R14, [R14] ;  /* 0x000000000e0ea984 */ /* 0x000f220000000400 */
[----:B--2---:R-:W-:Y:S01]  /*1fe0*/  FADD.FTZ R26, R15, R26 ;  /* 0x0000001a0f1a7221 */ /* 0x004fe20000010000 */
[----:B------:R-:W-:Y:S01]  /*1ff0*/  FSEL R3, R12, R3, !P0 ;  /* 0x000000030c037208 */ /* 0x000fe20004000000 */
[----:B------:R-:W2:Y:S01]  /*2000*/  LDC.64 R8, c[0x0][0x210] ;  /* 0x00008400ff087b82 */ /* 0x000ea20000000a00 */
[----:B------:R-:W5:Y:S01]  /*2010*/  @!P2 LDS.U16 R17, [R17] ;  /* 0x000000001111a984 */ /* 0x000f620000000400 */
[----:B---3--:R-:W-:Y:S01]  /*2020*/  FFMA.FTZ R26, R26, 0.015625, R7 ;  /* 0x3c8000001a1a7823 */ /* 0x008fe20000010007 */
[----:B------:R-:W-:Y:S02]  /*2030*/  FSEL R13, R13, R6, !P0 ;  /* 0x000000060d0d7208 */ /* 0x000fe40004000000 */
[----:B------:R-:W-:-:S03]  /*2040*/  LEA R5, R4, R5, 0x6 ;  /* 0x0000000504057211 */ /* 0x000fc600078e30ff */
[----:B------:R-:W3:Y:S02]  /*2050*/  MUFU.RSQ R26, R26 ;  /* 0x0000001a001a7308 */ /* 0x000ee40000001400 */
[----:B--2---:R-:W-:-:S04]  /*2060*/  IMAD.WIDE R8, R5, 0x2, R8 ;  /* 0x0000000205087825 */ /* 0x004fc800078e0208 */
[C---:B---3--:R-:W-:Y:S01]  /*2070*/  FMUL.FTZ R3, R26.reuse, R3 ;  /* 0x000000031a037220 */ /* 0x048fe20000410000 */
[----:B------:R-:W-:-:S03]  /*2080*/  FMUL.FTZ R13, R26, R13 ;  /* 0x0000000d1a0d7220 */ /* 0x000fc60000410000 */
[----:B------:R-:W-:Y:S01]  /*2090*/  FMUL.FTZ R3, R0, R3 ;  /* 0x0000000300037220 */ /* 0x000fe20000410000 */
[----:B------:R-:W-:Y:S01]  /*20a0*/  FMUL.FTZ R2, R2, R13 ;  /* 0x0000000d02027220 */ /* 0x000fe20000410000 */
[----:B----4-:R-:W-:Y:S01]  /*20b0*/  @!P2 SHF.L.U32 R6, R14, 0x10, RZ ;  /* 0x000000100e06a819 */ /* 0x010fe200000006ff */
[----:B-----5:R-:W-:-:S04]  /*20c0*/  @!P2 IMAD.U32 R17, R17, 0x10000, RZ ;  /* 0x000100001111a824 */ /* 0x020fc800078e00ff */
[-C--:B------:R-:W-:Y:S01]  /*20d0*/  @!P2 FMUL.FTZ R7, R3, R6.reuse ;  /* 0x000000060307a220 */ /* 0x080fe20000410000 */
[----:B------:R-:W-:-:S03]  /*20e0*/  @!P2 FMUL.FTZ R6, R2, R6 ;  /* 0x000000060206a220 */ /* 0x000fc60000410000 */
[-C--:B------:R-:W-:Y:S01]  /*20f0*/  @!P2 FFMA.FTZ R7, R2, R17.reuse, -R7 ;  /* 0x000000110207a223 */ /* 0x080fe20000010807 */
[----:B------:R-:W-:-:S03]  /*2100*/  @!P2 FFMA.FTZ R3, R3, R17, R6 ;  /* 0x000000110303a223 */ /* 0x000fc60000010006 */
[----:B------:R-:W-:-:S05]  /*2110*/  @!P2 IMAD.MOV.U32 R2, RZ, RZ, R7 ;  /* 0x000000ffff02a224 */ /* 0x000fca00078e0007 */
[----:B------:R-:W-:-:S05]  /*2120*/  F2FP.BF16.F32.PACK_AB R3, R3, R2 ;  /* 0x000000020303723e */ /* 0x000fca00000010ff */
[----:B------:R-:W-:Y:S01]  /*2130*/  STG.E desc[UR6][R8.64], R3 ;  /* 0x0000000308007986 */ /* 0x000fe2000c101906 */
[----:B------:R-:W-:Y:S05]  /*2140*/  EXIT ;  /* 0x000000000000794d */ /* 0x000fea0003800000 */
.L_x_203:
        /* <DEDUP_REMOVED lines=8> */
.L_x_212:
[----:B------:R-:W-:Y:S05]  /*21d0*/  BSYNC B1 ;  /* 0x0000000000017941 */ /* 0x000fea0003800000 */
.L_x_211:
[----:B------:R-:W-:Y:S01]  /*21e0*/  FADD.FTZ R8, R23, R26 ;  /* 0x0000001a17087221 */ /* 0x000fe20000010000 */
[----:B------:R-:W-:Y:S01]  /*21f0*/  MOV R9, 0x8 ;  /* 0x0000000800097802 */ /* 0x000fe20000000f00 */
[----:B------:R-:W-:Y:S01]  /*2200*/  IMAD.MOV.U32 R24, RZ, RZ, 0x1f ;  /* 0x0000001fff187424 */ /* 0x000fe200078e00ff */
[----:B------:R-:W-:-:S07]  /*2210*/  MOV R27, 0xffffffff ;  /* 0xffffffff001b7802 */ /* 0x000fce0000000f00 */
[----:B------:R-:W-:Y:S05]  /*2220*/  WARPSYNC.COLLECTIVE R27, `(.L_x_213) ;  /* 0x000000001b087348 */ /* 0x000fea0003c00000 */
[----:B------:R1:W2:Y:S02]  /*2230*/  SHFL.BFLY P1, R26, R8, R9, R24 ;  /* 0x0c000009081a7389 */ /* 0x0002a40000020018 */
[----:B-12---:R-:W-:Y:S01]  /*2240*/  ENDCOLLECTIVE ;  /* 0x000000000000791b */ /* 0x006fe20003800000 */
.L_x_213:
[----:B------:R-:W-:Y:S01]  /*2250*/  HFMA2.MMA R9, -RZ, RZ, 0, 2.384185791015625e-07 ;  /* 0x00000004ff097435 */ /* 0x000fe200000001ff */
[----:B------:R-:W-:-:S04]  /*2260*/  FADD.FTZ R23, R8, R26 ;  /* 0x0000001a08177221 */ /* 0x000fc80000010000 */
[----:B------:R-:W-:-:S07]  /*2270*/  IMAD.MOV.U32 R8, RZ, RZ, R23 ;  /* 0x000000ffff087224 */ /* 0x000fce00078e0017 */
[----:B------:R-:W-:Y:S05]  /*2280*/  WARPSYNC.COLLECTIVE R27, `(.L_x_214) ;  /* 0x000000001b087348 */ /* 0x000fea0003c00000 */
[----:B------:R1:W2:Y:S02]  /*2290*/  SHFL.BFLY P1, R26, R8, R9, R24 ;  /* 0x0c000009081a7389 */ /* 0x0002a40000020018 */
[----:B-12---:R-:W-:Y:S01]  /*22a0*/  ENDCOLLECTIVE ;  /* 0x000000000000791b */ /* 0x006fe20003800000 */
.L_x_214:
[----:B------:R-:W-:Y:S01]  /*22b0*/  MOV R9, 0x2 ;  /* 0x0000000200097802 */ /* 0x000fe20000000f00 */
[----:B------:R-:W-:-:S04]  /*22c0*/  FADD.FTZ R23, R23, R26 ;  /* 0x0000001a17177221 */ /* 0x000fc80000010000 */
[----:B------:R-:W-:-:S07]  /*22d0*/  IMAD.MOV.U32 R8, RZ, RZ, R23 ;  /* 0x000000ffff087224 */ /* 0x000fce00078e0017 */
[----:B------:R-:W-:Y:S05]  /*22e0*/  WARPSYNC.COLLECTIVE R27, `(.L_x_215) ;  /* 0x000000001b087348 */ /* 0x000fea0003c00000 */
[----:B------:R1:W2:Y:S02]  /*22f0*/  SHFL.BFLY P1, R26, R8, R9, R24 ;  /* 0x0c000009081a7389 */ /* 0x0002a40000020018 */
[----:B-12---:R-:W-:Y:S01]  /*2300*/  ENDCOLLECTIVE ;  /* 0x000000000000791b */ /* 0x006fe20003800000 */
.L_x_215:
[----:B------:R-:W-:Y:S02]  /*2310*/  IMAD.MOV.U32 R9, RZ, RZ, 0x1 ;  /* 0x00000001ff097424 */ /* 0x000fe400078e00ff */
[----:B------:R-:W-:-:S07]  /*2320*/  FADD.FTZ R8, R23, R26 ;  /* 0x0000001a17087221 */ /* 0x000fce0000010000 */
[----:B------:R-:W-:Y:S05]  /*2330*/  WARPSYNC.COLLECTIVE R27, `(.L_x_216) ;  /* 0x000000001b087348 */ /* 0x000fea0003c00000 */
[----:B------:R1:W2:Y:S02]  /*2340*/  SHFL.BFLY P1, R26, R8, R9, R24 ;  /* 0x0c000009081a7389 */ /* 0x0002a40000020018 */
[----:B-12---:R-:W-:Y:S01]  /*2350*/  ENDCOLLECTIVE ;  /* 0x000000000000791b */ /* 0x006fe20003800000 */
.L_x_216:
[----:B------:R-:W-:Y:S05]  /*2360*/  BRA `(.L_x_217) ;  /* 0xfffffff400547947 */ /* 0x000fea000383ffff */
.L_x_206:
[----:B------:R-:W-:Y:S01]  /*2370*/  HFMA2.MMA R9, -RZ, RZ, 0, 9.5367431640625e-07 ;  /* 0x00000010ff097435 */ /* 0x000fe200000001ff */
[----:B------:R-:W-:Y:S01]  /*2380*/  BSSY B1, `(.L_x_218) ;  /* 0x0000006000017945 */ /* 0x000fe20003800000 */
[----:B------:R-:W-:Y:S01]  /*2390*/  IMAD.MOV.U32 R24, RZ, RZ, 0x1f ;  /* 0x0000001fff187424 */ /* 0x000fe200078e00ff */
[----:B------:R-:W-:-:S08]  /*23a0*/  MOV R27, 0xffffffff ;  /* 0xffffffff001b7802 */ /* 0x000fd00000000f00 */
[----:B------:R-:W-:Y:S05]  /*23b0*/  WARPSYNC.COLLECTIVE R27, `(.L_x_219) ;  /* 0x000000001b087348 */ /* 0x000fea0003c00000 */
[----:B------:R1:W2:Y:S02]  /*23c0*/  SHFL.BFLY P1, R26, R8, R9, R24 ;  /* 0x0c000009081a7389 */ /* 0x0002a40000020018 */
[----:B-12---:R-:W-:Y:S01]  /*23d0*/  ENDCOLLECTIVE ;  /* 0x000000000000791b */ /* 0x006fe20003800000 */
.L_x_219:
[----:B------:R-:W-:Y:S05]  /*23e0*/  BSYNC B1 ;  /* 0x0000000000017941 */ /* 0x000fea0003800000 */
.L_x_218:
[----:B------:R-:W-:Y:S01]  /*23f0*/  HFMA2.MMA R24, -RZ, RZ, 0, 1.847743988037109375e-06 ;  /* 0x0000001fff187435 */ /* 0x000fe200000001ff */
[----:B------:R-:W-:Y:S01]  /*2400*/  FADD.FTZ R8, R8, R26 ;  /* 0x0000001a08087221 */ /* 0x000fe20000010000 */
[----:B------:R-:W-:Y:S02]  /*2410*/  IMAD.MOV.U32 R9, RZ, RZ, 0x8 ;  /* 0x00000008ff097424 */ /* 0x000fe400078e00ff */
[----:B------:R-:W-:-:S07]  /*2420*/  IMAD.MOV.U32 R27, RZ, RZ, -0x1 ;  /* 0xffffffffff1b7424 */ /* 0x000fce00078e00ff */
[----:B------:R-:W-:Y:S05]  /*2430*/  WARPSYNC.COLLECTIVE R27, `(.L_x_220) ;  /* 0x000000001b087348 */ /* 0x000fea0003c00000 */
[----:B------:R1:W2:Y:S02]  /*2440*/  SHFL.BFLY P1, R26, R8, R9, R24 ;  /* 0x0c000009081a7389 */ /* 0x0002a40000020018 */
[----:B-12---:R-:W-:Y:S01]  /*2450*/  ENDCOLLECTIVE ;  /* 0x000000000000791b */ /* 0x006fe20003800000 */
.L_x_220:
[----:B------:R-:W-:Y:S01]  /*2460*/  MOV R9, 0x4 ;  /* 0x0000000400097802 */ /* 0x000fe20000000f00 */
[----:B------:R-:W-:-:S07]  /*2470*/  FADD.FTZ R8, R8, R26 ;  /* 0x0000001a08087221 */ /* 0x000fce0000010000 */
[----:B------:R-:W-:Y:S05]  /*2480*/  WARPSYNC.COLLECTIVE R27, `(.L_x_221) ;  /* 0x000000001b087348 */ /* 0x000fea0003c00000 */
[----:B------:R1:W2:Y:S02]  /*2490*/  SHFL.BFLY P1, R26, R8, R9, R24 ;  /* 0x0c000009081a7389 */ /* 0x0002a40000020018 */
[----:B-12---:R-:W-:Y:S01]  /*24a0*/  ENDCOLLECTIVE ;  /* 0x000000000000791b */ /* 0x006fe20003800000 */
.L_x_221:
[----:B------:R-:W-:Y:S02]  /*24b0*/  IMAD.MOV.U32 R9, RZ, RZ, 0x2 ;  /* 0x00000002ff097424 */ /* 0x000fe400078e00ff */
[----:B------:R-:W-:-:S07]  /*24c0*/  FADD.FTZ R8, R8, R26 ;  /* 0x0000001a08087221 */ /* 0x000fce0000010000 */
[----:B------:R-:W-:Y:S05]  /*24d0*/  WARPSYNC.COLLECTIVE R27, `(.L_x_222) ;  /* 0x000000001b087348 */ /* 0x000fea0003c00000 */
[----:B------:R1:W2:Y:S02]  /*24e0*/  SHFL.BFLY P1, R26, R8, R9, R24 ;  /* 0x0c000009081a7389 */ /* 0x0002a40000020018 */
[----:B-12---:R-:W-:Y:S01]  /*24f0*/  ENDCOLLECTIVE ;  /* 0x000000000000791b */ /* 0x006fe20003800000 */
.L_x_222:
[----:B------:R-:W-:Y:S01]  /*2500*/  HFMA2.MMA R9, -RZ, RZ, 0, 5.9604644775390625e-08 ;  /* 0x00000001ff097435 */ /* 0x000fe200000001ff */
[----:B------:R-:W-:-:S10]  /*2510*/  FADD.FTZ R8, R8, R26 ;  /* 0x0000001a08087221 */ /* 0x000fd40000010000 */
[----:B------:R-:W-:Y:S05]  /*2520*/  WARPSYNC.COLLECTIVE R27, `(.L_x_223) ;  /* 0x000000001b087348 */ /* 0x000fea0003c00000 */
[----:B------:R1:W2:Y:S02]  /*2530*/  SHFL.BFLY P1, R26, R8, R9, R24 ;  /* 0x0c000009081a7389 */ /* 0x0002a40000020018 */
[----:B-12---:R-:W-:Y:S01]  /*2540*/  ENDCOLLECTIVE ;  /* 0x000000000000791b */ /* 0x006fe20003800000 */
.L_x_223:
[----:B------:R-:W-:Y:S05]  /*2550*/  BRA `(.L_x_224) ;  /* 0xfffffff400ac7947 */ /* 0x000fea000383ffff */
.L_x_208:
[----:B------:R-:W-:Y:S01]  /*2560*/  BSSY B0, `(.L_x_225) ;  /* 0x0000007000007945 */ /* 0x000fe20003800000 */
[----:B------:R-:W-:Y:S01]  /*2570*/  IMAD.MOV.U32 R9, RZ, RZ, 0x10 ;  /* 0x00000010ff097424 */ /* 0x000fe200078e00ff */
[----:B------:R-:W-:Y:S01]  /*2580*/  MOV R24, 0x1f ;  /* 0x0000001f00187802 */ /* 0x000fe20000000f00 */
[----:B------:R-:W-:-:S07]  /*2590*/  IMAD.MOV.U32 R27, RZ, RZ, -0x1 ;  /* 0xffffffffff1b7424 */ /* 0x000fce00078e00ff */
[----:B------:R-:W-:Y:S05]  /*25a0*/  WARPSYNC.COLLECTIVE R27, `(.L_x_226) ;  /* 0x000000001b087348 */ /* 0x000fea0003c00000 */
[----:B------:R1:W2:Y:S02]  /*25b0*/  SHFL.BFLY P1, R26, R8, R9, R24 ;  /* 0x0c000009081a7389 */ /* 0x0002a40000020018 */
[----:B-12---:R-:W-:Y:S01]  /*25c0*/  ENDCOLLECTIVE ;  /* 0x000000000000791b */ /* 0x006fe20003800000 */
.L_x_226:
[----:B------:R-:W-:Y:S05]  /*25d0*/  BSYNC B0 ;  /* 0x0000000000007941 */ /* 0x000fea0003800000 */
.L_x_225:
[----:B------:R-:W-:Y:S01]  /*25e0*/  HFMA2.MMA R9, -RZ, RZ, 0, 4.76837158203125e-07 ;  /* 0x00000008ff097435 */ /* 0x000fe200000001ff */
[----:B------:R-:W-:Y:S01]  /*25f0*/  FADD.FTZ R8, R8, R26 ;  /* 0x0000001a08087221 */ /* 0x000fe20000010000 */
[----:B------:R-:W-:Y:S01]  /*2600*/  IMAD.MOV.U32 R24, RZ, RZ, 0x1f ;  /* 0x0000001fff187424 */ /* 0x000fe200078e00ff */
[----:B------:R-:W-:-:S08]  /*2610*/  MOV R27, 0xffffffff ;  /* 0xffffffff001b7802 */ /* 0x000fd00000000f00 */
[----:B------:R-:W-:Y:S05]  /*2620*/  WARPSYNC.COLLECTIVE R27, `(.L_x_227) ;  /* 0x000000001b087348 */ /* 0x000fea0003c00000 */
[----:B------:R1:W2:Y:S02]  /*2630*/  SHFL.BFLY P1, R26, R8, R9, R24 ;  /* 0x0c000009081a7389 */ /* 0x0002a40000020018 */
[----:B-12---:R-:W-:Y:S01]  /*2640*/  ENDCOLLECTIVE ;  /* 0x000000000000791b */ /* 0x006fe20003800000 */
.L_x_227:
[----:B------:R-:W-:Y:S01]  /*2650*/  HFMA2.MMA R9, -RZ, RZ, 0, 2.384185791015625e-07 ;  /* 0x00000004ff097435 */ /* 0x000fe200000001ff */
[----:B------:R-:W-:-:S04]  /*2660*/  FADD.FTZ R7, R8, R26 ;  /* 0x0000001a08077221 */ /* 0x000fc80000010000 */
[----:B------:R-:W-:-:S07]  /*2670*/  IMAD.MOV.U32 R8, RZ, RZ, R7 ;  /* 0x000000ffff087224 */ /* 0x000fce00078e0007 */
[----:B------:R-:W-:Y:S05]  /*2680*/  WARPSYNC.COLLECTIVE R27, `(.L_x_228) ;  /* 0x000000001b087348 */ /* 0x000fea0003c00000 */
[----:B------:R1:W2:Y:S02]  /*2690*/  SHFL.BFLY P1, R26, R8, R9, R24 ;  /* 0x0c000009081a7389 */ /* 0x0002a40000020018 */
[----:B-12---:R-:W-:Y:S01]  /*26a0*/  ENDCOLLECTIVE ;  /* 0x000000000000791b */ /* 0x006fe20003800000 */
.L_x_228:
[----:B------:R-:W-:Y:S01]  /*26b0*/  MOV R9, 0x2 ;  /* 0x0000000200097802 */ /* 0x000fe20000000f00 */
[----:B------:R-:W-:-:S04]  /*26c0*/  FADD.FTZ R10, R7, R26 ;  /* 0x0000001a070a7221 */ /* 0x000fc80000010000 */
[----:B------:R-:W-:-:S07]  /*26d0*/  IMAD.MOV.U32 R8, RZ, RZ, R10 ;  /* 0x000000ffff087224 */ /* 0x000fce00078e000a */
[----:B------:R-:W-:Y:S05]  /*26e0*/  WARPSYNC.COLLECTIVE R27, `(.L_x_229) ;  /* 0x000000001b087348 */ /* 0x000fea0003c00000 */
[----:B------:R1:W2:Y:S02]  /*26f0*/  SHFL.BFLY P1, R26, R8, R9, R24 ;  /* 0x0c000009081a7389 */ /* 0x0002a40000020018 */
[----:B-12---:R-:W-:Y:S01]  /*2700*/  ENDCOLLECTIVE ;  /* 0x000000000000791b */ /* 0x006fe20003800000 */
.L_x_229:
[----:B------:R-:W-:Y:S01]  /*2710*/  HFMA2.MMA R9, -RZ, RZ, 0, 5.9604644775390625e-08 ;  /* 0x00000001ff097435 */ /* 0x000fe200000001ff */
[----:B------:R-:W-:-:S04]  /*2720*/  FADD.FTZ R15, R10, R26 ;  /* 0x0000001a0a0f7221 */ /* 0x000fc80000010000 */
[----:B------:R-:W-:-:S07]  /*2730*/  IMAD.MOV.U32 R8, RZ, RZ, R15 ;  /* 0x000000ffff087224 */ /* 0x000fce00078e000f */
[----:B------:R-:W-:Y:S05]  /*2740*/  WARPSYNC.COLLECTIVE R27, `(.L_x_230) ;  /* 0x000000001b087348 */ /* 0x000fea0003c00000 */
[----:B------:R1:W2:Y:S02]  /*2750*/  SHFL.BFLY P1, R26, R8, R9, R24 ;  /* 0x0c000009081a7389 */ /* 0x0002a40000020018 */
[----:B-12---:R-:W-:Y:S01]  /*2760*/  ENDCOLLECTIVE ;  /* 0x000000000000791b */ /* 0x006fe20003800000 */
.L_x_230:
[----:B------:R-:W-:Y:S05]  /*2770*/  BRA `(.L_x_231) ;  /* 0xfffffff400f87947 */ /* 0x000fea000383ffff */
.L_x_232:
        /* <DEDUP_REMOVED lines=16> */
.L_x_4499:


//--------------------- .text._ZN12tensorrt_llm7kernels32fusedQKNormRopeKernelNTokenHeadsIN3c108BFloat16ES3_Li256ELb0ELi4EEEvPviiifPKvS6_S6_PKlii --------------------------
	.section	.text._ZN12tensorrt_llm7kernels32fusedQKNormRopeKernelNTokenHeadsIN3c108BFloat16ES3_Li256ELb0ELi4EEEvPviiifPKvS6_S6_PKlii,"ax",@progbits
	.align	128
        .global         _ZN12tensorrt_llm7kernels32fusedQKNormRopeKernelNTokenHeadsIN3c108BFloat16ES3_Li256ELb0ELi4EEEvPviiifPKvS6_S6_PKlii
        .type           _ZN12tensorrt_llm7kernels32fusedQKNormRopeKernelNTokenHeadsIN3c108BFloat16ES3_Li256ELb0ELi4EEEvPviiifPKvS6_S6_PKlii,@function
        .size           _ZN12tensorrt_llm7kernels32fusedQKNormRopeKernelNTokenHeadsIN3c108BFloat16ES3_Li256ELb0ELi4EEEvPviiifPKvS6_S6_PKlii,(.L_x_4500 - _ZN12tensorrt_llm7kernels32fusedQKNormRopeKernelNTokenHeadsIN3c108BFloat16ES3_Li256ELb0ELi4EEEvPviiifPKvS6_S6_PKlii)
        .other          _ZN12tensorrt_llm7kernels32fusedQKNormRopeKernelNTokenHeadsIN3c108BFloat16ES3_Li256ELb0ELi4EEEvPviiifPKvS6_S6_PKlii,@"STO_CUDA_ENTRY STV_DEFAULT"
_ZN12tensorrt_llm7kernels32fusedQKNormRopeKernelNTokenHeadsIN3c108BFloat16ES3_Li256ELb0ELi4EEEvPviiifPKvS6_S6_PKlii:
.text._ZN12tensorrt_llm7kernels32fusedQKNormRopeKernelNTokenHeadsIN3c108BFloat16ES3_Li256ELb0ELi4EEEvPviiifPKvS6_S6_PKlii:
        /* <DEDUP_REMOVED lines=79> */
.L_x_237:
        /* <DEDUP_REMOVED lines=45> */
.L_x_236:
[----:B------:R-:W-:Y:S05]  /*07c0*/  BSYNC B1 ;  /* 0x0000000000017941 */ /* 0x000fea0003800000 */
.L_x_235:
        /* <DEDUP_REMOVED lines=13> */
.L_x_238:
        /* <DEDUP_REMOVED lines=16> */
.L_x_234:
[----:B------:R-:W-:Y:S05]  /*09a0*/  BSYNC B0 ;  /* 0x0000000000007941 */ /* 0x000fea0003800000 */
.L_x_233:
        /* <DEDUP_REMOVED lines=37> */
.L_x_243:
        /* <DEDUP_REMOVED lines=13> */
.L_x_242:
[----:B------:R-:W-:Y:S05]  /*0cd0*/  BSYNC B1 ;  /* 0x0000000000017941 */ /* 0x000fea0003800000 */
.L_x_241:
        /* <DEDUP_REMOVED lines=25> */
.L_x_246:
        /* <DEDUP_REMOVED lines=49> */
.L_x_245:
[----:B------:R-:W-:Y:S05]  /*1180*/  BSYNC B1 ;  /* 0x0000000000017941 */ /* 0x000fea0003800000 */
.L_x_244:
        /* <DEDUP_REMOVED lines=32> */
.L_x_248:
[----:B------:R-:W-:Y:S05]  /*1390*/  BSYNC B1 ;  /* 0x0000000000017941 */ /* 0x000fea0003800000 */
.L_x_247:
        /* <DEDUP_REMOVED lines=15> */
.L_x_240:
[----:B------:R-:W-:Y:S05]  /*1490*/  BSYNC B0 ;  /* 0x0000000000007941 */ /* 0x000fea0003800000 */
.L_x_239:
        /* <DEDUP_REMOVED lines=165> */
.L_x_256:
        /* <DEDUP_REMOVED lines=34> */
.L_x_263:
        /* <DEDUP_REMOVED lines=30> */
.L_x_251:
[----:B------:R-:W-:Y:S05]  /*22f0*/  BSYNC B0 ;  /* 0x0000000000007941 */ /* 0x000fea0003800000 */
.L_x_250:
        /* <DEDUP_REMOVED lines=119> */
.L_x_274:
        /* <DEDUP_REMOVED lines=15> */
.L_x_253:
[----:B------:R-:W-:Y:S05]  /*2b60*/  BSYNC B0 ;  /* 0x0000000000007941 */ /* 0x000fea0003800000 */
.L_x_252:
        /* <DEDUP_REMOVED lines=18> */
.L_x_249:
[----:B------:R-:W-:Y:S01]  /*2c90*/  HFMA2.MMA R42, -RZ, RZ, 0, 9.5367431640625e-07 ;  /* 0x00000010ff2a7435 */ /* 0x000fe200000001ff */
[----:B------:R-:W-:Y:S01]  /*2ca0*/  BSSY B0, `(.L_x_257) ;  /* 0x0000006000007945 */ /* 0x000fe20003800000 */
[----:B------:R-:W-:Y:S01]  /*2cb0*/  IMAD.MOV.U32 R51, RZ, RZ, 0x1f ;  /* 0x0000001fff337424 */ /* 0x000fe200078e00ff */
[----:B------:R-:W-:-:S08]  /*2cc0*/  MOV R40, 0xffffffff ;  /* 0xffffffff00287802 */ /* 0x000fd00000000f00 */
[----:B------:R-:W-:Y:S05]  /*2cd0*/  WARPSYNC.COLLECTIVE R40, `(.L_x_258) ;  /* 0x0000000028087348 */ /* 0x000fea0003c00000 */
[----:B------:R1:W2:Y:S02]  /*2ce0*/  SHFL.BFLY P2, R50, R53, R42, R51 ;  /* 0x0c00002a35327389 */ /* 0x0002a40000040033 */
[----:B-12---:R-:W-:Y:S01]  /*2cf0*/  ENDCOLLECTIVE ;  /* 0x000000000000791b */ /* 0x006fe20003800000 */
.L_x_258:
[----:B------:R-:W-:Y:S05]  /*2d00*/  BSYNC B0 ;  /* 0x0000000000007941 */ /* 0x000fea0003800000 */
.L_x_257:
[----:B------:R-:W-:Y:S01]  /*2d10*/  HFMA2.MMA R51, -RZ, RZ, 0, 1.847743988037109375e-06 ;  /* 0x0000001fff337435 */ /* 0x000fe200000001ff */
[----:B------:R-:W-:Y:S01]  /*2d20*/  FADD.FTZ R53, R53, R50 ;  /* 0x0000003235357221 */ /* 0x000fe20000010000 */
[----:B------:R-:W-:Y:S02]  /*2d30*/  IMAD.MOV.U32 R42, RZ, RZ, 0x8 ;  /* 0x00000008ff2a7424 */ /* 0x000fe400078e00ff */
[----:B------:R-:W-:-:S07]  /*2d40*/  IMAD.MOV.U32 R40, RZ, RZ, -0x1 ;  /* 0xffffffffff287424 */ /* 0x000fce00078e00ff */
[----:B------:R-:W-:Y:S05]  /*2d50*/  WARPSYNC.COLLECTIVE R40, `(.L_x_259) ;  /* 0x0000000028087348 */ /* 0x000fea0003c00000 */
[----:B------:R1:W2:Y:S02]  /*2d60*/  SHFL.BFLY P2, R50, R53, R42, R51 ;  /* 0x0c00002a35327389 */ /* 0x0002a40000040033 */
[----:B-12---:R-:W-:Y:S01]  /*2d70*/  ENDCOLLECTIVE ;  /* 0x000000000000791b */ /* 0x006fe20003800000 */
.L_x_259:
[----:B------:R-:W-:Y:S02]  /*2d80*/  IMAD.MOV.U32 R42, RZ, RZ, 0x4 ;  /* 0x00000004ff2a7424 */ /* 0x000fe400078e00ff */
[----:B------:R-:W-:-:S05]  /*2d90*/  FADD.FTZ R44, R53, R50 ;  /* 0x00000032352c7221 */ /* 0x000fca0000010000 */
[----:B------:R-:W-:-:S07]  /*2da0*/  MOV R53, R44 ;  /* 0x0000002c00357202 */ /* 0x000fce0000000f00 */
[----:B------:R-:W-:Y:S05]  /*2db0*/  WARPSYNC.COLLECTIVE R40, `(.L_x_260) ;  /* 0x0000000028087348 */ /* 0x000fea0003c00000 */
[----:B------:R1:W2:Y:S02]  /*2dc0*/  SHFL.BFLY P2, R50, R53, R42, R51 ;  /* 0x0c00002a35327389 */ /* 0x0002a40000040033 */
[----:B-12---:R-:W-:Y:S01]  /*2dd0*/  ENDCOLLECTIVE ;  /* 0x000000000000791b */ /* 0x006fe20003800000 */
.L_x_260:
[----:B------:R-:W-:Y:S02]  /*2de0*/  IMAD.MOV.U32 R42, RZ, RZ, 0x2 ;  /* 0x00000002ff2a7424 */ /* 0x000fe400078e00ff */
[----:B------:R-:W-:-:S05]  /*2df0*/  FADD.FTZ R46, R44, R50 ;  /* 0x000000322c2e7221 */ /* 0x000fca0000010000 */
[----:B------:R-:W-:-:S07]  /*2e00*/  MOV R53, R46 ;  /* 0x0000002e00357202 */ /* 0x000fce0000000f00 */
[----:B------:R-:W-:Y:S05]  /*2e10*/  WARPSYNC.COLLECTIVE R40, `(.L_x_261) ;  /* 0x0000000028087348 */ /* 0x000fea0003c00000 */
[----:B------:R1:W2:Y:S02]  /*2e20*/  SHFL.BFLY P2, R50, R53, R42, R51 ;  /* 0x0c00002a35327389 */ /* 0x0002a40000040033 */
[----:B-12---:R-:W-:Y:S01]  /*2e30*/  ENDCOLLECTIVE ;  /* 0x000000000000791b */ /* 0x006fe20003800000 */
.L_x_261:
[----:B------:R-:W-:Y:S02]  /*2e40*/  IMAD.MOV.U32 R42, RZ, RZ, 0x1 ;  /* 0x00000001ff2a7424 */ /* 0x000fe400078e00ff */
[----:B------:R-:W-:-:S05]  /*2e50*/  FADD.FTZ R48, R46, R50 ;  /* 0x000000322e307221 */ /* 0x000fca0000010000 */
[----:B------:R-:W-:-:S07]  /*2e60*/  MOV R53, R48 ;  /* 0x0000003000357202 */ /* 0x000fce0000000f00 */
[----:B------:R-:W-:Y:S05]  /*2e70*/  WARPSYNC.COLLECTIVE R40, `(.L_x_262) ;  /* 0x0000000028087348 */ /* 0x000fea0003c00000 */
[----:B------:R1:W2:Y:S02]  /*2e80*/  SHFL.BFLY P2, R50, R53, R42, R51 ;  /* 0x0c00002a35327389 */ /* 0x0002a40000040033 */
[----:B-12---:R-:W-:Y:S01]  /*2e90*/  ENDCOLLECTIVE ;  /* 0x000000000000791b */ /* 0x006fe20003800000 */
.L_x_262:
[----:B------:R-:W-:Y:S05]  /*2ea0*/  BRA `(.L_x_263) ;  /* 0xfffffff000987947 */ /* 0x000fea000383ffff */
.L_x_254:
        /* <DEDUP_REMOVED lines=23> */
.L_x_265:
[----:B------:R-:W-:Y:S05]  /*3020*/  BSYNC B1 ;  /* 0x0000000000017941 */ /* 0x000fea0003800000 */
.L_x_264:
        /* <DEDUP_REMOVED lines=8> */
.L_x_266:
        /* <DEDUP_REMOVED lines=27> */
.L_x_267:
        /* <DEDUP_REMOVED lines=13> */
.L_x_268:
        /* <DEDUP_REMOVED lines=15> */
.L_x_269:
        /* <DEDUP_REMOVED lines=15> */
.L_x_270:
        /* <DEDUP_REMOVED lines=15> */
.L_x_271:
        /* <DEDUP_REMOVED lines=15> */
.L_x_272:
[----:B------:R-:W-:-:S06]  /*36f0*/  LEA R48, R48, UR4, 0x1 ;  /* 0x0000000430307c11 */ /* 0x000fcc000f8e08ff */
[----:B------:R-:W1:Y:S01]  /*3700*/  LDS.U16 R48, [R48] ;  /* 0x0000000030307984 */ /* 0x000e620000000400 */
[----:B------:R-:W-:Y:S01]  /*3710*/  MOV R53, R49 ;  /* 0x0000003100357202 */ /* 0x000fe20000000f00 */
[----:B------:R-:W-:-:S07]  /*3720*/  IMAD.MOV.U32 R52, RZ, RZ, R50 ;  /* 0x000000ffff347224 */ /* 0x000fce00078e0032 */
[----:B-1----:R-:W-:Y:S05]  /*3730*/  WARPSYNC.COLLECTIVE R40, `(.L_x_273) ;  /* 0x0000000028087348 */ /* 0x002fea0003c00000 */
[----:B------:R2:W3:Y:S02]  /*3740*/  SHFL.BFLY P2, R50, R53, R42, R51 ;  /* 0x0c00002a35327389 */ /* 0x0004e40000040033 */
[----:B-123--:R-:W-:Y:S01]  /*3750*/  ENDCOLLECTIVE ;  /* 0x000000000000791b */ /* 0x00efe20003800000 */
.L_x_273:
        /* <DEDUP_REMOVED lines=10> */
.L_x_255:
[----:B------:R-:W-:Y:S01]  /*3800*/  BSSY B1, `(.L_x_275) ;  /* 0x0000005000017945 */ /* 0x000fe20003800000 */
[----:B------:R-:W-:-:S07]  /*3810*/  MOV R40, 0xffffffff ;  /* 0xffffffff00287802 */ /* 0x000fce0000000f00 */
[----:B------:R-:W-:Y:S05]  /*3820*/  WARPSYNC.COLLECTIVE R40, `(.L_x_276) ;  /* 0x0000000028087348 */ /* 0x000fea0003c00000 */
[----:B------:R-:W-:Y:S01]  /*3830*/  NOP ;  /* 0x0000000000007918 */ /* 0x000fe20000000000 */
[----:B------:R-:W-:Y:S01]  /*3840*/  ENDCOLLECTIVE ;  /* 0x000000000000791b */ /* 0x000fe20003800000 */
.L_x_276:
[----:B------:R-:W-:Y:S05]  /*3850*/  BSYNC B1 ;  /* 0x0000000000017941 */ /* 0x000fea0003800000 */
.L_x_275:
[----:B------:R-:W-:Y:S05]  /*3860*/  BRA `(.L_x_253) ;  /* 0xfffffff000bc7947 */ /* 0x000fea000383ffff */
.L_x_277:
        /* <DEDUP_REMOVED lines=9> */
.L_x_4500:


//--------------------- .text._ZN12tensorrt_llm7kernels32fusedQKNormRopeKernelNTokenHeadsIN3c108BFloat16ES3_Li256ELb1ELi4EEEvPviiifPKvS6_S6_PKlii --------------------------
	.section	.text._ZN12tensorrt_llm7kernels32fusedQKNormRopeKernelNTokenHeadsIN3c108BFloat16ES3_Li256ELb1ELi4EEEvPviiifPKvS6_S6_PKlii,"ax",@progbits
	.align	128
        .global         _ZN12tensorrt_llm7kernels32fusedQKNormRopeKernelNTokenHeadsIN3c108BFloat16ES3_Li256ELb1ELi4EEEvPviiifPKvS6_S6_PKlii
        .type           _ZN12tensorrt_llm7kernels32fusedQKNormRopeKernelNTokenHeadsIN3c108BFloat16ES3_Li256ELb1ELi4EEEvPviiifPKvS6_S6_PKlii,@function
        .size           _ZN12tensorrt_llm7kernels32fusedQKNormRopeKernelNTokenHeadsIN3c108BFloat16ES3_Li256ELb1ELi4EEEvPviiifPKvS6_S6_PKlii,(.L_x_4501 - _ZN12tensorrt_llm7kernels32fusedQKNormRopeKernelNTokenHeadsIN3c108BFloat16ES3_Li256ELb1ELi4EEEvPviiifPKvS6_S6_PKlii)
        .other          _ZN12tensorrt_llm7kernels32fusedQKNormRopeKernelNTokenHeadsIN3c108BFloat16ES3_Li256ELb1ELi4EEEvPviiifPKvS6_S6_PKlii,@"STO_CUDA_ENTRY STV_DEFAULT"
_ZN12tensorrt_llm7kernels32fusedQKNormRopeKernelNTokenHeadsIN3c108BFloat16ES3_Li256ELb1ELi4EEEvPviiifPKvS6_S6_PKlii:
.text._ZN12tensorrt_llm7kernels32fusedQKNormRopeKernelNTokenHeadsIN3c108BFloat16ES3_Li256ELb1ELi4EEEvPviiifPKvS6_S6_PKlii:
        /* <DEDUP_REMOVED lines=79> */
.L_x_282:
        /* <DEDUP_REMOVED lines=45> */
.L_x_281:
[----:B------:R-:W-:Y:S05]  /*07c0*/  BSYNC B1 ;  /* 0x0000000000017941 */ /* 0x000fea0003800000 */
.L_x_280:
        /* <DEDUP_REMOVED lines=13> */
.L_x_283:
        /* <DEDUP_REMOVED lines=16> */
.L_x_279:
[----:B------:R-:W-:Y:S05]  /*09a0*/  BSYNC B0 ;  /* 0x0000000000007941 */ /* 0x000fea0003800000 */
.L_x_278:
        /* <DEDUP_REMOVED lines=37> */
.L_x_288:
        /* <DEDUP_REMOVED lines=13> */
.L_x_287:
[----:B------:R-:W-:Y:S05]  /*0cd0*/  BSYNC B1 ;  /* 0x0000000000017941 */ /* 0x000fea0003800000 */
.L_x_286:
        /* <DEDUP_REMOVED lines=26> */
.L_x_291:
        /* <DEDUP_REMOVED lines=49> */
.L_x_290:
[----:B------:R-:W-:Y:S05]  /*1190*/  BSYNC B1 ;  /* 0x0000000000017941 */ /* 0x000fea0003800000 */
.L_x_289:
        /* <DEDUP_REMOVED lines=32> */
.L_x_293:
[----:B------:R-:W-:Y:S05]  /*13a0*/  BSYNC B1 ;  /* 0x0000000000017941 */ /* 0x000fea0003800000 */
.L_x_292:
        /* <DEDUP_REMOVED lines=15> */
.L_x_285:
[----:B------:R-:W-:Y:S05]  /*14a0*/  BSYNC B0 ;  /* 0x0000000000007941 */ /* 0x000fea0003800000 */
.L_x_284:
        /* <DEDUP_REMOVED lines=61> */
.L_x_299:
        /* <DEDUP_REMOVED lines=34> */
.L_x_306:
        /* <DEDUP_REMOVED lines=30> */
.L_x_296:
[----:B------:R-:W-:Y:S05]  /*1c80*/  BSYNC B0 ;  /* 0x0000000000007941 */ /* 0x000fea0003800000 */
.L_x_295:
        /* <DEDUP_REMOVED lines=37> */
.L_x_298:
[----:B------:R-:W-:Y:S05]  /*1ee0*/  BSYNC B0 ;  /* 0x0000000000007941 */ /* 0x000fea0003800000 */
.L_x_297:
        /* <DEDUP_REMOVED lines=18> */
.L_x_294:
        /* <DEDUP_REMOVED lines=8> */
.L_x_301:
[----:B------:R-:W-:Y:S05]  /*2090*/  BSYNC B0 ;  /* 0x0000000000007941 */ /* 0x000fea0003800000 */
.L_x_300:
        /* <DEDUP_REMOVED lines=8> */
.L_x_302:
[----:B------:R-:W-:Y:S01]  /*2120*/  HFMA2.MMA R42, -RZ, RZ, 0, 2.384185791015625e-07 ;  /* 0x00000004ff2a7435 */ /* 0x000fe200000001ff */
[----:B------:R-:W-:-:S05]  /*2130*/  MOV R36, R41 ;  /* 0x0000002900247202 */ /* 0x000fca0000000f00 */
[----:B------:R-:W-:-:S04]  /*2140*/  FADD.FTZ R36, R37, R36 ;  /* 0x0000002425247221 */ /* 0x000fc80000010000 */
[----:B------:R-:W-:-:S07]  /*2150*/  IMAD.MOV.U32 R37, RZ, RZ, R36 ;  /* 0x000000ffff257224 */ /* 0x000fce00078e0024 */
[----:B------:R-:W-:Y:S05]  /*2160*/  WARPSYNC.COLLECTIVE R40, `(.L_x_303) ;  /* 0x0000000028087348 */ /* 0x000fea0003c00000 */
[----:B------:R1:W2:Y:S02]  /*2170*/  SHFL.BFLY P1, R41, R37, R42, R43 ;  /* 0x0c00002a25297389 */ /* 0x0002a4000002002b */
[----:B-12---:R-:W-:Y:S01]  /*2180*/  ENDCOLLECTIVE ;  /* 0x000000000000791b */ /* 0x006fe20003800000 */
.L_x_303:
[----:B------:R-:W-:Y:S02]  /*2190*/  IMAD.MOV.U32 R42, RZ, RZ, 0x2 ;  /* 0x00000002ff2a7424 */ /* 0x000fe400078e00ff */
[----:B------:R-:W-:-:S04]  /*21a0*/  IMAD.MOV.U32 R39, RZ, RZ, R41 ;  /* 0x000000ffff277224 */ /* 0x000fc800078e0029 */
[----:B------:R-:W-:-:S05]  /*21b0*/  FADD.FTZ R39, R36, R39 ;  /* 0x0000002724277221 */ /* 0x000fca0000010000 */
[----:B------:R-:W-:-:S07]  /*21c0*/  MOV R37, R39 ;  /* 0x0000002700257202 */ /* 0x000fce0000000f00 */
[----:B------:R-:W-:Y:S05]  /*21d0*/  WARPSYNC.COLLECTIVE R40, `(.L_x_304) ;  /* 0x0000000028087348 */ /* 0x000fea0003c00000 */
[----:B------:R1:W2:Y:S02]  /*21e0*/  SHFL.BFLY P1, R41, R37, R42, R43 ;  /* 0x0c00002a25297389 */ /* 0x0002a4000002002b */
[----:B-12---:R-:W-:Y:S01]  /*21f0*/  ENDCOLLECTIVE ;  /* 0x000000000000791b */ /* 0x006fe20003800000 */
.L_x_304:
[----:B------:R-:W-:Y:S01]  /*2200*/  HFMA2.MMA R42, -RZ, RZ, 0, 5.9604644775390625e-08 ;  /* 0x00000001ff2a7435 */ /* 0x000fe200000001ff */
[----:B------:R-:W-:-:S05]  /*2210*/  MOV R38, R41 ;  /* 0x0000002900267202 */ /* 0x000fca0000000f00 */
[----:B------:R-:W-:-:S04]  /*2220*/  FADD.FTZ R38, R39, R38 ;  /* 0x0000002627267221 */ /* 0x000fc80000010000 */
[----:B------:R-:W-:-:S07]  /*2230*/  IMAD.MOV.U32 R37, RZ, RZ, R38 ;  /* 0x000000ffff257224 */ /* 0x000fce00078e0026 */
[----:B------:R-:W-:Y:S05]  /*2240*/  WARPSYNC.COLLECTIVE R40, `(.L_x_305) ;  /* 0x0000000028087348 */ /* 0x000fea0003c00000 */
[----:B------:R1:W2:Y:S02]  /*2250*/  SHFL.BFLY P1, R41, R37, R42, R43 ;  /* 0x0c00002a25297389 */ /* 0x0002a4000002002b */
[----:B-12---:R-:W-:Y:S01]  /*2260*/  ENDCOLLECTIVE ;  /* 0x000000000000791b */ /* 0x006fe20003800000 */
.L_x_305:
[----:B------:R-:W-:Y:S05]  /*2270*/  BRA `(.L_x_306) ;  /* 0xfffffff800087947 */ /* 0x000fea000383ffff */
.L_x_307:
        /* <DEDUP_REMOVED lines=16> */
.L_x_4501:


//--------------------- .text._ZN12tensorrt_llm7kernels32fusedQKNormRopeKernelNTokenHeadsIN3c108BFloat16ES3_Li128ELb0ELi4EEEvPviiifPKvS6_S6_PKlii --------------------------
	.section	.text._ZN12tensorrt_llm7kernels32fusedQKNormRopeKernelNTokenHeadsIN3c108BFloat16ES3_Li128ELb0ELi4EEEvPviiifPKvS6_S6_PKlii,"ax",@progbits
	.align	128
        .global         _ZN12tensorrt_llm7kernels32fusedQKNormRopeKernelNTokenHeadsIN3c108BFloat16ES3_Li128ELb0ELi4EEEvPviiifPKvS6_S6_PKlii
        .type           _ZN12tensorrt_llm7kernels32fusedQKNormRopeKernelNTokenHeadsIN3c108BFloat16ES3_Li128ELb0ELi4EEEvPviiifPKvS6_S6_PKlii,@function
        .size           _ZN12tensorrt_llm7kernels32fusedQKNormRopeKernelNTokenHeadsIN3c108BFloat16ES3_Li128ELb0ELi4EEEvPviiifPKvS6_S6_PKlii,(.L_x_4502 - _ZN12tensorrt_llm7kernels32fusedQKNormRopeKernelNTokenHeadsIN3c108BFloat16ES3_Li128ELb0ELi4EEEvPviiifPKvS6_S6_PKlii)
        .other          _ZN12tensorrt_llm7kernels32fusedQKNormRopeKernelNTokenHeadsIN3c108BFloat16ES3_Li128ELb0ELi4EEEvPviiifPKvS6_S6_PKlii,@"STO_CUDA_ENTRY STV_DEFAULT"
_ZN12tensorrt_llm7kernels32fusedQKNormRopeKernelNTokenHeadsIN3c108BFloat16ES3_Li128ELb0ELi4EEEvPviiifPKvS6_S6_PKlii:
.text._ZN12tensorrt_llm7kernels32fusedQKNormRopeKernelNTokenHeadsIN3c108BFloat16ES3_Li128ELb0ELi4EEEvPviiifPKvS6_S6_PKlii:
        /* <DEDUP_REMOVED lines=79> */
.L_x_312:
        /* <DEDUP_REMOVED lines=45> */
.L_x_311:
[----:B------:R-:W-:Y:S05]  /*07c0*/  BSYNC B1 ;  /* 0x0000000000017941 */ /* 0x000fea0003800000 */
.L_x_310:
        /* <DEDUP_REMOVED lines=13> */
.L_x_313:
        /* <DEDUP_REMOVED lines=16> */
.L_x_309:
[----:B------:R-:W-:Y:S05]  /*09a0*/  BSYNC B0 ;  /* 0x0000000000007941 */ /* 0x000fea0003800000 */
.L_x_308:
        /* <DEDUP_REMOVED lines=37> */
.L_x_318:
        /* <DEDUP_REMOVED lines=13> */
.L_x_317:
[----:B------:R-:W-:Y:S05]  /*0cd0*/  BSYNC B1 ;  /* 0x0000000000017941 */ /* 0x000fea0003800000 */
.L_x_316:
        /* <DEDUP_REMOVED lines=25> */
.L_x_321:
        /* <DEDUP_REMOVED lines=49> */
.L_x_320:
[----:B------:R-:W-:Y:S05]  /*1180*/  BSYNC B1 ;  /* 0x0000000000017941 */ /* 0x000fea0003800000 */
.L_x_319:
        /* <DEDUP_REMOVED lines=32> */
.L_x_323:
[----:B------:R-:W-:Y:S05]  /*1390*/  BSYNC B1 ;  /* 0x0000000000017941 */ /* 0x000fea0003800000 */
.L_x_322:
        /* <DEDUP_REMOVED lines=15> */
.L_x_315:
[----:B------:R-:W-:Y:S05]  /*1490*/  BSYNC B0 ;  /* 0x0000000000007941 */ /* 0x000fea0003800000 */
.L_x_314:
        /* <DEDUP_REMOVED lines=98> */
.L_x_331:
        /* <DEDUP_REMOVED lines=24> */
.L_x_338:
        /* <DEDUP_REMOVED lines=18> */
.L_x_326:
[----:B------:R-:W-:Y:S05]  /*1d60*/  BSYNC B0 ;  /* 0x0000000000007941 */ /* 0x000fea0003800000 */
.L_x_325:
        /* <DEDUP_REMOVED lines=70> */
.L_x_345:
        /* <DEDUP_REMOVED lines=15> */
.L_x_328:
[----:B------:R-:W-:Y:S05]  /*22c0*/  BSYNC B0 ;  /* 0x0000000000007941 */ /* 0x000fea0003800000 */
.L_x_327:
        /* <DEDUP_REMOVED lines=16> */
.L_x_324:
[----:B------:R-:W-:Y:S01]  /*23d0*/  HFMA2.MMA R3, -RZ, RZ, 0, 1.847743988037109375e-06 ;  /* 0x0000001fff037435 */ /* 0x000fe200000001ff */
[----:B------:R-:W-:Y:S01]  /*23e0*/  BSSY B0, `(.L_x_332) ;  /* 0x0000006000007945 */ /* 0x000fe20003800000 */
[----:B------:R-:W-:Y:S02]  /*23f0*/  IMAD.MOV.U32 R2, RZ, RZ, 0x10 ;  /* 0x00000010ff027424 */ /* 0x000fe400078e00ff */
[----:B------:R-:W-:-:S07]  /*2400*/  IMAD.MOV.U32 R4, RZ, RZ, -0x1 ;  /* 0xffffffffff047424 */ /* 0x000fce00078e00ff */
[----:B------:R-:W-:Y:S05]  /*2410*/  WARPSYNC.COLLECTIVE R4, `(.L_x_333) ;  /* 0x0000000004087348 */ /* 0x000fea0003c00000 */
[----:B------:R1:W2:Y:S02]  /*2420*/  SHFL.BFLY P3, R34, R33, R2, R3 ;  /* 0x0c00000221227389 */ /* 0x0002a40000060003 */
[----:B-12---:R-:W-:Y:S01]  /*2430*/  ENDCOLLECTIVE ;  /* 0x000000000000791b */ /* 0x006fe20003800000 */
.L_x_333:
[----:B------:R-:W-:Y:S05]  /*2440*/  BSYNC B0 ;  /* 0x0000000000007941 */ /* 0x000fea0003800000 */
.L_x_332:
[----:B------:R-:W-:Y:S01]  /*2450*/  FADD.FTZ R33, R33, R34 ;  /* 0x0000002221217221 */ /* 0x000fe20000010000 */
[----:B------:R-:W-:Y:S01]  /*2460*/  MOV R2, 0x8 ;  /* 0x0000000800027802 */ /* 0x000fe20000000f00 */
[----:B------:R-:W-:Y:S01]  /*2470*/  IMAD.MOV.U32 R3, RZ, RZ, 0x1f ;  /* 0x0000001fff037424 */ /* 0x000fe200078e00ff */
[----:B------:R-:W-:-:S07]  /*2480*/  MOV R4, 0xffffffff ;  /* 0xffffffff00047802 */ /* 0x000fce0000000f00 */
[----:B------:R-:W-:Y:S05]  /*2490*/  WARPSYNC.COLLECTIVE R4, `(.L_x_334) ;  /* 0x0000000004087348 */ /* 0x000fea0003c00000 */
[----:B------:R1:W2:Y:S02]  /*24a0*/  SHFL.BFLY P3, R34, R33, R2, R3 ;  /* 0x0c00000221227389 */ /* 0x0002a40000060003 */
[----:B-12---:R-:W-:Y:S01]  /*24b0*/  ENDCOLLECTIVE ;  /* 0x000000000000791b */ /* 0x006fe20003800000 */
.L_x_334:
[----:B------:R-:W-:Y:S01]  /*24c0*/  HFMA2.MMA R2, -RZ, RZ, 0, 2.384185791015625e-07 ;  /* 0x00000004ff027435 */ /* 0x000fe200000001ff */
[----:B------:R-:W-:-:S04]  /*24d0*/  FADD.FTZ R5, R33, R34 ;  /* 0x0000002221057221 */ /* 0x000fc80000010000 */
[----:B------:R-:W-:-:S07]  /*24e0*/  IMAD.MOV.U32 R33, RZ, RZ, R5 ;  /* 0x000000ffff217224 */ /* 0x000fce00078e0005 */
[----:B------:R-:W-:Y:S05]  /*24f0*/  WARPSYNC.COLLECTIVE R4, `(.L_x_335) ;  /* 0x0000000004087348 */ /* 0x000fea0003c00000 */
[----:B------:R1:W2:Y:S02]  /*2500*/  SHFL.BFLY P3, R34, R33, R2, R3 ;  /* 0x0c00000221227389 */ /* 0x0002a40000060003 */
[----:B-12---:R-:W-:Y:S01]  /*2510*/  ENDCOLLECTIVE ;  /* 0x000000000000791b */ /* 0x006fe20003800000 */
.L_x_335:
[----:B------:R-:W-:Y:S01]  /*2520*/  MOV R2, 0x2 ;  /* 0x0000000200027802 */ /* 0x000fe20000000f00 */
[----:B------:R-:W-:-:S04]  /*2530*/  FADD.FTZ R35, R5, R34 ;  /* 0x0000002205237221 */ /* 0x000fc80000010000 */
[----:B------:R-:W-:-:S07]  /*2540*/  IMAD.MOV.U32 R33, RZ, RZ, R35 ;  /* 0x000000ffff217224 */ /* 0x000fce00078e0023 */
[----:B------:R-:W-:Y:S05]  /*2550*/  WARPSYNC.COLLECTIVE R4, `(.L_x_336) ;  /* 0x0000000004087348 */ /* 0x000fea0003c00000 */
[----:B------:R1:W2:Y:S02]  /*2560*/  SHFL.BFLY P3, R34, R33, R2, R3 ;  /* 0x0c00000221227389 */ /* 0x0002a40000060003 */
[----:B-12---:R-:W-:Y:S01]  /*2570*/  ENDCOLLECTIVE ;  /* 0x000000000000791b */ /* 0x006fe20003800000 */
.L_x_336:
[----:B------:R-:W-:Y:S01]  /*2580*/  HFMA2.MMA R2, -RZ, RZ, 0, 5.9604644775390625e-08 ;  /* 0x00000001ff027435 */ /* 0x000fe200000001ff */
[----:B------:R-:W-:-:S04]  /*2590*/  FADD.FTZ R36, R35, R34 ;  /* 0x0000002223247221 */ /* 0x000fc80000010000 */
[----:B------:R-:W-:-:S07]  /*25a0*/  IMAD.MOV.U32 R33, RZ, RZ, R36 ;  /* 0x000000ffff217224 */ /* 0x000fce00078e0024 */
[----:B------:R-:W-:Y:S05]  /*25b0*/  WARPSYNC.COLLECTIVE R4, `(.L_x_337) ;  /* 0x0000000004087348 */ /* 0x000fea0003c00000 */
[----:B------:R1:W2:Y:S02]  /*25c0*/  SHFL.BFLY P3, R34, R33, R2, R3 ;  /* 0x0c00000221227389 */ /* 0x0002a40000060003 */
[----:B-12---:R-:W-:Y:S01]  /*25d0*/  ENDCOLLECTIVE ;  /* 0x000000000000791b */ /* 0x006fe20003800000 */
.L_x_337:
[----:B------:R-:W-:Y:S05]  /*25e0*/  BRA `(.L_x_338) ;  /* 0xfffffff400947947 */ /* 0x000fea000383ffff */
.L_x_329:
        /* <DEDUP_REMOVED lines=23> */
.L_x_340:
[----:B------:R-:W-:Y:S05]  /*2760*/  BSYNC B1 ;  /* 0x0000000000017941 */ /* 0x000fea0003800000 */
.L_x_339:
        /* <DEDUP_REMOVED lines=8> */
.L_x_341:
        /* <DEDUP_REMOVED lines=26> */
.L_x_342:
        /* <DEDUP_REMOVED lines=17> */
.L_x_343:
        /* <DEDUP_REMOVED lines=8> */
.L_x_344:
[----:B------:R-:W1:Y:S02]  /*2b20*/  LDS.U16 R37, [R37] ;  /* 0x0000000025257984 */ /* 0x000e640000000400 */
[----:B-1----:R-:W-:-:S04]  /*2b30*/  IMAD.U32 R35, R37, 0x10000, RZ ;  /* 0x0001000025237824 */ /* 0x002fc800078e00ff */
[----:B------:R-:W-:Y:S01]  /*2b40*/  FFMA.FTZ R36, R32, R35, R36 ;  /* 0x0000002320247223 */ /* 0x000fe20000010024 */
[----:B------:R-:W-:Y:S01]  /*2b50*/  IMAD.MOV.U32 R35, RZ, RZ, R34 ;  /* 0x000000ffff237224 */ /* 0x000fe200078e0022 */
[----:B------:R-:W-:Y:S06]  /*2b60*/  BRA `(.L_x_345) ;  /* 0xfffffff400987947 */ /* 0x000fec000383ffff */
.L_x_330:
[----:B------:R-:W-:Y:S01]  /*2b70*/  BSSY B1, `(.L_x_346) ;  /* 0x0000005000017945 */ /* 0x000fe20003800000 */
[----:B------:R-:W-:-:S07]  /*2b80*/  MOV R4, 0xffffffff ;  /* 0xffffffff00047802 */ /* 0x000fce0000000f00 */
[----:B------:R-:W-:Y:S05]  /*2b90*/  WARPSYNC.COLLECTIVE R4, `(.L_x_347) ;  /* 0x0000000004087348 */ /* 0x000fea0003c00000 */
[----:B------:R-:W-:Y:S01]  /*2ba0*/  NOP ;  /* 0x0000000000007918 */ /* 0x000fe20000000000 */
[----:B------:R-:W-:Y:S01]  /*2bb0*/  ENDCOLLECTIVE ;  /* 0x000000000000791b */ /* 0x000fe20003800000 */
.L_x_347:
[----:B------:R-:W-:Y:S05]  /*2bc0*/  BSYNC B1 ;  /* 0x0000000000017941 */ /* 0x000fea0003800000 */
.L_x_346:
[----:B------:R-:W-:Y:S05]  /*2bd0*/  BRA `(.L_x_328) ;  /* 0xfffffff400b87947 */ /* 0x000fea000383ffff */
.L_x_348:
        /* <DEDUP_REMOVED lines=10> */
.L_x_4502:


//--------------------- .text._ZN12tensorrt_llm7kernels32fusedQKNormRopeKernelNTokenHeadsIN3c108BFloat16ES3_Li128ELb1ELi4EEEvPviiifPKvS6_S6_PKlii --------------------------
	.section	.text._ZN12tensorrt_llm7kernels32fusedQKNormRopeKernelNTokenHeadsIN3c108BFloat16ES3_Li128ELb1ELi4EEEvPviiifPKvS6_S6_PKlii,"ax",@progbits
	.align	128
        .global         _ZN12tensorrt_llm7kernels32fusedQKNormRopeKernelNTokenHeadsIN3c108BFloat16ES3_Li128ELb1ELi4EEEvPviiifPKvS6_S6_PKlii
        .type           _ZN12tensorrt_llm7kernels32fusedQKNormRopeKernelNTokenHeadsIN3c108BFloat16ES3_Li128ELb1ELi4EEEvPviiifPKvS6_S6_PKlii,@function
        .size           _ZN12tensorrt_llm7kernels32fusedQKNormRopeKernelNTokenHeadsIN3c108BFloat16ES3_Li128ELb1ELi4EEEvPviiifPKvS6_S6_PKlii,(.L_x_4503 - _ZN12tensorrt_llm7kernels32fusedQKNormRopeKernelNTokenHeadsIN3c108BFloat16ES3_Li128ELb1ELi4EEEvPviiifPKvS6_S6_PKlii)
        .other          _ZN12tensorrt_llm7kernels32fusedQKNormRopeKernelNTokenHeadsIN3c108BFloat16ES3_Li128ELb1ELi4EEEvPviiifPKvS6_S6_PKlii,@"STO_CUDA_ENTRY STV_DEFAULT"
_ZN12tensorrt_llm7kernels32fusedQKNormRopeKernelNTokenHeadsIN3c108BFloat16ES3_Li128ELb1ELi4EEEvPviiifPKvS6_S6_PKlii:
.text._ZN12tensorrt_llm7kernels32fusedQKNormRopeKernelNTokenHeadsIN3c108BFloat16ES3_Li128ELb1ELi4EEEvPviiifPKvS6_S6_PKlii:
        /* <DEDUP_REMOVED lines=80> */
.L_x_353:
        /* <DEDUP_REMOVED lines=45> */
.L_x_352:
[----:B------:R-:W-:Y:S05]  /*07d0*/  BSYNC B1 ;  /* 0x0000000000017941 */ /* 0x000fea0003800000 */
.L_x_351:
        /* <DEDUP_REMOVED lines=13> */
.L_x_354:
        /* <DEDUP_REMOVED lines=16> */
.L_x_350:
[----:B------:R-:W-:Y:S05]  /*09b0*/  BSYNC B0 ;  /* 0x0000000000007941 */ /* 0x000fea0003800000 */
.L_x_349:
        /* <DEDUP_REMOVED lines=37> */
.L_x_359:
        /* <DEDUP_REMOVED lines=13> */
.L_x_358:
[----:B------:R-:W-:Y:S05]  /*0ce0*/  BSYNC B1 ;  /* 0x0000000000017941 */ /* 0x000fea0003800000 */
.L_x_357:
        /* <DEDUP_REMOVED lines=25> */
.L_x_362:
        /* <DEDUP_REMOVED lines=49> */
.L_x_361:
[----:B------:R-:W-:Y:S05]  /*1190*/  BSYNC B1 ;  /* 0x0000000000017941 */ /* 0x000fea0003800000 */
.L_x_360:
        /* <DEDUP_REMOVED lines=36> */
.L_x_364:
[----:B------:R-:W-:Y:S05]  /*13e0*/  BSYNC B1 ;  /* 0x0000000000017941 */ /* 0x000fea0003800000 */
.L_x_363:
        /* <DEDUP_REMOVED lines=15> */
.L_x_356:
[----:B------:R-:W-:Y:S05]  /*14e0*/  BSYNC B0 ;  /* 0x0000000000007941 */ /* 0x000fea0003800000 */
.L_x_355:
        /* <DEDUP_REMOVED lines=45> */
.L_x_370:
        /* <DEDUP_REMOVED lines=24> */
.L_x_377:
        /* <DEDUP_REMOVED lines=18> */
.L_x_367:
[----:B------:R-:W-:Y:S05]  /*1a60*/  BSYNC B0 ;  /* 0x0000000000007941 */ /* 0x000fea0003800000 */
.L_x_366:
        /* <DEDUP_REMOVED lines=20> */
.L_x_369:
[----:B------:R-:W-:Y:S05]  /*1bb0*/  BSYNC B0 ;  /* 0x0000000000007941 */ /* 0x000fea0003800000 */
.L_x_368:
        /* <DEDUP_REMOVED lines=16> */
.L_x_365:
        /* <DEDUP_REMOVED lines=8> */
.L_x_372:
[----:B------:R-:W-:Y:S05]  /*1d40*/  BSYNC B0 ;  /* 0x0000000000007941 */ /* 0x000fea0003800000 */
.L_x_371:
        /* <DEDUP_REMOVED lines=8> */
.L_x_373:
[----:B------:R-:W-:Y:S01]  /*1dd0*/  HFMA2.MMA R25, -RZ, RZ, 0, 2.384185791015625e-07 ;  /* 0x00000004ff197435 */ /* 0x000fe200000001ff */
[----:B------:R-:W-:Y:S02]  /*1de0*/  IMAD.MOV.U32 R28, RZ, RZ, R15 ;  /* 0x000000ffff1c7224 */ /* 0x000fe400078e000f */
[----:B------:R-:W-:Y:S02]  /*1df0*/  IMAD.MOV.U32 R15, RZ, RZ, -0x1 ;  /* 0xffffffffff0f7424 */ /* 0x000fe400078e00ff */
[----:B------:R-:W-:-:S07]  /*1e00*/  FADD.FTZ R28, R27, R28 ;  /* 0x0000001c1b1c7221 */ /* 0x000fce0000010000 */
[----:B------:R-:W-:Y:S05]  /*1e10*/  WARPSYNC.COLLECTIVE R15, `(.L_x_374) ;  /* 0x000000000f087348 */ /* 0x000fea0003c00000 */
[----:B------:R1:W2:Y:S02]  /*1e20*/  SHFL.BFLY P1, R15, R28, R25, R24 ;  /* 0x0c0000191c0f7389 */ /* 0x0002a40000020018 */
[----:B-12---:R-:W-:Y:S01]  /*1e30*/  ENDCOLLECTIVE ;  /* 0x000000000000791b */ /* 0x006fe20003800000 */
.L_x_374:
        /* <DEDUP_REMOVED lines=8> */
.L_x_375:
        /* <DEDUP_REMOVED lines=8> */
.L_x_376:
[----:B------:R-:W-:Y:S01]  /*1f40*/  MOV R27, R15 ;  /* 0x0000000f001b7202 */ /* 0x000fe20000000f00 */
[----:B------:R-:W-:Y:S06]  /*1f50*/  BRA `(.L_x_377) ;  /* 0xfffffff800787947 */ /* 0x000fec000383ffff */
.L_x_378:
        /* <DEDUP_REMOVED lines=10> */
.L_x_4503:


//--------------------- .text._ZN12tensorrt_llm7kernels32fusedQKNormRopeKernelNTokenHeadsIN3c108BFloat16ES3_Li64ELb0ELi4EEEvPviiifPKvS6_S6_PKlii --------------------------
	.section	.text._ZN12tensorrt_llm7kernels32fusedQKNormRopeKernelNTokenHeadsIN3c108BFloat16ES3_Li64ELb0ELi4EEEvPviiifPKvS6_S6_PKlii,"ax",@progbits
	.align	128
        .global         _ZN12tensorrt_llm7kernels32fusedQKNormRopeKernelNTokenHeadsIN3c108BFloat16ES3_Li64ELb0ELi4EEEvPviiifPKvS6_S6_PKlii
        .type           _ZN12tensorrt_llm7kernels32fusedQKNormRopeKernelNTokenHeadsIN3c108BFloat16ES3_Li64ELb0ELi4EEEvPviiifPKvS6_S6_PKlii,@function
        .size           _ZN12tensorrt_llm7kernels32fusedQKNormRopeKernelNTokenHeadsIN3c108BFloat16ES3_Li64ELb0ELi4EEEvPviiifPKvS6_S6_PKlii,(.L_x_4504 - _ZN12tensorrt_llm7kernels32fusedQKNormRopeKernelNTokenHeadsIN3c108BFloat16ES3_Li64ELb0ELi4EEEvPviiifPKvS6_S6_PKlii)
        .other          _ZN12tensorrt_llm7kernels32fusedQKNormRopeKernelNTokenHeadsIN3c108BFloat16ES3_Li64ELb0ELi4EEEvPviiifPKvS6_S6_PKlii,@"STO_CUDA_ENTRY STV_DEFAULT"
_ZN12tensorrt_llm7kernels32fusedQKNormRopeKernelNTokenHeadsIN3c108BFloat16ES3_Li64ELb0ELi4EEEvPviiifPKvS6_S6_PKlii:
.text._ZN12tensorrt_llm7kernels32fusedQKNormRopeKernelNTokenHeadsIN3c108BFloat16ES3_Li64ELb0ELi4EEEvPviiifPKvS6_S6_PKlii:
        /* <DEDUP_REMOVED lines=80> */
.L_x_383:
        /* <DEDUP_REMOVED lines=45> */
.L_x_382:
[----:B------:R-:W-:Y:S05]  /*07d0*/  BSYNC B1 ;  /* 0x0000000000017941 */ /* 0x000fea0003800000 */
.L_x_381:
        /* <DEDUP_REMOVED lines=13> */
.L_x_384:
        /* <DEDUP_REMOVED lines=16> */
.L_x_380:
[----:B------:R-:W-:Y:S05]  /*09b0*/  BSYNC B0 ;  /* 0x0000000000007941 */ /* 0x000fea0003800000 */
.L_x_379:
        /* <DEDUP_REMOVED lines=37> */
.L_x_389:
        /* <DEDUP_REMOVED lines=13> */
.L_x_388:
[----:B------:R-:W-:Y:S05]  /*0ce0*/  BSYNC B1 ;  /* 0x0000000000017941 */ /* 0x000fea0003800000 */
.L_x_387:
        /* <DEDUP_REMOVED lines=25> */
.L_x_392:
        /* <DEDUP_REMOVED lines=49> */
.L_x_391:
[----:B------:R-:W-:Y:S05]  /*1190*/  BSYNC B1 ;  /* 0x0000000000017941 */ /* 0x000fea0003800000 */
.L_x_390:
        /* <DEDUP_REMOVED lines=32> */
.L_x_394:
[----:B------:R-:W-:Y:S05]  /*13a0*/  BSYNC B1 ;  /* 0x0000000000017941 */ /* 0x000fea0003800000 */
.L_x_393:
        /* <DEDUP_REMOVED lines=15> */
.L_x_386:
[----:B------:R-:W-:Y:S05]  /*14a0*/  BSYNC B0 ;  /* 0x0000000000007941 */ /* 0x000fea0003800000 */
.L_x_385:
        /* <DEDUP_REMOVED lines=58> */
.L_x_402:
        /* <DEDUP_REMOVED lines=19> */
.L_x_409:
        /* <DEDUP_REMOVED lines=13> */
.L_x_397:
[----:B------:R-:W-:Y:S05]  /*1a50*/  BSYNC B0 ;  /* 0x0000000000007941 */ /* 0x000fea0003800000 */
.L_x_396:
        /* <DEDUP_REMOVED lines=46> */
.L_x_414:
        /* <DEDUP_REMOVED lines=15> */
.L_x_399:
[----:B------:R-:W-:Y:S05]  /*1e30*/  BSYNC B0 ;  /* 0x0000000000007941 */ /* 0x000fea0003800000 */
.L_x_398:
        /* <DEDUP_REMOVED lines=15> */
.L_x_395:
[----:B------:R-:W-:Y:S01]  /*1f30*/  BSSY B0, `(.L_x_403) ;  /* 0x0000007000007945 */ /* 0x000fe20003800000 */
[----:B------:R-:W-:Y:S01]  /*1f40*/  MOV R3, 0x10 ;  /* 0x0000001000037802 */ /* 0x000fe20000000f00 */
[----:B------:R-:W-:Y:S02]  /*1f50*/  IMAD.MOV.U32 R24, RZ, RZ, 0x1f ;  /* 0x0000001fff187424 */ /* 0x000fe400078e00ff */
[----:B------:R-:W-:-:S07]  /*1f60*/  IMAD.MOV.U32 R26, RZ, RZ, -0x1 ;  /* 0xffffffffff1a7424 */ /* 0x000fce00078e00ff */
[----:B------:R-:W-:Y:S05]  /*1f70*/  WARPSYNC.COLLECTIVE R26, `(.L_x_404) ;  /* 0x000000001a087348 */ /* 0x000fea0003c00000 */
[----:B------:R1:W2:Y:S02]  /*1f80*/  SHFL.BFLY P2, R27, R23, R3, R24 ;  /* 0x0c000003171b7389 */ /* 0x0002a40000040018 */
[----:B-12---:R-:W-:Y:S01]  /*1f90*/  ENDCOLLECTIVE ;  /* 0x000000000000791b */ /* 0x006fe20003800000 */
.L_x_404:
[----:B------:R-:W-:Y:S05]  /*1fa0*/  BSYNC B0 ;  /* 0x0000000000007941 */ /* 0x000fea0003800000 */
.L_x_403:
        /* <DEDUP_REMOVED lines=8> */
.L_x_405:
[----:B------:R-:W-:Y:S01]  /*2030*/  HFMA2.MMA R3, -RZ, RZ, 0, 2.384185791015625e-07 ;  /* 0x00000004ff037435 */ /* 0x000fe200000001ff */
[----:B------:R-:W-:-:S04]  /*2040*/  FADD.FTZ R28, R25, R27 ;  /* 0x0000001b191c7221 */ /* 0x000fc80000010000 */
[----:B------:R-:W-:-:S07]  /*2050*/  IMAD.MOV.U32 R23, RZ, RZ, R28 ;  /* 0x000000ffff177224 */ /* 0x000fce00078e001c */
[----:B------:R-:W-:Y:S05]  /*2060*/  WARPSYNC.COLLECTIVE R26, `(.L_x_406) ;  /* 0x000000001a087348 */ /* 0x000fea0003c00000 */
[----:B------:R1:W2:Y:S02]  /*2070*/  SHFL.BFLY P2, R27, R23, R3, R24 ;  /* 0x0c000003171b7389 */ /* 0x0002a40000040018 */
[----:B-12---:R-:W-:Y:S01]  /*2080*/  ENDCOLLECTIVE ;  /* 0x000000000000791b */ /* 0x006fe20003800000 */
.L_x_406:
[----:B------:R-:W-:Y:S01]  /*2090*/  MOV R3, 0x2 ;  /* 0x0000000200037802 */ /* 0x000fe20000000f00 */
[----:B------:R-:W-:-:S04]  /*20a0*/  FADD.FTZ R29, R28, R27 ;  /* 0x0000001b1c1d7221 */ /* 0x000fc80000010000 */
[----:B------:R-:W-:-:S07]  /*20b0*/  IMAD.MOV.U32 R23, RZ, RZ, R29 ;  /* 0x000000ffff177224 */ /* 0x000fce00078e001d */
[----:B------:R-:W-:Y:S05]  /*20c0*/  WARPSYNC.COLLECTIVE R26, `(.L_x_407) ;  /* 0x000000001a087348 */ /* 0x000fea0003c00000 */
[----:B------:R1:W2:Y:S02]  /*20d0*/  SHFL.BFLY P2, R27, R23, R3, R24 ;  /* 0x0c000003171b7389 */ /* 0x0002a40000040018 */
[----:B-12---:R-:W-:Y:S01]  /*20e0*/  ENDCOLLECTIVE ;  /* 0x000000000000791b */ /* 0x006fe20003800000 */
.L_x_407:
[----:B------:R-:W-:Y:S01]  /*20f0*/  HFMA2.MMA R3, -RZ, RZ, 0, 5.9604644775390625e-08 ;  /* 0x00000001ff037435 */ /* 0x000fe200000001ff */
[----:B------:R-:W-:-:S04]  /*2100*/  FADD.FTZ R29, R29, R27 ;  /* 0x0000001b1d1d7221 */ /* 0x000fc80000010000 */
[----:B------:R-:W-:-:S07]  /*2110*/  IMAD.MOV.U32 R23, RZ, RZ, R29 ;  /* 0x000000ffff177224 */ /* 0x000fce00078e001d */
[----:B------:R-:W-:Y:S05]  /*2120*/  WARPSYNC.COLLECTIVE R26, `(.L_x_408) ;  /* 0x000000001a087348 */ /* 0x000fea0003c00000 */
[----:B------:R1:W2:Y:S02]  /*2130*/  SHFL.BFLY P2, R27, R23, R3, R24 ;  /* 0x0c000003171b7389 */ /* 0x0002a40000040018 */
[----:B-12---:R-:W-:Y:S01]  /*2140*/  ENDCOLLECTIVE ;  /* 0x000000000000791b */ /* 0x006fe20003800000 */
.L_x_408:
[----:B------:R-:W-:Y:S05]  /*2150*/  BRA `(.L_x_409) ;  /* 0xfffffff800087947 */ /* 0x000fea000383ffff */
.L_x_400:
        /* <DEDUP_REMOVED lines=23> */
.L_x_411:
[----:B------:R-:W-:Y:S05]  /*22d0*/  BSYNC B1 ;  /* 0x0000000000017941 */ /* 0x000fea0003800000 */
.L_x_410:
[----:B------:R-:W-:Y:S01]  /*22e0*/  MOV R3, R16 ;  /* 0x0000001000037202 */ /* 0x000fe20000000f00 */
[----:B------:R-:W-:Y:S01]  /*22f0*/  IMAD.MOV.U32 R24, RZ, RZ, 0x1f ;  /* 0x0000001fff187424 */ /* 0x000fe200078e00ff */
[----:B------:R-:W-:Y:S02]  /*2300*/  MOV R26, 0xffffffff ;  /* 0xffffffff001a7802 */ /* 0x000fe40000000f00 */
[----:B------:R-:W-:-:S13]  /*2310*/  ISETP.NE.AND P3, PT, R25, RZ, PT ;  /* 0x000000ff1900720c */ /* 0x000fda0003f65270 */
[----:B------:R-:W-:Y:S05]  /*2320*/  WARPSYNC.COLLECTIVE R26, `(.L_x_412) ;  /* 0x000000001a087348 */ /* 0x000fea0003c00000 */
[----:B------:R1:W2:Y:S02]  /*2330*/  SHFL.BFLY P2, R27, R23, R3, R24 ;  /* 0x0c000003171b7389 */ /* 0x0002a40000040018 */
[----:B-12---:R-:W-:Y:S01]  /*2340*/  ENDCOLLECTIVE ;  /* 0x000000000000791b */ /* 0x006fe20003800000 */
.L_x_412:
        /* <DEDUP_REMOVED lines=24> */
.L_x_413:
[----:B------:R-:W-:Y:S05]  /*24d0*/  BRA `(.L_x_414) ;  /* 0xfffffff800187947 */ /* 0x000fea000383ffff */
.L_x_401:
[----:B------:R-:W-:Y:S01]  /*24e0*/  BSSY B1, `(.L_x_415) ;  /* 0x0000005000017945 */ /* 0x000fe20003800000 */
[----:B------:R-:W-:-:S07]  /*24f0*/  MOV R26, 0xffffffff ;  /* 0xffffffff001a7802 */ /* 0x000fce0000000f00 */
[----:B------:R-:W-:Y:S05]  /*2500*/  WARPSYNC.COLLECTIVE R26, `(.L_x_416) ;  /* 0x000000001a087348 */ /* 0x000fea0003c00000 */
[----:B------:R-:W-:Y:S01]  /*2510*/  NOP ;  /* 0x0000000000007918 */ /* 0x000fe20000000000 */
[----:B------:R-:W-:Y:S01]  /*2520*/  ENDCOLLECTIVE ;  /* 0x000000000000791b */ /* 0x000fe20003800000 */
.L_x_416:
[----:B------:R-:W-:Y:S05]  /*2530*/  BSYNC B1 ;  /* 0x0000000000017941 */ /* 0x000fea0003800000 */
.L_x_415:
[----:B------:R-:W-:Y:S05]  /*2540*/  BRA `(.L_x_399) ;  /* 0xfffffff800387947 */ /* 0x000fea000383ffff */
.L_x_417:
        /* <DEDUP_REMOVED lines=11> */
.L_x_4504:


//--------------------- .text._ZN12tensorrt_llm7kernels32fusedQKNormRopeKernelNTokenHeadsIN3c108BFloat16ES3_Li64ELb1ELi4EEEvPviiifPKvS6_S6_PKlii --------------------------
	.section	.text._ZN12tensorrt_llm7kernels32fusedQKNormRopeKernelNTokenHeadsIN3c108BFloat16ES3_Li64ELb1ELi4EEEvPviiifPKvS6_S6_PKlii,"ax",@progbits
	.align	128
        .global         _ZN12tensorrt_llm7kernels32fusedQKNormRopeKernelNTokenHeadsIN3c108BFloat16ES3_Li64ELb1ELi4EEEvPviiifPKvS6_S6_PKlii
        .type           _ZN12tensorrt_llm7kernels32fusedQKNormRopeKernelNTokenHeadsIN3c108BFloat16ES3_Li64ELb1ELi4EEEvPviiifPKvS6_S6_PKlii,@function
        .size           _ZN12tensorrt_llm7kernels32fusedQKNormRopeKernelNTokenHeadsIN3c108BFloat16ES3_Li64ELb1ELi4EEEvPviiifPKvS6_S6_PKlii,(.L_x_4505 - _ZN12tensorrt_llm7kernels32fusedQKNormRopeKernelNTokenHeadsIN3c108BFloat16ES3_Li64ELb1ELi4EEEvPviiifPKvS6_S6_PKlii)
        .other          _ZN12tensorrt_llm7kernels32fusedQKNormRopeKernelNTokenHeadsIN3c108BFloat16ES3_Li64ELb1ELi4EEEvPviiifPKvS6_S6_PKlii,@"STO_CUDA_ENTRY STV_DEFAULT"
_ZN12tensorrt_llm7kernels32fusedQKNormRopeKernelNTokenHeadsIN3c108BFloat16ES3_Li64ELb1ELi4EEEvPviiifPKvS6_S6_PKlii:
.text._ZN12tensorrt_llm7kernels32fusedQKNormRopeKernelNTokenHeadsIN3c108BFloat16ES3_Li64ELb1ELi4EEEvPviiifPKvS6_S6_PKlii:
        /* <DEDUP_REMOVED lines=79> */
.L_x_422:
        /* <DEDUP_REMOVED lines=46> */
.L_x_421:
[----:B------:R-:W-:Y:S05]  /*07d0*/  BSYNC B1 ;  /* 0x0000000000017941 */ /* 0x000fea0003800000 */
.L_x_420:
        /* <DEDUP_REMOVED lines=13> */
.L_x_423:
        /* <DEDUP_REMOVED lines=16> */
.L_x_419:
[----:B------:R-:W-:Y:S05]  /*09b0*/  BSYNC B0 ;  /* 0x0000000000007941 */ /* 0x000fea0003800000 */
.L_x_418:
        /* <DEDUP_REMOVED lines=37> */
.L_x_428:
        /* <DEDUP_REMOVED lines=13> */
.L_x_427:
[----:B------:R-:W-:Y:S05]  /*0ce0*/  BSYNC B1 ;  /* 0x0000000000017941 */ /* 0x000fea0003800000 */
.L_x_426:
        /* <DEDUP_REMOVED lines=25> */
.L_x_431:
        /* <DEDUP_REMOVED lines=49> */
.L_x_430:
[----:B------:R-:W-:Y:S05]  /*1190*/  BSYNC B1 ;  /* 0x0000000000017941 */ /* 0x000fea0003800000 */
.L_x_429:
        /* <DEDUP_REMOVED lines=32> */
.L_x_433:
[----:B------:R-:W-:Y:S05]  /*13a0*/  BSYNC B1 ;  /* 0x0000000000017941 */ /* 0x000fea0003800000 */
.L_x_432:
        /* <DEDUP_REMOVED lines=15> */
.L_x_425:
[----:B------:R-:W-:Y:S05]  /*14a0*/  BSYNC B0 ;  /* 0x0000000000007941 */ /* 0x000fea0003800000 */
.L_x_424:
        /* <DEDUP_REMOVED lines=40> */
.L_x_440:
        /* <DEDUP_REMOVED lines=25> */
.L_x_450:
        /* <DEDUP_REMOVED lines=14> */
.L_x_438:
[----:B------:R-:W-:Y:S05]  /*19a0*/  BSYNC B1 ;  /* 0x0000000000017941 */ /* 0x000fea0003800000 */
.L_x_437:
        /* <DEDUP_REMOVED lines=38> */
.L_x_457:
        /* <DEDUP_REMOVED lines=26> */
.L_x_435:
[----:B------:R-:W-:Y:S05]  /*1db0*/  BSYNC B0 ;  /* 0x0000000000007941 */ /* 0x000fea0003800000 */
.L_x_434:
        /* <DEDUP_REMOVED lines=26> */
.L_x_464:
[----:B------:R-:W3:Y:S01]  /*1f60*/  LDC R7, c[0x0][0x224] ;  /* 0x00008900ff077b82 */ /* 0x000ee20000000800 */
[----:B------:R-:W-:Y:S01]  /*1f70*/  ISETP.NE.AND P1, PT, R16, RZ, PT ;  /* 0x000000ff1000720c */ /* 0x000fe20003f25270 */
[----:B------:R-:W-:Y:S01]  /*1f80*/  BSSY B0, `(.L_x_442) ;  /* 0x0000004000007945 */ /* 0x000fe20003800000 */
[----:B------:R-:W-:-:S11]  /*1f90*/  ISETP.GE.AND P2, PT, R11, R18, PT ;  /* 0x000000120b00720c */ /* 0x000fd60003f46270 */
[----:B------:R-:W-:Y:S05]  /*1fa0*/  @P1 BRA `(.L_x_443) ;  /* 0x0000000000041947 */ /* 0x000fea0003800000 */
[----:B------:R-:W-:-:S04]  /*1fb0*/  DEPBAR.LE SB0, 0x0 ;  /* 0x000080000000791a */ /* 0x000fc80000000000 */
.L_x_443:
[----:B------:R-:W-:Y:S05]  /*1fc0*/  BSYNC B0 ;  /* 0x0000000000007941 */ /* 0x000fea0003800000 */
.L_x_442:
        /* <DEDUP_REMOVED lines=24> */
.L_x_436:
        /* <DEDUP_REMOVED lines=8> */
.L_x_445:
[----:B------:R-:W-:Y:S05]  /*21d0*/  BSYNC B1 ;  /* 0x0000000000017941 */ /* 0x000fea0003800000 */
.L_x_444:
[----:B------:R-:W-:Y:S01]  /*21e0*/  FADD.FTZ R8, R23, R26 ;  /* 0x0000001a17087221 */ /* 0x000fe20000010000 */
[----:B------:R-:W-:Y:S01]  /*21f0*/  MOV R9, 0x8 ;  /* 0x0000000800097802 */ /* 0x000fe20000000f00 */
[----:B------:R-:W-:Y:S01]  /*2200*/  IMAD.MOV.U32 R24, RZ, RZ, 0x1f ;  /* 0x0000001fff187424 */ /* 0x000fe200078e00ff */
[----:B------:R-:W-:-:S07]  /*2210*/  MOV R27, 0xffffffff ;  /* 0xffffffff001b7802 */ /* 0x000fce0000000f00 */
[----:B------:R-:W-:Y:S05]  /*2220*/  WARPSYNC.COLLECTIVE R27, `(.L_x_446) ;  /* 0x000000001b087348 */ /* 0x000fea0003c00000 */
[----:B------:R1:W2:Y:S02]  /*2230*/  SHFL.BFLY P1, R26, R8, R9, R24 ;  /* 0x0c000009081a7389 */ /* 0x0002a40000020018 */
[----:B-12---:R-:W-:Y:S01]  /*2240*/  ENDCOLLECTIVE ;  /* 0x000000000000791b */ /* 0x006fe20003800000 */
.L_x_446:
[----:B------:R-:W-:Y:S01]  /*2250*/  HFMA2.MMA R9, -RZ, RZ, 0, 2.384185791015625e-07 ;  /* 0x00000004ff097435 */ /* 0x000fe200000001ff */
[----:B------:R-:W-:-:S04]  /*2260*/  FADD.FTZ R23, R8, R26 ;  /* 0x0000001a08177221 */ /* 0x000fc80000010000 */
[----:B------:R-:W-:-:S07]  /*2270*/  IMAD.MOV.U32 R8, RZ, RZ, R23 ;  /* 0x000000ffff087224 */ /* 0x000fce00078e0017 */
[----:B------:R-:W-:Y:S05]  /*2280*/  WARPSYNC.COLLECTIVE R27, `(.L_x_447) ;  /* 0x000000001b087348 */ /* 0x000fea0003c00000 */
[----:B------:R1:W2:Y:S02]  /*2290*/  SHFL.BFLY P1, R26, R8, R9, R24 ;  /* 0x0c000009081a7389 */ /* 0x0002a40000020018 */
[----:B-12---:R-:W-:Y:S01]  /*22a0*/  ENDCOLLECTIVE ;  /* 0x000000000000791b */ /* 0x006fe20003800000 */
.L_x_447:
[----:B------:R-:W-:Y:S01]  /*22b0*/  MOV R9, 0x2 ;  /* 0x0000000200097802 */ /* 0x000fe20000000f00 */
[----:B------:R-:W-:-:S04]  /*22c0*/  FADD.FTZ R23, R23, R26 ;  /* 0x0000001a17177221 */ /* 0x000fc80000010000 */
[----:B------:R-:W-:-:S07]  /*22d0*/  IMAD.MOV.U32 R8, RZ, RZ, R23 ;  /* 0x000000ffff087224 */ /* 0x000fce00078e0017 */
[----:B------:R-:W-:Y:S05]  /*22e0*/  WARPSYNC.COLLECTIVE R27, `(.L_x_448) ;  /* 0x000000001b087348 */ /* 0x000fea0003c00000 */
[----:B------:R1:W2:Y:S02]  /*22f0*/  SHFL.BFLY P1, R26, R8, R9, R24 ;  /* 0x0c000009081a7389 */ /* 0x0002a40000020018 */
[----:B-12---:R-:W-:Y:S01]  /*2300*/  ENDCOLLECTIVE ;  /* 0x000000000000791b */ /* 0x006fe20003800000 */
.L_x_448:
[----:B------:R-:W-:Y:S02]  /*2310*/  IMAD.MOV.U32 R9, RZ, RZ, 0x1 ;  /* 0x00000001ff097424 */ /* 0x000fe400078e00ff */
[----:B------:R-:W-:-:S07]  /*2320*/  FADD.FTZ R8, R23, R26 ;  /* 0x0000001a17087221 */ /* 0x000fce0000010000 */
[----:B------:R-:W-:Y:S05]  /*2330*/  WARPSYNC.COLLECTIVE R27, `(.L_x_449) ;  /* 0x000000001b087348 */ /* 0x000fea0003c00000 */
[----:B------:R1:W2:Y:S02]  /*2340*/  SHFL.BFLY P1, R26, R8, R9, R24 ;  /* 0x0c000009081a7389 */ /* 0x0002a40000020018 */
[----:B-12---:R-:W-:Y:S01]  /*2350*/  ENDCOLLECTIVE ;  /* 0x000000000000791b */ /* 0x006fe20003800000 */
.L_x_449:
[----:B------:R-:W-:Y:S05]  /*2360*/  BRA `(.L_x_450) ;  /* 0xfffffff400547947 */ /* 0x000fea000383ffff */
.L_x_439:
[----:B------:R-:W-:Y:S01]  /*2370*/  HFMA2.MMA R9, -RZ, RZ, 0, 9.5367431640625e-07 ;  /* 0x00000010ff097435 */ /* 0x000fe200000001ff */
[----:B------:R-:W-:Y:S01]  /*2380*/  BSSY B1, `(.L_x_451) ;  /* 0x0000006000017945 */ /* 0x000fe20003800000 */
[----:B------:R-:W-:Y:S01]  /*2390*/  IMAD.MOV.U32 R24, RZ, RZ, 0x1f ;  /* 0x0000001fff187424 */ /* 0x000fe200078e00ff */
[----:B------:R-:W-:-:S08]  /*23a0*/  MOV R27, 0xffffffff ;  /* 0xffffffff001b7802 */ /* 0x000fd00000000f00 */
[----:B------:R-:W-:Y:S05]  /*23b0*/  WARPSYNC.COLLECTIVE R27, `(.L_x_452) ;  /* 0x000000001b087348 */ /* 0x000fea0003c00000 */
[----:B------:R1:W2:Y:S02]  /*23c0*/  SHFL.BFLY P1, R26, R8, R9, R24 ;  /* 0x0c000009081a7389 */ /* 0x0002a40000020018 */
[----:B-12---:R-:W-:Y:S01]  /*23d0*/  ENDCOLLECTIVE ;  /* 0x000000000000791b */ /* 0x006fe20003800000 */
.L_x_452:
[----:B------:R-:W-:Y:S05]  /*23e0*/  BSYNC B1 ;  /* 0x0000000000017941 */ /* 0x000fea0003800000 */
.L_x_451:
[----:B------:R-:W-:Y:S01]  /*23f0*/  HFMA2.MMA R24, -RZ, RZ, 0, 1.847743988037109375e-06 ;  /* 0x0000001fff187435 */ /* 0x000fe200000001ff */
[----:B------:R-:W-:Y:S01]  /*2400*/  FADD.FTZ R8, R8, R26 ;  /* 0x0000001a08087221 */ /* 0x000fe20000010000 */
[----:B------:R-:W-:Y:S02]  /*2410*/  IMAD.MOV.U32 R9, RZ, RZ, 0x8 ;  /* 0x00000008ff097424 */ /* 0x000fe400078e00ff */
[----:B------:R-:W-:-:S07]  /*2420*/  IMAD.MOV.U32 R27, RZ, RZ, -0x1 ;  /* 0xffffffffff1b7424 */ /* 0x000fce00078e00ff */
[----:B------:R-:W-:Y:S05]  /*2430*/  WARPSYNC.COLLECTIVE R27, `(.L_x_453) ;  /* 0x000000001b087348 */ /* 0x000fea0003c00000 */
[----:B------:R1:W2:Y:S02]  /*2440*/  SHFL.BFLY P1, R26, R8, R9, R24 ;  /* 0x0c000009081a7389 */ /* 0x0002a40000020018 */
[----:B-12---:R-:W-:Y:S01]  /*2450*/  ENDCOLLECTIVE ;  /* 0x000000000000791b */ /* 0x006fe20003800000 */
.L_x_453:
[----:B------:R-:W-:Y:S01]  /*2460*/  MOV R9, 0x4 ;  /* 0x0000000400097802 */ /* 0x000fe20000000f00 */
[----:B------:R-:W-:-:S07]  /*2470*/  FADD.FTZ R8, R8, R26 ;  /* 0x0000001a08087221 */ /* 0x000fce0000010000 */
[----:B------:R-:W-:Y:S05]  /*2480*/  WARPSYNC.COLLECTIVE R27, `(.L_x_454) ;  /* 0x000000001b087348 */ /* 0x000fea0003c00000 */
[----:B------:R1:W2:Y:S02]  /*2490*/  SHFL.BFLY P1, R26, R8, R9, R24 ;  /* 0x0c000009081a7389 */ /* 0x0002a40000020018 */
[----:B-12---:R-:W-:Y:S01]  /*24a0*/  ENDCOLLECTIVE ;  /* 0x000000000000791b */ /* 0x006fe20003800000 */
.L_x_454:
[----:B------:R-:W-:Y:S02]  /*24b0*/  IMAD.MOV.U32 R9, RZ, RZ, 0x2 ;  /* 0x00000002ff097424 */ /* 0x000fe400078e00ff */
[----:B------:R-:W-:-:S07]  /*24c0*/  FADD.FTZ R8, R8, R26 ;  /* 0x0000001a08087221 */ /* 0x000fce0000010000 */
[----:B------:R-:W-:Y:S05]  /*24d0*/  WARPSYNC.COLLECTIVE R27, `(.L_x_455) ;  /* 0x000000001b087348 */ /* 0x000fea0003c00000 */
[----:B------:R1:W2:Y:S02]  /*24e0*/  SHFL.BFLY P1, R26, R8, R9, R24 ;  /* 0x0c000009081a7389 */ /* 0x0002a40000020018 */
[----:B-12---:R-:W-:Y:S01]  /*24f0*/  ENDCOLLECTIVE ;  /* 0x000000000000791b */ /* 0x006fe20003800000 */
.L_x_455:
[----:B------:R-:W-:Y:S01]  /*2500*/  HFMA2.MMA R9, -RZ, RZ, 0, 5.9604644775390625e-08 ;  /* 0x00000001ff097435 */ /* 0x000fe200000001ff */
[----:B------:R-:W-:-:S10]  /*2510*/  FADD.FTZ R8, R8, R26 ;  /* 0x0000001a08087221 */ /* 0x000fd40000010000 */
[----:B------:R-:W-:Y:S05]  /*2520*/  WARPSYNC.COLLECTIVE R27, `(.L_x_456) ;  /* 0x000000001b087348 */ /* 0x000fea0003c00000 */
[----:B------:R1:W2:Y:S02]  /*2530*/  SHFL.BFLY P1, R26, R8, R9, R24 ;  /* 0x0c000009081a7389 */ /* 0x0002a40000020018 */
[----:B-12---:R-:W-:Y:S01]  /*2540*/  ENDCOLLECTIVE ;  /* 0x000000000000791b */ /* 0x006fe20003800000 */
.L_x_456:
[----:B------:R-:W-:Y:S05]  /*2550*/  BRA `(.L_x_457) ;  /* 0xfffffff400ac7947 */ /* 0x000fea000383ffff */
.L_x_441:
[----:B------:R-:W-:Y:S01]  /*2560*/  BSSY B0, `(.L_x_458) ;  /* 0x0000007000007945 */ /* 0x000fe20003800000 */
[----:B------:R-:W-:Y:S01]  /*2570*/  IMAD.MOV.U32 R9, RZ, RZ, 0x10 ;  /* 0x00000010ff097424 */ /* 0x000fe200078e00ff */
[----:B------:R-:W-:Y:S01]  /*2580*/  MOV R24, 0x1f ;  /* 0x0000001f00187802 */ /* 0x000fe20000000f00 */
[----:B------:R-:W-:-:S07]  /*2590*/  IMAD.MOV.U32 R27, RZ, RZ, -0x1 ;  /* 0xffffffffff1b7424 */ /* 0x000fce00078e00ff */
[----:B------:R-:W-:Y:S05]  /*25a0*/  WARPSYNC.COLLECTIVE R27, `(.L_x_459) ;  /* 0x000000001b087348 */ /* 0x000fea0003c00000 */
[----:B------:R1:W2:Y:S02]  /*25b0*/  SHFL.BFLY P1, R26, R8, R9, R24 ;  /* 0x0c000009081a7389 */ /* 0x0002a40000020018 */
[----:B-12---:R-:W-:Y:S01]  /*25c0*/  ENDCOLLECTIVE ;  /* 0x000000000000791b */ /* 0x006fe20003800000 */
.L_x_459:
[----:B------:R-:W-:Y:S05]  /*25d0*/  BSYNC B0 ;  /* 0x0000000000007941 */ /* 0x000fea0003800000 */
.L_x_458:
[----:B------:R-:W-:Y:S01]  /*25e0*/  HFMA2.MMA R9, -RZ, RZ, 0, 4.76837158203125e-07 ;  /* 0x00000008ff097435 */ /* 0x000fe200000001ff */
[----:B------:R-:W-:Y:S01]  /*25f0*/  FADD.FTZ R8, R8, R26 ;  /* 0x0000001a08087221 */ /* 0x000fe20000010000 */
[----:B------:R-:W-:Y:S01]  /*2600*/  IMAD.MOV.U32 R24, RZ, RZ, 0x1f ;  /* 0x0000001fff187424 */ /* 0x000fe200078e00ff */
[----:B------:R-:W-:-:S08]  /*2610*/  MOV R27, 0xffffffff ;  /* 0xffffffff001b7802 */ /* 0x000fd00000000f00 */
[----:B------:R-:W-:Y:S05]  /*2620*/  WARPSYNC.COLLECTIVE R27, `(.L_x_460) ;  /* 0x000000001b087348 */ /* 0x000fea0003c00000 */
[----:B------:R1:W2:Y:S02]  /*2630*/  SHFL.BFLY P1, R26, R8, R9, R24 ;  /* 0x0c000009081a7389 */ /* 0x0002a40000020018 */
[----:B-12---:R-:W-:Y:S01]  /*2640*/  ENDCOLLECTIVE ;  /* 0x000000000000791b */ /* 0x006fe20003800000 */
.L_x_460:
[----:B------:R-:W-:Y:S01]  /*2650*/  HFMA2.MMA R9, -RZ, RZ, 0, 2.384185791015625e-07 ;  /* 0x00000004ff097435 */ /* 0x000fe200000001ff */
[----:B------:R-:W-:-:S04]  /*2660*/  FADD.FTZ R7, R8, R26 ;  /* 0x0000001a08077221 */ /* 0x000fc80000010000 */
[----:B------:R-:W-:-:S07]  /*2670*/  IMAD.MOV.U32 R8, RZ, RZ, R7 ;  /* 0x000000ffff087224 */ /* 0x000fce00078e0007 */
[----:B------:R-:W-:Y:S05]  /*2680*/  WARPSYNC.COLLECTIVE R27, `(.L_x_461) ;  /* 0x000000001b087348 */ /* 0x000fea0003c00000 */
[----:B------:R1:W2:Y:S02]  /*2690*/  SHFL.BFLY P1, R26, R8, R9, R24 ;  /* 0x0c000009081a7389 */ /* 0x0002a40000020018 */
[----:B-12---:R-:W-:Y:S01]  /*26a0*/  ENDCOLLECTIVE ;  /* 0x000000000000791b */ /* 0x006fe20003800000 */
.L_x_461:
[----:B------:R-:W-:Y:S01]  /*26b0*/  MOV R9, 0x2 ;  /* 0x0000000200097802 */ /* 0x000fe20000000f00 */
[----:B------:R-:W-:-:S04]  /*26c0*/  FADD.FTZ R10, R7, R26 ;  /* 0x0000001a070a7221 */ /* 0x000fc80000010000 */
[----:B------:R-:W-:-:S07]  /*26d0*/  IMAD.MOV.U32 R8, RZ, RZ, R10 ;  /* 0x000000ffff087224 */ /* 0x000fce00078e000a */
[----:B------:R-:W-:Y:S05]  /*26e0*/  WARPSYNC.COLLECTIVE R27, `(.L_x_462) ;  /* 0x000000001b087348 */ /* 0x000fea0003c00000 */
[----:B------:R1:W2:Y:S02]  /*26f0*/  SHFL.BFLY P1, R26, R8, R9, R24 ;  /* 0x0c000009081a7389 */ /* 0x0002a40000020018 */
[----:B-12---:R-:W-:Y:S01]  /*2700*/  ENDCOLLECTIVE ;  /* 0x000000000000791b */ /* 0x006fe20003800000 */
.L_x_462:
[----:B------:R-:W-:Y:S01]  /*2710*/  HFMA2.MMA R9, -RZ, RZ, 0, 5.9604644775390625e-08 ;  /* 0x00000001ff097435 */ /* 0x000fe200000001ff */
[----:B------:R-:W-:-:S04]  /*2720*/  FADD.FTZ R15, R10, R26 ;  /* 0x0000001a0a0f7221 */ /* 0x000fc80000010000 */
[----:B------:R-:W-:-:S07]  /*2730*/  IMAD.MOV.U32 R8, RZ, RZ, R15 ;  /* 0x000000ffff087224 */ /* 0x000fce00078e000f */
[----:B------:R-:W-:Y:S05]  /*2740*/  WARPSYNC.COLLECTIVE R27, `(.L_x_463) ;  /* 0x000000001b087348 */ /* 0x000fea0003c00000 */
[----:B------:R1:W2:Y:S02]  /*2750*/  SHFL.BFLY P1, R26, R8, R9, R24 ;  /* 0x0c000009081a7389 */ /* 0x0002a40000020018 */
[----:B-12---:R-:W-:Y:S01]  /*2760*/  ENDCOLLECTIVE ;  /* 0x000000000000791b */ /* 0x006fe20003800000 */
.L_x_463:
[----:B------:R-:W-:Y:S05]  /*2770*/  BRA `(.L_x_464) ;  /* 0xfffffff400f87947 */ /* 0x000fea000383ffff */
.L_x_465:
        /* <DEDUP_REMOVED lines=16> */
.L_x_4505:


//--------------------- .text._ZN12tensorrt_llm7kernels32fusedQKNormRopeKernelNTokenHeadsIN3c108BFloat16ES3_Li256ELb0ELi2EEEvPviiifPKvS6_S6_PKlii --------------------------
	.section	.text._ZN12tensorrt_llm7kernels32fusedQKNormRopeKernelNTokenHeadsIN3c108BFloat16ES3_Li256ELb0ELi2EEEvPviiifPKvS6_S6_PKlii,"ax",@progbits
	.align	128
        .global         _ZN12tensorrt_llm7kernels32fusedQKNormRopeKernelNTokenHeadsIN3c108BFloat16ES3_Li256ELb0ELi2EEEvPviiifPKvS6_S6_PKlii
        .type           _ZN12tensorrt_llm7kernels32fusedQKNormRopeKernelNTokenHeadsIN3c108BFloat16ES3_Li256ELb0ELi2EEEvPviiifPKvS6_S6_PKlii,@function
        .size           _ZN12tensorrt_llm7kernels32fusedQKNormRopeKernelNTokenHeadsIN3c108BFloat16ES3_Li256ELb0ELi2EEEvPviiifPKvS6_S6_PKlii,(.L_x_4506 - _ZN12tensorrt_llm7kernels32fusedQKNormRopeKernelNTokenHeadsIN3c108BFloat16ES3_Li256ELb0ELi2EEEvPviiifPKvS6_S6_PKlii)
        .other          _ZN12tensorrt_llm7kernels32fusedQKNormRopeKernelNTokenHeadsIN3c108BFloat16ES3_Li256ELb0ELi2EEEvPviiifPKvS6_S6_PKlii,@"STO_CUDA_ENTRY STV_DEFAULT"
_ZN12tensorrt_llm7kernels32fusedQKNormRopeKernelNTokenHeadsIN3c108BFloat16ES3_Li256ELb0ELi2EEEvPviiifPKvS6_S6_PKlii:
.text._ZN12tensorrt_llm7kernels32fusedQKNormRopeKernelNTokenHeadsIN3c108BFloat16ES3_Li256ELb0ELi2EEEvPviiifPKvS6_S6_PKlii:
        /* <DEDUP_REMOVED lines=9> */
[----:B------:R-:W-:Y:S02]  /*0090*/  LEA.HI R0, R0, R0, RZ, 0x1 ;  /* 0x0000000000007211 */ /* 0x000fe400078f08ff */
[----:B--2---:R-:W-:Y:S02]  /*00a0*/  SHF.R.U32.HI R41, RZ, 0x5, R37 ;  /* 0x00000005ff297819 */ /* 0x004fe40000011625 */
[----:B------:R-:W-:-:S03]  /*00b0*/  SHF.R.S32.HI R34, RZ, 0x1, R0 ;  /* 0x00000001ff227819 */ /* 0x000fc60000011400 */
[----:B---3--:R-:W-:Y:S01]  /*00c0*/  IMAD R3, R8, UR4, R41 ;  /* 0x0000000408037c24 */ /* 0x008fe2000f8e0229 */
[----:B------:R-:W-:-:S04]  /*00d0*/  IABS R7, R34 ;  /* 0x0000002200077213 */ /* 0x000fc80000000000 */
[----:B------:R-:W1:Y:S08]  /*00e0*/  I2F.RP R0, R7 ;  /* 0x0000000700007306 */ /* 0x000e700000209400 */
[----:B-1----:R-:W1:Y:S02]  /*00f0*/  MUFU.RCP R0, R0 ;  /* 0x0000000000007308 */ /* 0x002e640000001000 */
[----:B-1----:R-:W-:-:S02]  /*0100*/  IADD3 R4, R0, 0xffffffe, RZ ;  /* 0x0ffffffe00047810 */ /* 0x002fc40007ffe0ff */
[----:B------:R-:W-:-:S04]  /*0110*/  IABS R0, R3 ;  /* 0x0000000300007213 */ /* 0x000fc80000000000 */
[----:B------:R1:W2:Y:S02]  /*0120*/  F2I.FTZ.U32.TRUNC.NTZ R5, R4 ;  /* 0x0000000400057305 */ /* 0x0002a4000021f000 */
[----:B-1----:R-:W-:Y:S01]  /*0130*/  HFMA2.MMA R4, -RZ, RZ, 0, 0 ;  /* 0x00000000ff047435 */ /* 0x002fe200000001ff */
[----:B--2---:R-:W-:-:S04]  /*0140*/  IMAD.MOV R9, RZ, RZ, -R5 ;  /* 0x000000ffff097224 */ /* 0x004fc800078e0a05 */
[----:B------:R-:W-:-:S04]  /*0150*/  IMAD.MOV.U32 R8, RZ, RZ, R9 ;  /* 0x000000ffff087224 */ /* 0x000fc800078e0009 */
[----:B------:R-:W-:Y:S01]  /*0160*/  IMAD R9, R8, R7, RZ ;  /* 0x0000000708097224 */ /* 0x000fe200078e02ff */
[----:B------:R-:W-:-:S03]  /*0170*/  IABS R8, R34 ;  /* 0x0000002200087213 */ /* 0x000fc60000000000 */
        /* <DEDUP_REMOVED lines=25> */
[----:B------:R-:W-:Y:S01]  /*0310*/  ISETP.GT.AND P0, PT, R3, R6, PT ;  /* 0x000000060300720c */ /* 0x000fe20003f04270 */
[----:B------:R-:W-:-:S03]  /*0320*/  IMAD.SHL.U32 R3, R41, 0x400, RZ ;  /* 0x0000040029037824 */ /* 0x000fc600078e00ff */
[----:B------:R-:W-:-:S04]  /*0330*/  SEL R39, R39, 0x2, P0 ;  /* 0x0000000227277807 */ /* 0x000fc80000000000 */
        /* <DEDUP_REMOVED lines=9> */
[----:B------:R-:W-:Y:S01]  /*03d0*/  BSSY B1, `(.L_x_468) ;  /* 0x000003f000017945 */ /* 0x000fe20003800000 */
[----:B------:R-:W-:Y:S02]  /*03e0*/  MOV R9, RZ ;  /* 0x000000ff00097202 */ /* 0x000fe40000000f00 */
[----:B------:R-:W-:Y:S01]  /*03f0*/  VIADDMNMX R5, R5, 0xfffffffd, R6, !PT ;  /* 0xfffffffd05057846 */ /* 0x000fe20007800106 */
[----:B------:R-:W-:Y:S01]  /*0400*/  IMAD.SHL.U32 R7, R7, 0x100, RZ ;  /* 0x0000010007077824 */ /* 0x000fe200078e00ff */
[----:B------:R-:W-:Y:S02]  /*0410*/  LOP3.LUT R6, R39, 0x3, RZ, 0xc0, !PT ;  /* 0x0000000327067812 */ /* 0x000fe400078ec0ff */
[----:B------:R-:W-:Y:S01]  /*0420*/  IADD3 R5, -R36, -0x2, -R5 ;  /* 0xfffffffe24057810 */ /* 0x000fe20007ffe905 */
[----:B------:R-:W-:Y:S01]  /*0430*/  IMAD R8, R2, 0x100, R7 ;  /* 0x0000010002087824 */ /* 0x000fe200078e0207 */
[----:B------:R-:W-:-:S02]  /*0440*/  ISETP.NE.AND P0, PT, R6, RZ, PT ;  /* 0x000000ff0600720c */ /* 0x000fc40003f05270 */
[----:B------:R-:W-:-:S13]  /*0450*/  ISETP.GE.U32.AND P2, PT, R5, 0x3, PT ;  /* 0x000000030500780c */ /* 0x000fda0003f46070 */
[----:B------:R-:W-:Y:S05]  /*0460*/  @!P2 BRA `(.L_x_469) ;  /* 0x0000000000d4a947 */ /* 0x000fea0003800000 */
[----:B------:R-:W1:Y:S01]  /*0470*/  S2R R10, SR_CgaCtaId ;  /* 0x00000000000a7919 */ /* 0x000e620000008800 */
[----:B------:R-:W2:Y:S01]  /*0480*/  LDC.64 R4, c[0x0][0x210] ;  /* 0x00008400ff047b82 */ /* 0x000ea20000000a00 */
[----:B------:R-:W-:Y:S01]  /*0490*/  MOV R11, 0x400 ;  /* 0x00000400000b7802 */ /* 0x000fe20000000f00 */
[----:B------:R-:W-:Y:S01]  /*04a0*/  IMAD.IADD R16, R12, 0x1, R3 ;  /* 0x000000010c107824 */ /* 0x000fe200078e0203 */
[----:B------:R-:W-:Y:S01]  /*04b0*/  IADD3 R15, R39, -R6, RZ ;  /* 0x80000006270f7210 */ /* 0x000fe20007ffe0ff */
[----:B------:R-:W-:Y:S01]  /*04c0*/  IMAD.MOV.U32 R9, RZ, RZ, RZ ;  /* 0x000000ffff097224 */ /* 0x000fe200078e00ff */
[----:B-1----:R-:W-:Y:S01]  /*04d0*/  LEA R11, R10, R11, 0x18 ;  /* 0x0000000b0a0b7211 */ /* 0x002fe200078ec0ff */
[----:B------:R-:W-:-:S07]  /*04e0*/  IMAD R10, R37, 0x10, R16 ;  /* 0x00000010250a7824 */ /* 0x000fce00078e0210 */
.L_x_470:
[C---:B-1----:R-:W-:Y:S02]  /*04f0*/  IADD3 R17, R36.reuse, R9, RZ ;  /* 0x0000000924117210 */ /* 0x042fe40007ffe0ff */
[C-C-:B------:R-:W-:Y:S02]  /*0500*/  IADD3 R23, R36.reuse, 0x3, R9.reuse ;  /* 0x0000000324177810 */ /* 0x140fe40007ffe009 */
[-C--:B------:R-:W-:Y:S02]  /*0510*/  ISETP.GE.AND P2, PT, R17, R2.reuse, PT ;  /* 0x000000021100720c */ /* 0x080fe40003f46270 */
[----:B------:R-:W-:Y:S02]  /*0520*/  ISETP.GE.AND P5, PT, R23, R2, PT ;  /* 0x000000021700720c */ /* 0x000fe40003fa6270 */
[C-C-:B------:R-:W-:Y:S02]  /*0530*/  IADD3 R19, R36.reuse, 0x1, R9.reuse ;  /* 0x0000000124137810 */ /* 0x140fe40007ffe009 */
[----:B------:R-:W-:-:S02]  /*0540*/  IADD3 R21, R36, 0x2, R9 ;  /* 0x0000000224157810 */ /* 0x000fc40007ffe009 */
[C---:B------:R-:W-:Y:S02]  /*0550*/  SEL R16, R2.reuse, RZ, P2 ;  /* 0x000000ff02107207 */ /* 0x040fe40001000000 */
[C---:B------:R-:W-:Y:S02]  /*0560*/  SEL R24, R2.reuse, RZ, P5 ;  /* 0x000000ff02187207 */ /* 0x040fe40002800000 */
[----:B------:R-:W-:Y:S01]  /*0570*/  SEL R18, R7, R8, !P2 ;  /* 0x0000000807127207 */ /* 0x000fe20005000000 */
[----:B------:R-:W-:Y:S01]  /*0580*/  IMAD.IADD R16, R17, 0x1, -R16 ;  /* 0x0000000111107824 */ /* 0x000fe200078e0a10 */
[-C--:B------:R-:W-:Y:S01]  /*0590*/  ISETP.GE.AND P3, PT, R19, R2.reuse, PT ;  /* 0x000000021300720c */ /* 0x080fe20003f66270 */
[----:B------:R-:W-:Y:S01]  /*05a0*/  IMAD.IADD R23, R23, 0x1, -R24 ;  /* 0x0000000117177824 */ /* 0x000fe200078e0a18 */
[----:B------:R-:W-:Y:S01]  /*05b0*/  ISETP.GE.AND P4, PT, R21, R2, PT ;  /* 0x000000021500720c */ /* 0x000fe20003f86270 */
[----:B------:R-:W-:Y:S01]  /*05c0*/  IMAD R17, R37, 0x8, R18 ;  /* 0x0000000825117824 */ /* 0x000fe200078e0212 */
[----:B------:R-:W-:-:S02]  /*05d0*/  SEL R20, R2, RZ, P3 ;  /* 0x000000ff02147207 */ /* 0x000fc40001800000 */
[----:B------:R-:W-:Y:S02]  /*05e0*/  SEL R22, R2, RZ, P4 ;  /* 0x000000ff02167207 */ /* 0x000fe40002000000 */
[-C--:B------:R-:W-:Y:S01]  /*05f0*/  SEL R24, R7, R8.reuse, !P4 ;  /* 0x0000000807187207 */ /* 0x080fe20006000000 */
[----:B------:R-:W-:Y:S01]  /*0600*/  IMAD.IADD R20, R19, 0x1, -R20 ;  /* 0x0000000113147824 */ /* 0x000fe200078e0a14 */
[CC--:B------:R-:W-:Y:S02]  /*0610*/  SEL R18, R7.reuse, R8.reuse, !P3 ;  /* 0x0000000807127207 */ /* 0x0c0fe40005800000 */
[----:B------:R-:W-:Y:S02]  /*0620*/  SEL R26, R7, R8, !P5 ;  /* 0x00000008071a7207 */ /* 0x000fe40006800000 */
[----:B------:R-:W-:Y:S01]  /*0630*/  IADD3 R22, R21, -R22, RZ ;  /* 0x8000001615167210 */ /* 0x000fe20007ffe0ff */
[C---:B------:R-:W-:Y:S01]  /*0640*/  IMAD R21, R37.reuse, 0x8, R24 ;  /* 0x0000000825157824 */ /* 0x040fe200078e0218 */
[----:B------:R-:W-:Y:S01]  /*0650*/  LEA R17, R16, R17, 0x8 ;  /* 0x0000001110117211 */ /* 0x000fe200078e40ff */
[C---:B------:R-:W-:Y:S01]  /*0660*/  IMAD R19, R37.reuse, 0x8, R18 ;  /* 0x0000000825137824 */ /* 0x040fe200078e0212 */
[----:B------:R-:W-:Y:S01]  /*0670*/  LEA R26, R37, R26, 0x3 ;  /* 0x0000001a251a7211 */ /* 0x000fe200078e18ff */
[----:B------:R-:W-:Y:S01]  /*0680*/  IMAD R16, R9, 0x200, R10 ;  /* 0x0000020009107824 */ /* 0x000fe200078e020a */
[----:B------:R-:W-:Y:S01]  /*0690*/  LEA R21, R22, R21, 0x8 ;  /* 0x0000001516157211 */ /* 0x000fe200078e40ff */
[----:B------:R-:W-:Y:S01]  /*06a0*/  IMAD R19, R20, 0x100, R19 ;  /* 0x0000010014137824 */ /* 0x000fe200078e0213 */
[----:B------:R-:W-:Y:S01]  /*06b0*/  IADD3 R15, R15, -0x4, RZ ;  /* 0xfffffffc0f0f7810 */ /* 0x000fe20007ffe0ff */
[----:B------:R-:W-:-:S02]  /*06c0*/  IMAD R23, R23, 0x100, R26 ;  /* 0x0000010017177824 */ /* 0x000fc400078e021a */
[----:B------:R-:W-:Y:S01]  /*06d0*/  IMAD.IADD R25, R16, 0x1, R11 ;  /* 0x0000000110197824 */ /* 0x000fe200078e020b */
[----:B------:R-:W-:Y:S01]  /*06e0*/  ISETP.NE.AND P2, PT, R15, RZ, PT ;  /* 0x000000ff0f00720c */ /* 0x000fe20003f45270 */
        /* <DEDUP_REMOVED lines=9> */
[----:B------:R1:W-:Y:S03]  /*0780*/  LDGSTS.E.128 [R25+0x400], desc[UR6][R20.64] ;  /* 0x0040000014197fae */ /* 0x0003e6000b921c46 */
[----:B------:R-:W-:Y:S01]  /*0790*/  VIADD R9, R9, 0x4 ;  /* 0x0000000409097836 */ /* 0x000fe20000000000 */
[----:B------:R1:W-:Y:S01]  /*07a0*/  LDGSTS.E.128 [R25+0x600], desc[UR6][R22.64] ;  /* 0x0060000016197fae */ /* 0x0003e2000b921c46 */
[----:B------:R-:W-:Y:S05]  /*07b0*/  @P2 BRA `(.L_x_470) ;  /* 0xfffffffc004c2947 */ /* 0x000fea000383ffff */
.L_x_469:
[----:B------:R-:W-:Y:S05]  /*07c0*/  BSYNC B1 ;  /* 0x0000000000017941 */ /* 0x000fea0003800000 */
.L_x_468:
[----:B------:R-:W-:Y:S05]  /*07d0*/  @!P0 BRA `(.L_x_467) ;  /* 0x0000000000708947 */ /* 0x000fea0003800000 */
[----:B------:R-:W2:Y:S01]  /*07e0*/  S2UR UR5, SR_CgaCtaId ;  /* 0x00000000000579c3 */ /* 0x000ea20000008800 */
[----:B------:R-:W-:Y:S01]  /*07f0*/  IMAD R10, R37, 0x10, R12 ;  /* 0x00000010250a7824 */ /* 0x000fe200078e020c */
[----:B-1----:R-:W-:Y:S01]  /*0800*/  LEA R16, R34, R37, 0x6 ;  /* 0x0000002522107211 */ /* 0x002fe200078e30ff */
[----:B------:R-:W-:Y:S01]  /*0810*/  UMOV UR4, 0x400 ;  /* 0x0000040000047882 */ /* 0x000fe20000000000 */
[----:B------:R-:W-:Y:S02]  /*0820*/  IMAD.IADD R17, R36, 0x1, R9 ;  /* 0x0000000124117824 */ /* 0x000fe400078e0209 */
[----:B------:R-:W-:Y:S02]  /*0830*/  IMAD.IADD R10, R3, 0x1, R10 ;  /* 0x00000001030a7824 */ /* 0x000fe400078e020a */
[----:B------:R-:W1:Y:S01]  /*0840*/  LDC.64 R4, c[0x0][0x210] ;  /* 0x00008400ff047b82 */ /* 0x000e620000000a00 */
[C---:B------:R-:W-:Y:S02]  /*0850*/  IMAD R16, R9.reuse, 0x20, R16 ;  /* 0x0000002009107824 */ /* 0x040fe400078e0210 */
[----:B------:R-:W-:-:S02]  /*0860*/  LEA R10, R9, R10, 0x9 ;  /* 0x0000000a090a7211 */ /* 0x000fc400078e48ff */
[----:B------:R-:W-:Y:S01]  /*0870*/  IMAD.SHL.U32 R15, R16, 0x8, RZ ;  /* 0x00000008100f7824 */ /* 0x000fe200078e00ff */
[----:B--2---:R-:W-:-:S06]  /*0880*/  ULEA UR4, UR5, UR4, 0x18 ;  /* 0x0000000405047291 */ /* 0x004fcc000f8ec03f */
[----:B------:R-:W-:-:S07]  /*0890*/  IADD3 R9, R10, UR4, RZ ;  /* 0x000000040a097c10 */ /* 0x000fce000fffe0ff */
.L_x_471:
[C---:B------:R-:W-:Y:S01]  /*08a0*/  ISETP.GE.AND P0, PT, R17.reuse, R2, PT ;  /* 0x000000021100720c */ /* 0x040fe20003f06270 */
        /* <DEDUP_REMOVED lines=12> */
[----:B------:R1:W-:Y:S02]  /*0970*/  LDGSTS.E.128 [R9], desc[UR6][R10.64] ;  /* 0x000000000a097fae */ /* 0x0003e4000b921c46 */
[----:B-1----:R-:W-:Y:S01]  /*0980*/  VIADD R9, R9, 0x200 ;  /* 0x0000020009097836 */ /* 0x002fe20000000000 */
[----:B------:R-:W-:Y:S06]  /*0990*/  @P0 BRA `(.L_x_471) ;  /* 0xfffffffc00c00947 */ /* 0x000fec000383ffff */
.L_x_467:
[----:B------:R-:W-:Y:S05]  /*09a0*/  BSYNC B0 ;  /* 0x0000000000007941 */ /* 0x000fea0003800000 */
.L_x_466:
        /* <DEDUP_REMOVED lines=13> */
[----:B-1----:R-:W-:Y:S02]  /*0a80*/  SHF.R.S32.HI R17, RZ, 0x1f, R0 ;  /* 0x0000001fff117819 */ /* 0x002fe40000011400 */
[----:B------:R-:W-:-:S04]  /*0a90*/  IADD3 R5, R4, R5, RZ ;  /* 0x0000000504057210 */ /* 0x000fc80007ffe0ff */
[C---:B------:R-:W-:Y:S02]  /*0aa0*/  LEA.HI R8, R5.reuse, 0x1, RZ, 0x1b ;  /* 0x0000000105087811 */ /* 0x040fe400078fd8ff */
[----:B------:R-:W-:Y:S01]  /*0ab0*/  ISETP.GE.U32.AND P2, PT, R5, 0x60, PT ;  /* 0x000000600500780c */ /* 0x000fe20003f46070 */
[----:B------:R-:W-:Y:S01]  /*0ac0*/  IMAD.MOV.U32 R5, RZ, RZ, R37 ;  /* 0x000000ffff057224 */ /* 0x000fe200078e0025 */
[----:B------:R-:W-:-:S13]  /*0ad0*/  LOP3.LUT P0, R15, R8, 0x3, RZ, 0xc0, !PT ;  /* 0x00000003080f7812 */ /* 0x000fda000780c0ff */
        /* <DEDUP_REMOVED lines=10> */
[----:B------:R-:W-:Y:S02]  /*0b80*/  IMAD.MOV.U32 R5, RZ, RZ, R37 ;  /* 0x000000ffff057224 */ /* 0x000fe400078e0025 */
[----:B------:R-:W-:Y:S01]  /*0b90*/  IMAD.WIDE.U32 R8, R37, 0x10, R10 ;  /* 0x0000001025087825 */ /* 0x000fe200078e000a */
[----:B-1----:R-:W-:-:S03]  /*0ba0*/  ULEA UR4, UR5, UR4, 0x18 ;  /* 0x0000000405047291 */ /* 0x002fc6000f8ec03f */
[----:B------:R-:W-:Y:S01]  /*0bb0*/  IMAD R10, R41, R0, RZ ;  /* 0x00000000290a7224 */ /* 0x000fe200078e02ff */
[----:B------:R-:W-:-:S03]  /*0bc0*/  IADD3 R16, P0, R8, UR8, RZ ;  /* 0x0000000808107c10 */ /* 0x000fc6000ff1e0ff */
[----:B------:R-:W-:Y:S01]  /*0bd0*/  IMAD R10, R37, 0x8, R10 ;  /* 0x00000008250a7824 */ /* 0x000fe200078e020a */
[----:B------:R-:W-:-:S04]  /*0be0*/  IADD3.X R19, R9, UR9, RZ, P0, !PT ;  /* 0x0000000909137c10 */ /* 0x000fc800087fe4ff */
[----:B------:R-:W-:-:S07]  /*0bf0*/  LEA R11, R10, UR4, 0x1 ;  /* 0x000000040a0b7c11 */ /* 0x000fce000f8e08ff */
.L_x_476:
        /* <DEDUP_REMOVED lines=13> */
.L_x_475:
[----:B------:R-:W-:Y:S05]  /*0cd0*/  BSYNC B1 ;  /* 0x0000000000017941 */ /* 0x000fea0003800000 */
.L_x_474:
        /* <DEDUP_REMOVED lines=8> */
[----:B------:R-:W-:Y:S01]  /*0d60*/  IADD3 R6, R4, -R5, RZ ;  /* 0x8000000504067210 */ /* 0x000fe20007ffe0ff */
[----:B------:R-:W-:Y:S01]  /*0d70*/  IMAD R11, R41, R0, RZ ;  /* 0x00000000290b7224 */ /* 0x000fe200078e02ff */
[----:B------:R-:W-:Y:S01]  /*0d80*/  LEA R15, P0, R8, UR8, 0x1 ;  /* 0x00000008080f7c11 */ /* 0x000fe2000f8008ff */
[----:B------:R-:W-:Y:S01]  /*0d90*/  IMAD.WIDE.U32 R16, R5, 0x10, RZ ;  /* 0x0000001005107825 */ /* 0x000fe200078e00ff */
[----:B------:R-:W-:-:S03]  /*0da0*/  ISETP.GT.AND P2, PT, R6, 0x180, PT ;  /* 0x000001800600780c */ /* 0x000fc60003f44270 */
[----:B------:R-:W-:Y:S02]  /*0db0*/  IMAD.IADD R7, R9, 0x1, R7 ;  /* 0x0000000109077824 */ /* 0x000fe400078e0207 */
[----:B------:R-:W-:-:S03]  /*0dc0*/  IMAD.MOV.U32 R10, RZ, RZ, R16 ;  /* 0x000000ffff0a7224 */ /* 0x000fc600078e0010 */
        /* <DEDUP_REMOVED lines=10> */
.L_x_479:
[C---:B--2---:R-:W-:Y:S01]  /*0e70*/  IADD3 R6, P2, R10.reuse, R15, RZ ;  /* 0x0000000f0a067210 */ /* 0x044fe20007f5e0ff */
[--C-:B------:R-:W-:Y:S01]  /*0e80*/  IMAD.IADD R27, R11, 0x1, R10.reuse ;  /* 0x000000010b1b7824 */ /* 0x100fe200078e020a */
[----:B------:R-:W-:Y:S01]  /*0e90*/  IADD3 R25, R23, R10, RZ ;  /* 0x0000000a17197210 */ /* 0x000fe20007ffe0ff */
[----:B------:R-:W-:Y:S01]  /*0ea0*/  IMAD.IADD R35, R21, 0x1, R10 ;  /* 0x0000000115237824 */ /* 0x000fe200078e020a */
[----:B------:R-:W-:Y:S01]  /*0eb0*/  IADD3 R20, R10, 0x800, RZ ;  /* 0x000008000a147810 */ /* 0x000fe20007ffe0ff */
[----:B------:R-:W-:Y:S01]  /*0ec0*/  IMAD.X R7, R17, 0x1, R16, P2 ;  /* 0x0000000111077824 */ /* 0x000fe200010e0610 */
[----:B------:R-:W-:Y:S01]  /*0ed0*/  IADD3 R8, P2, R6, 0x1000, RZ ;  /* 0x0000100006087810 */ /* 0x000fe20007f5e0ff */
[----:B------:R-:W-:Y:S01]  /*0ee0*/  IMAD.IADD R33, R19, 0x1, R10 ;  /* 0x0000000113217824 */ /* 0x000fe200078e020a */
[----:B------:R-:W-:Y:S01]  /*0ef0*/  IADD3 R22, R10, 0x1000, RZ ;  /* 0x000010000a167810 */ /* 0x000fe20007ffe0ff */
[----:B------:R-:W-:Y:S01]  /*0f00*/  IMAD.IADD R45, R11, 0x1, R20 ;  /* 0x000000010b2d7824 */ /* 0x000fe200078e0214 */
[----:B------:R-:W-:Y:S01]  /*0f10*/  @!PT LDS RZ, [RZ] ;  /* 0x00000000fffff984 */ /* 0x000fe20000000800 */
[----:B------:R-:W-:Y:S01]  /*0f20*/  @!PT LDS RZ, [RZ] ;  /* 0x00000000fffff984 */ /* 0x000fe20000000800 */
[----:B------:R-:W-:Y:S01]  /*0f30*/  @!PT LDS RZ, [RZ] ;  /* 0x00000000fffff984 */ /* 0x000fe20000000800 */
[----:B------:R1:W-:Y:S01]  /*0f40*/  LDGSTS.E.BYPASS.128 [R27], desc[UR6][R6.64] ;  /* 0x00000000061b7fae */ /* 0x0003e2000b901c46 */
[----:B------:R-:W-:-:S02]  /*0f50*/  IMAD.X R9, RZ, RZ, R7, P2 ;  /* 0x000000ffff097224 */ /* 0x000fc400010e0607 */
[--C-:B------:R-:W-:Y:S01]  /*0f60*/  IMAD.IADD R31, R23, 0x1, R20.reuse ;  /* 0x00000001171f7824 */ /* 0x100fe200078e0214 */
[----:B------:R2:W-:Y:S01]  /*0f70*/  LDGSTS.E.BYPASS.128 [R25], desc[UR6][R6.64+0x200] ;  /* 0x0000020006197fae */ /* 0x0005e2000b901c46 */
[----:B------:R-:W-:Y:S02]  /*0f80*/  IMAD.IADD R29, R21, 0x1, R20 ;  /* 0x00000001151d7824 */ /* 0x000fe400078e0214 */
[----:B------:R-:W-:Y:S01]  /*0f90*/  IMAD.IADD R43, R23, 0x1, R22 ;  /* 0x00000001172b7824 */ /* 0x000fe200078e0216 */
[----:B------:R3:W-:Y:S01]  /*0fa0*/  LDGSTS.E.BYPASS.128 [R35], desc[UR6][R6.64+0x400] ;  /* 0x0000040006237fae */ /* 0x0007e2000b901c46 */
[----:B------:R-:W-:-:S03]  /*0fb0*/  VIADD R5, R5, 0x200 ;  /* 0x0000020005057836 */ /* 0x000fc60000000000 */
[----:B------:R4:W-:Y:S01]  /*0fc0*/  LDGSTS.E.BYPASS.128 [R33], desc[UR6][R6.64+0x600] ;  /* 0x0000060006217fae */ /* 0x0009e2000b901c46 */
[----:B-1----:R-:W-:Y:S01]  /*0fd0*/  IADD3 R27, R19, R20, RZ ;  /* 0x00000014131b7210 */ /* 0x002fe20007ffe0ff */
[C---:B------:R-:W-:Y:S01]  /*0fe0*/  VIADD R20, R10.reuse, 0x1800 ;  /* 0x000018000a147836 */ /* 0x040fe20000000000 */
[----:B------:R-:W-:Y:S01]  /*0ff0*/  IADD3 R10, P3, R10, 0x2000, RZ ;  /* 0x000020000a0a7810 */ /* 0x000fe20007f7e0ff */
[----:B--2---:R-:W-:Y:S01]  /*1000*/  IMAD.IADD R25, R11, 0x1, R22 ;  /* 0x000000010b197824 */ /* 0x004fe200078e0216 */
[----:B------:R-:W-:Y:S02]  /*1010*/  LDGSTS.E.BYPASS.128 [R45], desc[UR6][R8.64+-0x800] ;  /* 0x00000800082d7fae */ /* 0x000fe4000b901c46 */
[----:B------:R-:W-:Y:S02]  /*1020*/  IADD3.X R17, RZ, R17, RZ, P3, !PT ;  /* 0x00000011ff117210 */ /* 0x000fe40001ffe4ff */
[----:B------:R1:W-:Y:S01]  /*1030*/  LDGSTS.E.BYPASS.128 [R31], desc[UR6][R8.64+-0x600] ;  /* 0x00000a00081f7fae */ /* 0x0003e2000b901c46 */
[----:B---3--:R-:W-:-:S02]  /*1040*/  IADD3 R35, R21, R22, RZ ;  /* 0x0000001615237210 */ /* 0x008fc40007ffe0ff */
[----:B----4-:R-:W-:Y:S01]  /*1050*/  IADD3 R6, P2, R6, 0x2000, RZ ;  /* 0x0000200006067810 */ /* 0x010fe20007f5e0ff */
[----:B------:R2:W-:Y:S01]  /*1060*/  LDGSTS.E.BYPASS.128 [R29], desc[UR6][R8.64+-0x400] ;  /* 0x00000c00081d7fae */ /* 0x0005e2000b901c46 */
[----:B------:R-:W-:-:S03]  /*1070*/  IMAD.IADD R33, R19, 0x1, R22 ;  /* 0x0000000113217824 */ /* 0x000fc600078e0216 */
[----:B------:R3:W-:Y:S01]  /*1080*/  LDGSTS.E.BYPASS.128 [R27], desc[UR6][R8.64+-0x200] ;  /* 0x00000e00081b7fae */ /* 0x0007e2000b901c46 */
[----:B------:R-:W-:Y:S01]  /*1090*/  IMAD.X R7, RZ, RZ, R7, P2 ;  /* 0x000000ffff077224 */ /* 0x000fe200010e0607 */
[----:B------:R-:W-:Y:S02]  /*10a0*/  ISETP.GE.AND P2, PT, R5, R18, PT ;  /* 0x000000120500720c */ /* 0x000fe40003f46270 */
[----:B-1----:R-:W-:Y:S01]  /*10b0*/  IADD3 R31, R11, R20, RZ ;  /* 0x000000140b1f7210 */ /* 0x002fe20007ffe0ff */
[----:B------:R1:W-:Y:S01]  /*10c0*/  LDGSTS.E.BYPASS.128 [R25], desc[UR6][R8.64] ;  /* 0x0000000008197fae */ /* 0x0003e2000b901c46 */
[----:B--2---:R-:W-:-:S03]  /*10d0*/  IMAD.IADD R29, R23, 0x1, R20 ;  /* 0x00000001171d7824 */ /* 0x004fc600078e0214 */
[----:B------:R2:W-:Y:S01]  /*10e0*/  LDGSTS.E.BYPASS.128 [R43], desc[UR6][R8.64+0x200] ;  /* 0x00000200082b7fae */ /* 0x0005e2000b901c46 */
[----:B---3--:R-:W-:-:S03]  /*10f0*/  IADD3 R27, R21, R20, RZ ;  /* 0x00000014151b7210 */ /* 0x008fc60007ffe0ff */
[----:B------:R2:W-:Y:S01]  /*1100*/  LDGSTS.E.BYPASS.128 [R35], desc[UR6][R8.64+0x400] ;  /* 0x0000040008237fae */ /* 0x0005e2000b901c46 */
[----:B-1----:R-:W-:-:S03]  /*1110*/  IMAD.IADD R25, R19, 0x1, R20 ;  /* 0x0000000113197824 */ /* 0x002fc600078e0214 */
[----:B------:R2:W-:Y:S04]  /*1120*/  LDGSTS.E.BYPASS.128 [R33], desc[UR6][R8.64+0x600] ;  /* 0x0000060008217fae */ /* 0x0005e8000b901c46 */
[----:B------:R2:W-:Y:S04]  /*1130*/  LDGSTS.E.BYPASS.128 [R31], desc[UR6][R6.64+-0x800] ;  /* 0x00000800061f7fae */ /* 0x0005e8000b901c46 */
[----:B------:R2:W-:Y:S04]  /*1140*/  LDGSTS.E.BYPASS.128 [R29], desc[UR6][R6.64+-0x600] ;  /* 0x00000a00061d7fae */ /* 0x0005e8000b901c46 */
[----:B------:R2:W-:Y:S04]  /*1150*/  LDGSTS.E.BYPASS.128 [R27], desc[UR6][R6.64+-0x400] ;  /* 0x00000c00061b7fae */ /* 0x0005e8000b901c46 */
[----:B------:R2:W-:Y:S01]  /*1160*/  LDGSTS.E.BYPASS.128 [R25], desc[UR6][R6.64+-0x200] ;  /* 0x00000e0006197fae */ /* 0x0005e2000b901c46 */
[----:B------:R-:W-:Y:S05]  /*1170*/  @!P2 BRA `(.L_x_479) ;  /* 0xfffffffc003ca947 */ /* 0x000fea000383ffff */
.L_x_478:
[----:B------:R-:W-:Y:S05]  /*1180*/  BSYNC B1 ;  /* 0x0000000000017941 */ /* 0x000fea0003800000 */
.L_x_477:
[----:B--2---:R-:W-:Y:S01]  /*1190*/  IMAD.IADD R6, R4, 0x1, -R5 ;  /* 0x0000000104067824 */ /* 0x004fe200078e0a05 */
[----:B------:R-:W-:Y:S04]  /*11a0*/  BSSY B1, `(.L_x_480) ;  /* 0x000001f000017945 */ /* 0x000fe80003800000 */
[----:B------:R-:W-:-:S13]  /*11b0*/  ISETP.GT.AND P2, PT, R6, 0x80, PT ;  /* 0x000000800600780c */ /* 0x000fda0003f44270 */
[----:B------:R-:W-:Y:S05]  /*11c0*/  @!P2 BRA `(.L_x_481) ;  /* 0x000000000070a947 */ /* 0x000fea0003800000 */
[C---:B------:R-:W-:Y:S01]  /*11d0*/  IADD3 R8, P0, R10.reuse, R15, RZ ;  /* 0x0000000f0a087210 */ /* 0x040fe20007f1e0ff */
[----:B------:R-:W-:Y:S01]  /*11e0*/  VIADD R18, R10, 0x800 ;  /* 0x000008000a127836 */ /* 0x000fe20000000000 */
[-C--:B------:R-:W-:Y:S01]  /*11f0*/  IADD3 R25, R11, R10.reuse, RZ ;  /* 0x0000000a0b197210 */ /* 0x080fe20007ffe0ff */
[----:B------:R-:W-:Y:S01]  /*1200*/  IMAD.IADD R43, R23, 0x1, R10 ;  /* 0x00000001172b7824 */ /* 0x000fe200078e020a */
[----:B------:R-:W-:Y:S01]  /*1210*/  IADD3 R33, R19, R10, RZ ;  /* 0x0000000a13217210 */ /* 0x000fe20007ffe0ff */
[----:B------:R-:W-:Y:S01]  /*1220*/  IMAD.X R9, R17, 0x1, R16, P0 ;  /* 0x0000000111097824 */ /* 0x000fe200000e0610 */
[----:B------:R-:W-:Y:S01]  /*1230*/  IADD3 R6, P0, R8, 0x1000, RZ ;  /* 0x0000100008067810 */ /* 0x000fe20007f1e0ff */
[----:B------:R-:W-:Y:S01]  /*1240*/  IMAD.IADD R35, R21, 0x1, R10 ;  /* 0x0000000115237824 */ /* 0x000fe200078e020a */
[----:B------:R-:W-:Y:S01]  /*1250*/  IADD3 R10, P2, R10, 0x1000, RZ ;  /* 0x000010000a0a7810 */ /* 0x000fe20007f5e0ff */
[--C-:B------:R-:W-:Y:S01]  /*1260*/  IMAD.IADD R31, R11, 0x1, R18.reuse ;  /* 0x000000010b1f7824 */ /* 0x100fe200078e0212 */
[----:B------:R-:W-:Y:S01]  /*1270*/  IADD3.X R7, RZ, R9, RZ, P0, !PT ;  /* 0x00000009ff077210 */ /* 0x000fe200007fe4ff */
[----:B------:R-:W-:Y:S01]  /*1280*/  @!PT LDS RZ, [RZ] ;  /* 0x00000000fffff984 */ /* 0x000fe20000000800 */
[----:B------:R-:W-:Y:S01]  /*1290*/  @!PT LDS RZ, [RZ] ;  /* 0x00000000fffff984 */ /* 0x000fe20000000800 */
[----:B------:R-:W-:Y:S01]  /*12a0*/  @!PT LDS RZ, [RZ] ;  /* 0x00000000fffff984 */ /* 0x000fe20000000800 */
[----:B------:R1:W-:Y:S01]  /*12b0*/  LDGSTS.E.BYPASS.128 [R25], desc[UR6][R8.64] ;  /* 0x0000000008197fae */ /* 0x0003e2000b901c46 */
[--C-:B------:R-:W-:Y:S01]  /*12c0*/  IMAD.IADD R29, R23, 0x1, R18.reuse ;  /* 0x00000001171d7824 */ /* 0x100fe200078e0212 */
[----:B------:R-:W-:Y:S01]  /*12d0*/  PLOP3.LUT P0, PT, PT, PT, PT, 0x8, 0x0 ;  /* 0x000000000000781c */ /* 0x000fe20003f0e170 */
[----:B------:R-:W-:Y:S01]  /*12e0*/  IMAD.IADD R27, R21, 0x1, R18 ;  /* 0x00000001151b7824 */ /* 0x000fe200078e0212 */
[----:B------:R2:W-:Y:S01]  /*12f0*/  LDGSTS.E.BYPASS.128 [R43], desc[UR6][R8.64+0x200] ;  /* 0x00000200082b7fae */ /* 0x0005e2000b901c46 */
[----:B------:R-:W-:-:S02]  /*1300*/  VIADD R5, R5, 0x100 ;  /* 0x0000010005057836 */ /* 0x000fc40000000000 */
[----:B------:R-:W-:Y:S01]  /*1310*/  IMAD.X R17, RZ, RZ, R17, P2 ;  /* 0x000000ffff117224 */ /* 0x000fe200010e0611 */
[----:B------:R2:W-:Y:S01]  /*1320*/  LDGSTS.E.BYPASS.128 [R35], desc[UR6][R8.64+0x400] ;  /* 0x0000040008237fae */ /* 0x0005e2000b901c46 */
[----:B-1----:R-:W-:-:S03]  /*1330*/  IADD3 R25, R19, R18, RZ ;  /* 0x0000001213197210 */ /* 0x002fc60007ffe0ff */
[----:B------:R2:W-:Y:S04]  /*1340*/  LDGSTS.E.BYPASS.128 [R33], desc[UR6][R8.64+0x600] ;  /* 0x0000060008217fae */ /* 0x0005e8000b901c46 */
[----:B------:R2:W-:Y:S04]  /*1350*/  LDGSTS.E.BYPASS.128 [R31], desc[UR6][R6.64+-0x800] ;  /* 0x00000800061f7fae */ /* 0x0005e8000b901c46 */
[----:B------:R2:W-:Y:S04]  /*1360*/  LDGSTS.E.BYPASS.128 [R29], desc[UR6][R6.64+-0x600] ;  /* 0x00000a00061d7fae */ /* 0x0005e8000b901c46 */
[----:B------:R2:W-:Y:S04]  /*1370*/  LDGSTS.E.BYPASS.128 [R27], desc[UR6][R6.64+-0x400] ;  /* 0x00000c00061b7fae */ /* 0x0005e8000b901c46 */
[----:B------:R2:W-:Y:S02]  /*1380*/  LDGSTS.E.BYPASS.128 [R25], desc[UR6][R6.64+-0x200] ;  /* 0x00000e0006197fae */ /* 0x0005e4000b901c46 */
.L_x_481:
[----:B------:R-:W-:Y:S05]  /*1390*/  BSYNC B1 ;  /* 0x0000000000017941 */ /* 0x000fea0003800000 */
.L_x_480:
[----:B------:R-:W-:-:S13]  /*13a0*/  ISETP.LT.OR P0, PT, R5, R4, P0 ;  /* 0x000000040500720c */ /* 0x000fda0000701670 */
[----:B------:R-:W-:Y:S05]  /*13b0*/  @!P0 BRA `(.L_x_473) ;  /* 0x0000000000348947 */ /* 0x000fea0003800000 */
[----:B------:R-:W-:Y:S01]  /*13c0*/  IADD3 R4, P0, R10, R15, RZ ;  /* 0x0000000f0a047210 */ /* 0x000fe20007f1e0ff */
[--C-:B------:R-:W-:Y:S01]  /*13d0*/  IMAD.IADD R11, R11, 0x1, R10.reuse ;  /* 0x000000010b0b7824 */ /* 0x100fe200078e020a */
[----:B------:R-:W-:Y:S01]  /*13e0*/  IADD3 R21, R21, R10, RZ ;  /* 0x0000000a15157210 */ /* 0x000fe20007ffe0ff */
[--C-:B------:R-:W-:Y:S01]  /*13f0*/  IMAD.IADD R23, R23, 0x1, R10.reuse ;  /* 0x0000000117177824 */ /* 0x100fe200078e020a */
[----:B------:R-:W-:Y:S01]  /*1400*/  IADD3.X R5, R17, R16, RZ, P0, !PT ;  /* 0x0000001011057210 */ /* 0x000fe200007fe4ff */
[----:B------:R-:W-:-:S04]  /*1410*/  IMAD.IADD R19, R19, 0x1, R10 ;  /* 0x0000000113137824 */ /* 0x000fc800078e020a */
[----:B------:R-:W-:Y:S01]  /*1420*/  @!PT LDS RZ, [RZ] ;  /* 0x00000000fffff984 */ /* 0x000fe20000000800 */
[----:B------:R-:W-:Y:S01]  /*1430*/  @!PT LDS RZ, [RZ] ;  /* 0x00000000fffff984 */ /* 0x000fe20000000800 */
[----:B------:R-:W-:Y:S01]  /*1440*/  @!PT LDS RZ, [RZ] ;  /* 0x00000000fffff984 */ /* 0x000fe20000000800 */
[----:B------:R3:W-:Y:S04]  /*1450*/  LDGSTS.E.BYPASS.128 [R11], desc[UR6][R4.64] ;  /* 0x00000000040b7fae */ /* 0x0007e8000b901c46 */
[----:B------:R3:W-:Y:S04]  /*1460*/  LDGSTS.E.BYPASS.128 [R23], desc[UR6][R4.64+0x200] ;  /* 0x0000020004177fae */ /* 0x0007e8000b901c46 */
[----:B------:R3:W-:Y:S04]  /*1470*/  LDGSTS.E.BYPASS.128 [R21], desc[UR6][R4.64+0x400] ;  /* 0x0000040004157fae */ /* 0x0007e8000b901c46 */
[----:B------:R3:W-:Y:S02]  /*1480*/  LDGSTS.E.BYPASS.128 [R19], desc[UR6][R4.64+0x600] ;  /* 0x0000060004137fae */ /* 0x0007e4000b901c46 */
.L_x_473:
[----:B------:R-:W-:Y:S05]  /*1490*/  BSYNC B0 ;  /* 0x0000000000007941 */ /* 0x000fea0003800000 */
.L_x_472:
        /* <DEDUP_REMOVED lines=27> */
[----:B-1----:R-:W-:-:S06]  /*1650*/  IADD3 R4, R31, 0xffffffe, RZ ;  /* 0x0ffffffe1f047810 */ /* 0x002fcc0007ffe0ff */
[----:B------:R1:W1:Y:S01]  /*1660*/  F2I.FTZ.U32.TRUNC.NTZ R5, R4 ;  /* 0x0000000400057305 */ /* 0x000262000021f000 */
[----:B------:R-:W-:-:S04]  /*1670*/  IMAD.IADD R30, R15, 0x1, R15 ;  /* 0x000000010f1e7824 */ /* 0x000fc800078e020f */
[----:B------:R-:W-:Y:S02]  /*1680*/  VIADD R6, R30, 0x4 ;  /* 0x000000041e067836 */ /* 0x000fe40000000000 */
[----:B-1----:R-:W-:Y:S02]  /*1690*/  IMAD.MOV.U32 R4, RZ, RZ, RZ ;  /* 0x000000ffff047224 */ /* 0x002fe400078e00ff */
[----:B------:R-:W-:-:S04]  /*16a0*/  IMAD.MOV R33, RZ, RZ, -R5 ;  /* 0x000000ffff217224 */ /* 0x000fc800078e0a05 */
[----:B------:R-:W-:Y:S01]  /*16b0*/  IMAD R7, R33, R28, RZ ;  /* 0x0000001c21077224 */ /* 0x000fe200078e02ff */
[C---:B------:R-:W-:Y:S02]  /*16c0*/  IADD3 R29, R30.reuse, 0x2, RZ ;  /* 0x000000021e1d7810 */ /* 0x040fe40007ffe0ff */
[----:B------:R-:W-:Y:S01]  /*16d0*/  IABS R33, R6 ;  /* 0x0000000600217213 */ /* 0x000fe20000000000 */
[----:B------:R-:W-:Y:S01]  /*16e0*/  IMAD.HI.U32 R7, R5, R7, R4 ;  /* 0x0000000705077227 */ /* 0x000fe200078e0004 */
[----:B------:R-:W-:Y:S02]  /*16f0*/  IABS R47, R29 ;  /* 0x0000001d002f7213 */ /* 0x000fe40000000000 */
[----:B------:R-:W-:-:S03]  /*1700*/  IADD3 R38, R30, 0x6, RZ ;  /* 0x000000061e267810 */ /* 0x000fc60007ffe0ff */
[----:B------:R-:W-:Y:S01]  /*1710*/  IMAD.HI.U32 R5, R7, R33, RZ ;  /* 0x0000002107057227 */ /* 0x000fe200078e00ff */
[----:B------:R-:W-:-:S03]  /*1720*/  IABS R35, R38 ;  /* 0x0000002600237213 */ /* 0x000fc60000000000 */
[----:B------:R-:W-:-:S04]  /*1730*/  IMAD.HI.U32 R4, R7, R47, RZ ;  /* 0x0000002f07047227 */ /* 0x000fc800078e00ff */
[----:B------:R-:W-:Y:S02]  /*1740*/  IMAD.MOV R5, RZ, RZ, -R5 ;  /* 0x000000ffff057224 */ /* 0x000fe400078e0a05 */
[----:B------:R-:W-:Y:S02]  /*1750*/  IMAD.MOV R4, RZ, RZ, -R4 ;  /* 0x000000ffff047224 */ /* 0x000fe400078e0a04 */
[----:B------:R-:W-:Y:S01]  /*1760*/  IMAD R32, R13, R14, RZ ;  /* 0x0000000e0d207224 */ /* 0x000fe200078e02ff */
[----:B------:R-:W-:Y:S01]  /*1770*/  IADD3 R14, R30, 0x8, RZ ;  /* 0x000000081e0e7810 */ /* 0x000fe20007ffe0ff */
[----:B------:R-:W-:Y:S02]  /*1780*/  IMAD R33, R28, R5, R33 ;  /* 0x000000051c217224 */ /* 0x000fe400078e0221 */
[----:B------:R-:W-:Y:S02]  /*1790*/  VIADD R40, R30, 0xa ;  /* 0x0000000a1e287836 */ /* 0x000fe40000000000 */
[----:B------:R-:W-:Y:S01]  /*17a0*/  IMAD.HI.U32 R5, R7, R35, RZ ;  /* 0x0000002307057227 */ /* 0x000fe200078e00ff */
[----:B------:R-:W-:-:S03]  /*17b0*/  IABS R13, R14 ;  /* 0x0000000e000d7213 */ /* 0x000fc60000000000 */
[----:B------:R-:W-:Y:S02]  /*17c0*/  VIADD R42, R30, 0xc ;  /* 0x0000000c1e2a7836 */ /* 0x000fe40000000000 */
[----:B------:R-:W-:Y:S01]  /*17d0*/  IMAD R47, R28, R4, R47 ;  /* 0x000000041c2f7224 */ /* 0x000fe200078e022f */
[----:B------:R-:W-:Y:S01]  /*17e0*/  IADD3 R4, R30, 0xe, RZ ;  /* 0x0000000e1e047810 */ /* 0x000fe20007ffe0ff */
[----:B------:R-:W-:Y:S01]  /*17f0*/  IMAD.MOV R5, RZ, RZ, -R5 ;  /* 0x000000ffff057224 */ /* 0x000fe200078e0a05 */
        /* <DEDUP_REMOVED lines=8> */
[----:B------:R-:W-:Y:S01]  /*1880*/  IMAD.HI.U32 R44, R7, R43, RZ ;  /* 0x0000002b072c7227 */ /* 0x000fe200078e00ff */
[----:B------:R-:W-:-:S03]  /*1890*/  IADD3 R35, -R35, RZ, RZ ;  /* 0x000000ff23237210 */ /* 0x000fc60007ffe1ff */
[----:B------:R-:W-:-:S04]  /*18a0*/  IMAD.HI.U32 R7, R7, R45, RZ ;  /* 0x0000002d07077227 */ /* 0x000fc800078e00ff */
        /* <DEDUP_REMOVED lines=8> */
[----:B------:R-:W-:-:S02]  /*1930*/  IMAD R45, R28, R46, R45 ;  /* 0x0000002e1c2d7224 */ /* 0x000fc400078e022d */
[--C-:B------:R-:W-:Y:S01]  /*1940*/  @!P2 IMAD.IADD R33, R33, 0x1, -R28.reuse ;  /* 0x000000012121a824 */ /* 0x100fe200078e0a1c */
[C---:B------:R-:W-:Y:S02]  /*1950*/  ISETP.GT.U32.AND P0, PT, R28.reuse, R31, PT ;  /* 0x0000001f1c00720c */ /* 0x040fe40003f04070 */
[----:B------:R-:W-:Y:S02]  /*1960*/  @!P1 IADD3 R47, R47, -R28, RZ ;  /* 0x8000001c2f2f9210 */ /* 0x000fe40007ffe0ff */
[C---:B------:R-:W-:Y:S02]  /*1970*/  ISETP.GT.U32.AND P3, PT, R28.reuse, R43, PT ;  /* 0x0000002b1c00720c */ /* 0x040fe40003f64070 */
[C---:B------:R-:W-:Y:S02]  /*1980*/  ISETP.GT.U32.AND P2, PT, R28.reuse, R33, PT ;  /* 0x000000211c00720c */ /* 0x040fe40003f44070 */
[C---:B------:R-:W-:Y:S02]  /*1990*/  ISETP.GT.U32.AND P1, PT, R28.reuse, R45, PT ;  /* 0x0000002d1c00720c */ /* 0x040fe40003f24070 */
[----:B------:R-:W-:Y:S01]  /*19a0*/  ISETP.GT.U32.AND P6, PT, R28, R47, PT ;  /* 0x0000002f1c00720c */ /* 0x000fe20003fc4070 */
[--C-:B------:R-:W-:Y:S01]  /*19b0*/  @!P4 IMAD.IADD R5, R5, 0x1, -R28.reuse ;  /* 0x000000010505c824 */ /* 0x100fe200078e0a1c */
[----:B------:R-:W-:Y:S01]  /*19c0*/  ISETP.GE.AND P4, PT, R29, RZ, PT ;  /* 0x000000ff1d00720c */ /* 0x000fe20003f86270 */
[----:B------:R-:W-:Y:S01]  /*19d0*/  @!P5 IMAD.IADD R7, R7, 0x1, -R28 ;  /* 0x000000010707d824 */ /* 0x000fe200078e0a1c */
[----:B------:R-:W-:-:S02]  /*19e0*/  ISETP.GE.AND P5, PT, R6, RZ, PT ;  /* 0x000000ff0600720c */ /* 0x000fc40003fa6270 */
[-C--:B------:R-:W-:Y:S01]  /*19f0*/  @!P0 IADD3 R31, R31, -R28.reuse, RZ ;  /* 0x8000001c1f1f8210 */ /* 0x080fe20007ffe0ff */
[--C-:B------:R-:W-:Y:S01]  /*1a00*/  @!P3 IMAD.IADD R43, R43, 0x1, -R28.reuse ;  /* 0x000000012b2bb824 */ /* 0x100fe200078e0a1c */
[C---:B------:R-:W-:Y:S02]  /*1a10*/  ISETP.GT.U32.AND P3, PT, R28.reuse, R5, PT ;  /* 0x000000051c00720c */ /* 0x040fe40003f64070 */
[----:B------:R-:W-:Y:S01]  /*1a20*/  @!P2 IADD3 R33, R33, -R28, RZ ;  /* 0x8000001c2121a210 */ /* 0x000fe20007ffe0ff */
[--C-:B------:R-:W-:Y:S01]  /*1a30*/  @!P1 IMAD.IADD R45, R45, 0x1, -R28.reuse ;  /* 0x000000012d2d9824 */ /* 0x100fe200078e0a1c */
[C---:B------:R-:W-:Y:S02]  /*1a40*/  ISETP.GT.U32.AND P2, PT, R28.reuse, R7, PT ;  /* 0x000000071c00720c */ /* 0x040fe40003f44070 */
[----:B------:R-:W-:Y:S01]  /*1a50*/  ISETP.GT.U32.AND P1, PT, R28, R31, PT ;  /* 0x0000001f1c00720c */ /* 0x000fe20003f24070 */
[----:B------:R-:W-:Y:S01]  /*1a60*/  @!P6 IMAD.IADD R47, R47, 0x1, -R28 ;  /* 0x000000012f2fe824 */ /* 0x000fe200078e0a1c */
[----:B------:R-:W-:Y:S01]  /*1a70*/  LEA R34, R34, R15, 0x9 ;  /* 0x0000000f22227211 */ /* 0x000fe200078e48ff */
[----:B------:R-:W-:Y:S01]  /*1a80*/  IMAD.MOV.U32 R15, RZ, RZ, R33 ;  /* 0x000000ffff0f7224 */ /* 0x000fe200078e0021 */
[----:B------:R-:W1:Y:S01]  /*1a90*/  S2UR UR5, SR_CgaCtaId ;  /* 0x00000000000579c3 */ /* 0x000e620000008800 */
[----:B------:R-:W-:Y:S01]  /*1aa0*/  IMAD.SHL.U32 R35, R37, 0x10, RZ ;  /* 0x0000001025237824 */ /* 0x000fe200078e00ff */
[----:B------:R-:W-:Y:S01]  /*1ab0*/  @!P4 IADD3 R47, -R47, RZ, RZ ;  /* 0x000000ff2f2fc210 */ /* 0x000fe20007ffe1ff */
[----:B------:R-:W-:Y:S01]  /*1ac0*/  @!P5 IMAD.MOV R15, RZ, RZ, -R15 ;  /* 0x000000ffff0fd224 */ /* 0x000fe200078e0a0f */
[----:B------:R-:W-:-:S02]  /*1ad0*/  ISETP.GT.U32.AND P4, PT, R28, R43, PT ;  /* 0x0000002b1c00720c */ /* 0x000fc40003f84070 */
[----:B------:R-:W-:Y:S01]  /*1ae0*/  ISETP.GT.U32.AND P5, PT, R28, R45, PT ;  /* 0x0000002d1c00720c */ /* 0x000fe20003fa4070 */
[--C-:B------:R-:W-:Y:S01]  /*1af0*/  @!P3 IMAD.IADD R5, R5, 0x1, -R28.reuse ;  /* 0x000000010505b824 */ /* 0x100fe200078e0a1c */
[----:B------:R-:W-:Y:S01]  /*1b00*/  IADD3 R13, R3, R12, R35 ;  /* 0x0000000c030d7210 */ /* 0x000fe20007ffe023 */
[----:B------:R-:W-:Y:S01]  /*1b10*/  @!P1 IMAD.IADD R31, R31, 0x1, -R28 ;  /* 0x000000011f1f9824 */ /* 0x000fe200078e0a1c */
[----:B------:R-:W-:Y:S02]  /*1b20*/  LEA.HI R3, R0, R0, RZ, 0x1 ;  /* 0x0000000000037211 */ /* 0x000fe400078f08ff */
[----:B------:R-:W-:Y:S02]  /*1b30*/  ISETP.GE.AND P0, PT, R38, RZ, PT ;  /* 0x000000ff2600720c */ /* 0x000fe40003f06270 */
[----:B------:R-:W-:Y:S02]  /*1b40*/  ISETP.GE.AND P6, PT, R14, RZ, PT ;  /* 0x000000ff0e00720c */ /* 0x000fe40003fc6270 */
[----:B------:R-:W-:-:S02]  /*1b50*/  ISETP.GE.AND P3, PT, R40, RZ, PT ;  /* 0x000000ff2800720c */ /* 0x000fc40003f66270 */
[-C--:B------:R-:W-:Y:S02]  /*1b60*/  @!P2 IADD3 R7, R7, -R28.reuse, RZ ;  /* 0x8000001c0707a210 */ /* 0x080fe40007ffe0ff */
[----:B------:R-:W-:Y:S02]  /*1b70*/  ISETP.GE.AND P2, PT, R42, RZ, PT ;  /* 0x000000ff2a00720c */ /* 0x000fe40003f46270 */
[----:B------:R-:W-:Y:S02]  /*1b80*/  ISETP.GE.AND P1, PT, R4, RZ, PT ;  /* 0x000000ff0400720c */ /* 0x000fe40003f26270 */
[----:B------:R-:W-:Y:S02]  /*1b90*/  SHF.R.S32.HI R3, RZ, 0x1, R3 ;  /* 0x00000001ff037819 */ /* 0x000fe40000011403 */
[----:B------:R-:W-:Y:S01]  /*1ba0*/  SHF.R.S32.HI R29, RZ, 0x1f, R0 ;  /* 0x0000001fff1d7819 */ /* 0x000fe20000011400 */
[----:B------:R-:W-:Y:S01]  /*1bb0*/  @!P4 IMAD.IADD R43, R43, 0x1, -R28 ;  /* 0x000000012b2bc824 */ /* 0x000fe200078e0a1c */
[----:B------:R-:W-:Y:S01]  /*1bc0*/  @!P5 IADD3 R45, R45, -R28, RZ ;  /* 0x8000001c2d2dd210 */ /* 0x000fe20007ffe0ff */
[-C--:B------:R-:W-:Y:S01]  /*1bd0*/  IMAD R33, R41, R0.reuse, R3 ;  /* 0x0000000029217224 */ /* 0x080fe200078e0203 */
[----:B------:R-:W-:-:S02]  /*1be0*/  LEA.HI R6, R29, R0, RZ, 0x3 ;  /* 0x000000001d067211 */ /* 0x000fc400078f18ff */
[----:B------:R-:W-:Y:S01]  /*1bf0*/  MOV R3, R7 ;  /* 0x0000000700037202 */ /* 0x000fe20000000f00 */
[----:B------:R-:W-:Y:S01]  /*1c00*/  @!P0 IMAD.MOV R5, RZ, RZ, -R5 ;  /* 0x000000ffff058224 */ /* 0x000fe200078e0a05 */
[----:B------:R-:W-:Y:S01]  /*1c10*/  ISETP.NE.AND P5, PT, R0, RZ, PT ;  /* 0x000000ff0000720c */ /* 0x000fe20003fa5270 */
[----:B------:R-:W-:Y:S01]  /*1c20*/  @!P3 IMAD.MOV R31, RZ, RZ, -R31 ;  /* 0x000000ffff1fb224 */ /* 0x000fe200078e0a1f */
[-C--:B------:R-:W-:Y:S01]  /*1c30*/  LEA.HI R28, R29, R0.reuse, RZ, 0x4 ;  /* 0x000000001d1c7211 */ /* 0x080fe200078f20ff */
[----:B------:R-:W-:Y:S01]  /*1c40*/  @!P1 IMAD.MOV R45, RZ, RZ, -R45 ;  /* 0x000000ffff2d9224 */ /* 0x000fe200078e0a2d */
[----:B------:R-:W-:Y:S02]  /*1c50*/  SHF.R.S32.HI R6, RZ, 0x3, R6 ;  /* 0x00000003ff067819 */ /* 0x000fe40000011406 */
[----:B------:R-:W-:Y:S02]  /*1c60*/  LOP3.LUT R0, RZ, R0, RZ, 0x33, !PT ;  /* 0x00000000ff007212 */ /* 0x000fe400078e33ff */
[----:B------:R-:W-:Y:S01]  /*1c70*/  @!P6 IADD3 R3, -R3, RZ, RZ ;  /* 0x000000ff0303e210 */ /* 0x000fe20007ffe1ff */
[----:B------:R-:W-:Y:S01]  /*1c80*/  UMOV UR4, 0x400 ;  /* 0x0000040000047882 */ /* 0x000fe20000000000 */
[----:B------:R-:W-:Y:S01]  /*1c90*/  @!P2 IADD3 R43, -R43, RZ, RZ ;  /* 0x000000ff2b2ba210 */ /* 0x000fe20007ffe1ff */
[----:B------:R-:W-:Y:S01]  /*1ca0*/  IMAD.SHL.U32 R32, R32, 0x100, RZ ;  /* 0x0000010020207824 */ /* 0x000fe200078e00ff */
[----:B------:R-:W-:Y:S01]  /*1cb0*/  ISETP.GE.AND P4, PT, R37, R6, PT ;  /* 0x000000062500720c */ /* 0x000fe20003f86270 */
[----:B-1----:R-:W-:Y:S01]  /*1cc0*/  ULEA UR4, UR5, UR4, 0x18 ;  /* 0x0000000405047291 */ /* 0x002fe2000f8ec03f */
[----:B------:R-:W-:-:S02]  /*1cd0*/  SEL R4, R0, R3, !P5 ;  /* 0x0000000300047207 */ /* 0x000fc40006800000 */
[C---:B------:R-:W-:Y:S02]  /*1ce0*/  SEL R7, R0.reuse, R47, !P5 ;  /* 0x0000002f00077207 */ /* 0x040fe40006800000 */
        /* <DEDUP_REMOVED lines=12> */
[----:B------:R-:W-:-:S02]  /*1db0*/  SHF.R.U32.HI R4, RZ, 0x1, R4 ;  /* 0x00000001ff047819 */ /* 0x000fc40000011604 */
[----:B------:R-:W-:Y:S02]  /*1dc0*/  SHF.R.U32.HI R3, RZ, 0x1, R3 ;  /* 0x00000001ff037819 */ /* 0x000fe40000011603 */
[----:B------:R-:W-:Y:S01]  /*1dd0*/  SHF.R.U32.HI R2, RZ, 0x1, R12 ;  /* 0x00000001ff027819 */ /* 0x000fe2000001160c */
[----:B---3--:R-:W-:Y:S01]  /*1de0*/  IMAD.U32 R26, R26, 0x10000, RZ ;  /* 0x000100001a1a7824 */ /* 0x008fe200078e00ff */
[----:B------:R-:W-:Y:S02]  /*1df0*/  SHF.R.U32.HI R0, RZ, 0x1, R0 ;  /* 0x00000001ff007819 */ /* 0x000fe40000011600 */
[----:B--2---:R-:W-:Y:S01]  /*1e00*/  SHF.L.U32 R27, R27, 0x10, RZ ;  /* 0x000000101b1b7819 */ /* 0x004fe200000006ff */
        /* <DEDUP_REMOVED lines=14> */
.L_x_489:
        /* <DEDUP_REMOVED lines=34> */
.L_x_496:
        /* <DEDUP_REMOVED lines=30> */
.L_x_484:
[----:B------:R-:W-:Y:S05]  /*22f0*/  BSYNC B0 ;  /* 0x0000000000007941 */ /* 0x000fea0003800000 */
.L_x_483:
        /* <DEDUP_REMOVED lines=119> */
.L_x_507:
        /* <DEDUP_REMOVED lines=15> */
.L_x_486:
[----:B------:R-:W-:Y:S05]  /*2b60*/  BSYNC B0 ;  /* 0x0000000000007941 */ /* 0x000fea0003800000 */
.L_x_485:
        /* <DEDUP_REMOVED lines=18> */
.L_x_482:
[----:B------:R-:W-:Y:S01]  /*2c90*/  HFMA2.MMA R42, -RZ, RZ, 0, 9.5367431640625e-07 ;  /* 0x00000010ff2a7435 */ /* 0x000fe200000001ff */
[----:B------:R-:W-:Y:S01]  /*2ca0*/  BSSY B0, `(.L_x_490) ;  /* 0x0000006000007945 */ /* 0x000fe20003800000 */
[----:B------:R-:W-:Y:S01]  /*2cb0*/  IMAD.MOV.U32 R51, RZ, RZ, 0x1f ;  /* 0x0000001fff337424 */ /* 0x000fe200078e00ff */
[----:B------:R-:W-:-:S08]  /*2cc0*/  MOV R40, 0xffffffff ;  /* 0xffffffff00287802 */ /* 0x000fd00000000f00 */
[----:B------:R-:W-:Y:S05]  /*2cd0*/  WARPSYNC.COLLECTIVE R40, `(.L_x_491) ;  /* 0x0000000028087348 */ /* 0x000fea0003c00000 */
[----:B------:R1:W2:Y:S02]  /*2ce0*/  SHFL.BFLY P2, R50, R53, R42, R51 ;  /* 0x0c00002a35327389 */ /* 0x0002a40000040033 */
[----:B-12---:R-:W-:Y:S01]  /*2cf0*/  ENDCOLLECTIVE ;  /* 0x000000000000791b */ /* 0x006fe20003800000 */
.L_x_491:
[----:B------:R-:W-:Y:S05]  /*2d00*/  BSYNC B0 ;  /* 0x0000000000007941 */ /* 0x000fea0003800000 */
.L_x_490:
[----:B------:R-:W-:Y:S01]  /*2d10*/  HFMA2.MMA R51, -RZ, RZ, 0, 1.847743988037109375e-06 ;  /* 0x0000001fff337435 */ /* 0x000fe200000001ff */
[----:B------:R-:W-:Y:S01]  /*2d20*/  FADD.FTZ R53, R53, R50 ;  /* 0x0000003235357221 */ /* 0x000fe20000010000 */
[----:B------:R-:W-:Y:S02]  /*2d30*/  IMAD.MOV.U32 R42, RZ, RZ, 0x8 ;  /* 0x00000008ff2a7424 */ /* 0x000fe400078e00ff */
[----:B------:R-:W-:-:S07]  /*2d40*/  IMAD.MOV.U32 R40, RZ, RZ, -0x1 ;  /* 0xffffffffff287424 */ /* 0x000fce00078e00ff */
[----:B------:R-:W-:Y:S05]  /*2d50*/  WARPSYNC.COLLECTIVE R40, `(.L_x_492) ;  /* 0x0000000028087348 */ /* 0x000fea0003c00000 */
[----:B------:R1:W2:Y:S02]  /*2d60*/  SHFL.BFLY P2, R50, R53, R42, R51 ;  /* 0x0c00002a35327389 */ /* 0x0002a40000040033 */
[----:B-12---:R-:W-:Y:S01]  /*2d70*/  ENDCOLLECTIVE ;  /* 0x000000000000791b */ /* 0x006fe20003800000 */
.L_x_492:
[----:B------:R-:W-:Y:S02]  /*2d80*/  IMAD.MOV.U32 R42, RZ, RZ, 0x4 ;  /* 0x00000004ff2a7424 */ /* 0x000fe400078e00ff */
[----:B------:R-:W-:-:S05]  /*2d90*/  FADD.FTZ R44, R53, R50 ;  /* 0x00000032352c7221 */ /* 0x000fca0000010000 */
[----:B------:R-:W-:-:S07]  /*2da0*/  MOV R53, R44 ;  /* 0x0000002c00357202 */ /* 0x000fce0000000f00 */
[----:B------:R-:W-:Y:S05]  /*2db0*/  WARPSYNC.COLLECTIVE R40, `(.L_x_493) ;  /* 0x0000000028087348 */ /* 0x000fea0003c00000 */
[----:B------:R1:W2:Y:S02]  /*2dc0*/  SHFL.BFLY P2, R50, R53, R42, R51 ;  /* 0x0c00002a35327389 */ /* 0x0002a40000040033 */
[----:B-12---:R-:W-:Y:S01]  /*2dd0*/  ENDCOLLECTIVE ;  /* 0x000000000000791b */ /* 0x006fe20003800000 */
.L_x_493:
[----:B------:R-:W-:Y:S02]  /*2de0*/  IMAD.MOV.U32 R42, RZ, RZ, 0x2 ;  /* 0x00000002ff2a7424 */ /* 0x000fe400078e00ff */
[----:B------:R-:W-:-:S05]  /*2df0*/  FADD.FTZ R46, R44, R50 ;  /* 0x000000322c2e7221 */ /* 0x000fca0000010000 */
[----:B------:R-:W-:-:S07]  /*2e00*/  MOV R53, R46 ;  /* 0x0000002e00357202 */ /* 0x000fce0000000f00 */
[----:B------:R-:W-:Y:S05]  /*2e10*/  WARPSYNC.COLLECTIVE R40, `(.L_x_494) ;  /* 0x0000000028087348 */ /* 0x000fea0003c00000 */
[----:B------:R1:W2:Y:S02]  /*2e20*/  SHFL.BFLY P2, R50, R53, R42, R51 ;  /* 0x0c00002a35327389 */ /* 0x0002a40000040033 */
[----:B-12---:R-:W-:Y:S01]  /*2e30*/  ENDCOLLECTIVE ;  /* 0x000000000000791b */ /* 0x006fe20003800000 */
.L_x_494:
[----:B------:R-:W-:Y:S02]  /*2e40*/  IMAD.MOV.U32 R42, RZ, RZ, 0x1 ;  /* 0x00000001ff2a7424 */ /* 0x000fe400078e00ff */
[----:B------:R-:W-:-:S05]  /*2e50*/  FADD.FTZ R48, R46, R50 ;  /* 0x000000322e307221 */ /* 0x000fca0000010000 */
[----:B------:R-:W-:-:S07]  /*2e60*/  MOV R53, R48 ;  /* 0x0000003000357202 */ /* 0x000fce0000000f00 */
[----:B------:R-:W-:Y:S05]  /*2e70*/  WARPSYNC.COLLECTIVE R40, `(.L_x_495) ;  /* 0x0000000028087348 */ /* 0x000fea0003c00000 */
[----:B------:R1:W2:Y:S02]  /*2e80*/  SHFL.BFLY P2, R50, R53, R42, R51 ;  /* 0x0c00002a35327389 */ /* 0x0002a40000040033 */
[----:B-12---:R-:W-:Y:S01]  /*2e90*/  ENDCOLLECTIVE ;  /* 0x000000000000791b */ /* 0x006fe20003800000 */
.L_x_495:
[----:B------:R-:W-:Y:S05]  /*2ea0*/  BRA `(.L_x_496) ;  /* 0xfffffff000987947 */ /* 0x000fea000383ffff */
.L_x_487:
        /* <DEDUP_REMOVED lines=23> */
.L_x_498:
[----:B------:R-:W-:Y:S05]  /*3020*/  BSYNC B1 ;  /* 0x0000000000017941 */ /* 0x000fea0003800000 */
.L_x_497:
        /* <DEDUP_REMOVED lines=8> */
.L_x_499:
        /* <DEDUP_REMOVED lines=27> */
.L_x_500:
        /* <DEDUP_REMOVED lines=13> */
.L_x_501:
        /* <DEDUP_REMOVED lines=15> */
.L_x_502:
        /* <DEDUP_REMOVED lines=15> */
.L_x_503:
        /* <DEDUP_REMOVED lines=15> */
.L_x_504:
        /* <DEDUP_REMOVED lines=15> */
.L_x_505:
[----:B------:R-:W-:-:S06]  /*36f0*/  LEA R48, R48, UR4, 0x1 ;  /* 0x0000000430307c11 */ /* 0x000fcc000f8e08ff */
[----:B------:R-:W1:Y:S01]  /*3700*/  LDS.U16 R48, [R48] ;  /* 0x0000000030307984 */ /* 0x000e620000000400 */
[----:B------:R-:W-:Y:S01]  /*3710*/  MOV R53, R49 ;  /* 0x0000003100357202 */ /* 0x000fe20000000f00 */
[----:B------:R-:W-:-:S07]  /*3720*/  IMAD.MOV.U32 R52, RZ, RZ, R50 ;  /* 0x000000ffff347224 */ /* 0x000fce00078e0032 */
[----:B-1----:R-:W-:Y:S05]  /*3730*/  WARPSYNC.COLLECTIVE R40, `(.L_x_506) ;  /* 0x0000000028087348 */ /* 0x002fea0003c00000 */
[----:B------:R2:W3:Y:S02]  /*3740*/  SHFL.BFLY P2, R50, R53, R42, R51 ;  /* 0x0c00002a35327389 */ /* 0x0004e40000040033 */
[----:B-123--:R-:W-:Y:S01]  /*3750*/  ENDCOLLECTIVE ;  /* 0x000000000000791b */ /* 0x00efe20003800000 */
.L_x_506:
        /* <DEDUP_REMOVED lines=10> */
.L_x_488:
[----:B------:R-:W-:Y:S01]  /*3800*/  BSSY B1, `(.L_x_508) ;  /* 0x0000005000017945 */ /* 0x000fe20003800000 */
[----:B------:R-:W-:-:S07]  /*3810*/  MOV R40, 0xffffffff ;  /* 0xffffffff00287802 */ /* 0x000fce0000000f00 */
[----:B------:R-:W-:Y:S05]  /*3820*/  WARPSYNC.COLLECTIVE R40, `(.L_x_509) ;  /* 0x0000000028087348 */ /* 0x000fea0003c00000 */
[----:B------:R-:W-:Y:S01]  /*3830*/  NOP ;  /* 0x0000000000007918 */ /* 0x000fe20000000000 */
[----:B------:R-:W-:Y:S01]  /*3840*/  ENDCOLLECTIVE ;  /* 0x000000000000791b */ /* 0x000fe20003800000 */
.L_x_509:
[----:B------:R-:W-:Y:S05]  /*3850*/  BSYNC B1 ;  /* 0x0000000000017941 */ /* 0x000fea0003800000 */
.L_x_508:
[----:B------:R-:W-:Y:S05]  /*3860*/  BRA `(.L_x_486) ;  /* 0xfffffff000bc7947 */ /* 0x000fea000383ffff */
.L_x_510:
        /* <DEDUP_REMOVED lines=9> */
.L_x_4506:


//--------------------- .text._ZN12tensorrt_llm7kernels32fusedQKNormRopeKernelNTokenHeadsIN3c108BFloat16ES3_Li256ELb1ELi2EEEvPviiifPKvS6_S6_PKlii --------------------------
	.section	.text._ZN12tensorrt_llm7kernels32fusedQKNormRopeKernelNTokenHeadsIN3c108BFloat16ES3_Li256ELb1ELi2EEEvPviiifPKvS6_S6_PKlii,"ax",@progbits
	.align	128
        .global         _ZN12tensorrt_llm7kernels32fusedQKNormRopeKernelNTokenHeadsIN3c108BFloat16ES3_Li256ELb1ELi2EEEvPviiifPKvS6_S6_PKlii
        .type           _ZN12tensorrt_llm7kernels32fusedQKNormRopeKernelNTokenHeadsIN3c108BFloat16ES3_Li256ELb1ELi2EEEvPviiifPKvS6_S6_PKlii,@function
        .size           _ZN12tensorrt_llm7kernels32fusedQKNormRopeKernelNTokenHeadsIN3c108BFloat16ES3_Li256ELb1ELi2EEEvPviiifPKvS6_S6_PKlii,(.L_x_4507 - _ZN12tensorrt_llm7kernels32fusedQKNormRopeKernelNTokenHeadsIN3c108BFloat16ES3_Li256ELb1ELi2EEEvPviiifPKvS6_S6_PKlii)
        .other          _ZN12tensorrt_llm7kernels32fusedQKNormRopeKernelNTokenHeadsIN3c108BFloat16ES3_Li256ELb1ELi2EEEvPviiifPKvS6_S6_PKlii,@"STO_CUDA_ENTRY STV_DEFAULT"
_ZN12tensorrt_llm7kernels32fusedQKNormRopeKernelNTokenHeadsIN3c108BFloat16ES3_Li256ELb1ELi2EEEvPviiifPKvS6_S6_PKlii:
.text._ZN12tensorrt_llm7kernels32fusedQKNormRopeKernelNTokenHeadsIN3c108BFloat16ES3_Li256ELb1ELi2EEEvPviiifPKvS6_S6_PKlii:
        /* <DEDUP_REMOVED lines=46> */
[----:B------:R-:W-:Y:S01]  /*02e0*/  LOP3.LUT R0, R12, 0x1f, RZ, 0xc0, !PT ;  /* 0x0000001f0c007812 */ /* 0x000fe200078ec0ff */
[----:B------:R-:W-:Y:S02]  /*02f0*/  IMAD.SHL.U32 R12, R11, 0x400, RZ ;  /* 0x000004000b0c7824 */ /* 0x000fe400078e00ff */
[----:B------:R-:W-:Y:S01]  /*0300*/  VIADD R3, R9, 0x2 ;  /* 0x0000000209037836 */ /* 0x000fe20000000000 */
[----:B------:R-:W-:-:S04]  /*0310*/  IADD3 R8, R10, -R9, RZ ;  /* 0x800000090a087210 */ /* 0x000fc80007ffe0ff */
[----:B------:R-:W-:-:S04]  /*0320*/  ISETP.GT.AND P0, PT, R3, R10, PT ;  /* 0x0000000a0300720c */ /* 0x000fc80003f04270 */
        /* <DEDUP_REMOVED lines=15> */
[----:B------:R-:W-:-:S02]  /*0420*/  IADD3 R10, -R9, -0x2, -R10 ;  /* 0xfffffffe090a7810 */ /* 0x000fc40007ffe90a */
[----:B------:R-:W-:Y:S02]  /*0430*/  ISETP.NE.AND P0, PT, R13, RZ, PT ;  /* 0x000000ff0d00720c */ /* 0x000fe40003f05270 */
        /* <DEDUP_REMOVED lines=11> */
.L_x_515:
[C---:B-1----:R-:W-:Y:S02]  /*04f0*/  IADD3 R17, R9.reuse, R24, RZ ;  /* 0x0000001809117210 */ /* 0x042fe40007ffe0ff */
[C-C-:B------:R-:W-:Y:S02]  /*0500*/  IADD3 R23, R9.reuse, 0x3, R24.reuse ;  /* 0x0000000309177810 */ /* 0x140fe40007ffe018 */
[----:B------:R-:W-:Y:S02]  /*0510*/  IADD3 R19, R9, 0x1, R24 ;  /* 0x0000000109137810 */ /* 0x000fe40007ffe018 */
[-C--:B------:R-:W-:Y:S02]  /*0520*/  ISETP.GE.AND P2, PT, R17, R2.reuse, PT ;  /* 0x000000021100720c */ /* 0x080fe40003f46270 */
[-C--:B------:R-:W-:Y:S02]  /*0530*/  ISETP.GE.AND P5, PT, R23, R2.reuse, PT ;  /* 0x000000021700720c */ /* 0x080fe40003fa6270 */
[----:B------:R-:W-:-:S02]  /*0540*/  ISETP.GE.AND P3, PT, R19, R2, PT ;  /* 0x000000021300720c */ /* 0x000fc40003f66270 */
[----:B------:R-:W-:Y:S02]  /*0550*/  IADD3 R21, R9, 0x2, R24 ;  /* 0x0000000209157810 */ /* 0x000fe40007ffe018 */
[C---:B------:R-:W-:Y:S02]  /*0560*/  SEL R16, R2.reuse, RZ, P2 ;  /* 0x000000ff02107207 */ /* 0x040fe40001000000 */
[C---:B------:R-:W-:Y:S02]  /*0570*/  SEL R22, R2.reuse, RZ, P5 ;  /* 0x000000ff02167207 */ /* 0x040fe40002800000 */
[----:B------:R-:W-:Y:S01]  /*0580*/  SEL R18, R2, RZ, P3 ;  /* 0x000000ff02127207 */ /* 0x000fe20001800000 */
[----:B------:R-:W-:Y:S01]  /*0590*/  IMAD.IADD R16, R17, 0x1, -R16 ;  /* 0x0000000111107824 */ /* 0x000fe200078e0a10 */
[----:B------:R-:W-:Y:S01]  /*05a0*/  ISETP.GE.AND P4, PT, R21, R2, PT ;  /* 0x000000021500720c */ /* 0x000fe20003f86270 */
[----:B------:R-:W-:Y:S01]  /*05b0*/  IMAD.IADD R22, R23, 0x1, -R22 ;  /* 0x0000000117167824 */ /* 0x000fe200078e0a16 */
[-C--:B------:R-:W-:Y:S01]  /*05c0*/  SEL R17, R25, R10.reuse, !P2 ;  /* 0x0000000a19117207 */ /* 0x080fe20005000000 */
[----:B------:R-:W-:Y:S01]  /*05d0*/  IMAD.IADD R18, R19, 0x1, -R18 ;  /* 0x0000000113127824 */ /* 0x000fe200078e0a12 */
[----:B------:R-:W-:-:S02]  /*05e0*/  SEL R23, R25, R10, !P4 ;  /* 0x0000000a19177207 */ /* 0x000fc40006000000 */
[----:B------:R-:W-:Y:S01]  /*05f0*/  SEL R20, R2, RZ, P4 ;  /* 0x000000ff02147207 */ /* 0x000fe20002000000 */
[C---:B------:R-:W-:Y:S01]  /*0600*/  IMAD R17, R0.reuse, 0x8, R17 ;  /* 0x0000000800117824 */ /* 0x040fe200078e0211 */
[CC--:B------:R-:W-:Y:S01]  /*0610*/  SEL R19, R25.reuse, R10.reuse, !P3 ;  /* 0x0000000a19137207 */ /* 0x0c0fe20005800000 */
[C---:B------:R-:W-:Y:S01]  /*0620*/  IMAD R23, R0.reuse, 0x8, R23 ;  /* 0x0000000800177824 */ /* 0x040fe200078e0217 */
[----:B------:R-:W-:Y:S02]  /*0630*/  SEL R29, R25, R10, !P5 ;  /* 0x0000000a191d7207 */ /* 0x000fe40006800000 */
[----:B------:R-:W-:Y:S01]  /*0640*/  IADD3 R20, R21, -R20, RZ ;  /* 0x8000001415147210 */ /* 0x000fe20007ffe0ff */
[C---:B------:R-:W-:Y:S01]  /*0650*/  IMAD R21, R0.reuse, 0x8, R19 ;  /* 0x0000000800157824 */ /* 0x040fe200078e0213 */
[----:B------:R-:W-:Y:S01]  /*0660*/  LEA R29, R0, R29, 0x3 ;  /* 0x0000001d001d7211 */ /* 0x000fe200078e18ff */
[----:B------:R-:W-:Y:S01]  /*0670*/  IMAD R19, R24, 0x200, R27 ;  /* 0x0000020018137824 */ /* 0x000fe200078e021b */
[----:B------:R-:W-:Y:S01]  /*0680*/  LEA R17, R16, R17, 0x8 ;  /* 0x0000001110117211 */ /* 0x000fe200078e40ff */
[----:B------:R-:W-:Y:S01]  /*0690*/  IMAD R21, R18, 0x100, R21 ;  /* 0x0000010012157824 */ /* 0x000fe200078e0215 */
[----:B------:R-:W-:Y:S01]  /*06a0*/  LEA R23, R20, R23, 0x8 ;  /* 0x0000001714177211 */ /* 0x000fe200078e40ff */
[----:B------:R-:W-:Y:S01]  /*06b0*/  IMAD R31, R22, 0x100, R29 ;  /* 0x00000100161f7824 */ /* 0x000fe200078e021d */
[----:B------:R-:W-:Y:S01]  /*06c0*/  IADD3 R28, R28, -0x4, RZ ;  /* 0xfffffffc1c1c7810 */ /* 0x000fe20007ffe0ff */
[----:B------:R-:W-:-:S02]  /*06d0*/  IMAD.IADD R29, R19, 0x1, R26 ;  /* 0x00000001131d7824 */ /* 0x000fc400078e021a */
[----:B--2---:R-:W-:Y:S01]  /*06e0*/  IMAD.WIDE R16, R17, 0x2, R14 ;  /* 0x0000000211107825 */ /* 0x004fe200078e020e */
[----:B------:R-:W-:-:S03]  /*06f0*/  ISETP.NE.AND P2, PT, R28, RZ, PT ;  /* 0x000000ff1c00720c */ /* 0x000fc60003f45270 */
        /* <DEDUP_REMOVED lines=12> */
.L_x_514:
[----:B------:R-:W-:Y:S05]  /*07c0*/  BSYNC B1 ;  /* 0x0000000000017941 */ /* 0x000fea0003800000 */
.L_x_513:
[----:B------:R-:W-:Y:S05]  /*07d0*/  @!P0 BRA `(.L_x_512) ;  /* 0x0000000000708947 */ /* 0x000fea0003800000 */
[----:B------:R-:W2:Y:S01]  /*07e0*/  S2UR UR5, SR_CgaCtaId ;  /* 0x00000000000579c3 */ /* 0x000ea20000008800 */
[----:B-1----:R-:W-:Y:S01]  /*07f0*/  IMAD R17, R0, 0x10, R3 ;  /* 0x0000001000117824 */ /* 0x002fe200078e0203 */
[----:B------:R-:W-:Y:S01]  /*0800*/  LEA R19, R5, R0, 0x6 ;  /* 0x0000000005137211 */ /* 0x000fe200078e30ff */
        /* <DEDUP_REMOVED lines=9> */
.L_x_516:
        /* <DEDUP_REMOVED lines=16> */
.L_x_512:
[----:B------:R-:W-:Y:S05]  /*09a0*/  BSYNC B0 ;  /* 0x0000000000007941 */ /* 0x000fea0003800000 */
.L_x_511:
        /* <DEDUP_REMOVED lines=26> */
[----:B------:R-:W-:Y:S01]  /*0b50*/  SHF.L.U32 R18, R16, 0x1, RZ ;  /* 0x0000000110127819 */ /* 0x000fe200000006ff */
[----:B------:R-:W-:Y:S02]  /*0b60*/  IMAD.MOV.U32 R10, RZ, RZ, R0 ;  /* 0x000000ffff0a7224 */ /* 0x000fe400078e0000 */
[----:B------:R-:W-:-:S05]  /*0b70*/  IMAD.IADD R17, R17, 0x1, R19 ;  /* 0x0000000111117824 */ /* 0x000fca00078e0213 */
[----:B------:R-:W-:-:S03]  /*0b80*/  SHF.L.U64.HI R19, R16, 0x1, R17 ;  /* 0x0000000110137819 */ /* 0x000fc60000010211 */
[----:B------:R-:W-:Y:S01]  /*0b90*/  IMAD.WIDE.U32 R16, R0, 0x10, R18 ;  /* 0x0000001000107825 */ /* 0x000fe200078e0012 */
[----:B-1----:R-:W-:-:S03]  /*0ba0*/  ULEA UR4, UR5, UR4, 0x18 ;  /* 0x0000000405047291 */ /* 0x002fc6000f8ec03f */
[----:B------:R-:W-:Y:S01]  /*0bb0*/  IMAD R19, R11, R6, RZ ;  /* 0x000000060b137224 */ /* 0x000fe200078e02ff */
[----:B------:R-:W-:-:S03]  /*0bc0*/  IADD3 R18, P0, R16, UR8, RZ ;  /* 0x0000000810127c10 */ /* 0x000fc6000ff1e0ff */
[----:B------:R-:W-:Y:S01]  /*0bd0*/  IMAD R19, R0, 0x8, R19 ;  /* 0x0000000800137824 */ /* 0x000fe200078e0213 */
[----:B------:R-:W-:-:S04]  /*0be0*/  IADD3.X R23, R17, UR9, RZ, P0, !PT ;  /* 0x0000000911177c10 */ /* 0x000fc800087fe4ff */
[----:B------:R-:W-:-:S07]  /*0bf0*/  LEA R19, R19, UR4, 0x1 ;  /* 0x0000000413137c11 */ /* 0x000fce000f8e08ff */
.L_x_521:
        /* <DEDUP_REMOVED lines=13> */
.L_x_520:
[----:B------:R-:W-:Y:S05]  /*0cd0*/  BSYNC B1 ;  /* 0x0000000000017941 */ /* 0x000fea0003800000 */
.L_x_519:
[----:B------:R-:W-:Y:S05]  /*0ce0*/  @!P2 BRA `(.L_x_518) ;  /* 0x0000000400eca947 */ /* 0x000fea0003800000 */
[----:B------:R-:W1:Y:S01]  /*0cf0*/  S2UR UR5, SR_CgaCtaId ;  /* 0x00000000000579c3 */ /* 0x000e620000008800 */
[----:B------:R-:W-:Y:S01]  /*0d00*/  IADD3 R16, R13, -R10, RZ ;  /* 0x8000000a0d107210 */ /* 0x000fe20007ffe0ff */
[-C--:B-----5:R-:W-:Y:S01]  /*0d10*/  IMAD R15, R15, R6.reuse, RZ ;  /* 0x000000060f0f7224 */ /* 0x0a0fe200078e02ff */
[----:B------:R-:W-:Y:S01]  /*0d20*/  UMOV UR4, 0x400 ;  /* 0x0000040000047882 */ /* 0x000fe20000000000 */
[-C--:B------:R-:W-:Y:S01]  /*0d30*/  IMAD.WIDE.U32 R22, R14, R6.reuse, RZ ;  /* 0x000000060e167225 */ /* 0x080fe200078e00ff */
[----:B------:R-:W-:Y:S01]  /*0d40*/  ISETP.GT.AND P2, PT, R16, 0x180, PT ;  /* 0x000001801000780c */ /* 0x000fe20003f44270 */
[----:B------:R-:W-:Y:S01]  /*0d50*/  ULDC.64 UR8, c[0x0][0x238] ;  /* 0x00008e0000087ab9 */ /* 0x000fe20000000a00 */
[----:B------:R-:W-:Y:S01]  /*0d60*/  BSSY B1, `(.L_x_522) ;  /* 0x0000043000017945 */ /* 0x000fe20003800000 */
[----:B------:R-:W-:Y:S01]  /*0d70*/  IMAD R21, R14, R21, R15 ;  /* 0x000000150e157224 */ /* 0x000fe200078e020f */
[----:B------:R-:W-:Y:S01]  /*0d80*/  LEA R20, P0, R22, UR8, 0x1 ;  /* 0x0000000816147c11 */ /* 0x000fe2000f8008ff */
[----:B------:R-:W-:-:S02]  /*0d90*/  IMAD R18, R11, R6, RZ ;  /* 0x000000060b127224 */ /* 0x000fc400078e02ff */
[----:B------:R-:W-:Y:S02]  /*0da0*/  IMAD.IADD R17, R23, 0x1, R21 ;  /* 0x0000000117117824 */ /* 0x000fe400078e0215 */
[----:B------:R-:W-:-:S03]  /*0db0*/  IMAD.WIDE.U32 R14, R10, 0x10, RZ ;  /* 0x000000100a0e7825 */ /* 0x000fc600078e00ff */
[----:B------:R-:W-:Y:S01]  /*0dc0*/  LEA.HI.X R22, R22, UR9, R17, 0x1, P0 ;  /* 0x0000000916167c11 */ /* 0x000fe200080f0c11 */
[----:B------:R-:W-:Y:S01]  /*0dd0*/  IMAD.MOV.U32 R19, RZ, RZ, R14 ;  /* 0x000000ffff137224 */ /* 0x000fe200078e000e */
[----:B------:R-:W-:Y:S02]  /*0de0*/  MOV R21, R15 ;  /* 0x0000000f00157202 */ /* 0x000fe40000000f00 */
        /* <DEDUP_REMOVED lines=9> */
.L_x_524:
[C---:B-1----:R-:W-:Y:S01]  /*0e80*/  IADD3 R16, P2, R19.reuse, R20, RZ ;  /* 0x0000001413107210 */ /* 0x042fe20007f5e0ff */
[--C-:B------:R-:W-:Y:S01]  /*0e90*/  IMAD.IADD R37, R28, 0x1, R19.reuse ;  /* 0x000000011c257824 */ /* 0x100fe200078e0213 */
[-C--:B------:R-:W-:Y:S01]  /*0ea0*/  IADD3 R29, R18, R19.reuse, RZ ;  /* 0x00000013121d7210 */ /* 0x080fe20007ffe0ff */
[----:B------:R-:W-:Y:S01]  /*0eb0*/  IMAD.IADD R25, R24, 0x1, R19 ;  /* 0x0000000118197824 */ /* 0x000fe200078e0213 */
[----:B------:R-:W-:Y:S01]  /*0ec0*/  IADD3 R27, R19, 0x800, RZ ;  /* 0x00000800131b7810 */ /* 0x000fe20007ffe0ff */
[----:B------:R-:W-:Y:S01]  /*0ed0*/  IMAD.X R17, R21, 0x1, R22, P2 ;  /* 0x0000000115117824 */ /* 0x000fe200010e0616 */
[----:B------:R-:W-:Y:S01]  /*0ee0*/  IADD3 R35, R26, R19, RZ ;  /* 0x000000131a237210 */ /* 0x000fe20007ffe0ff */
[----:B------:R-:W-:Y:S01]  /*0ef0*/  VIADD R33, R19, 0x1000 ;  /* 0x0000100013217836 */ /* 0x000fe20000000000 */
[----:B------:R-:W-:Y:S01]  /*0f00*/  IADD3 R14, P2, R16, 0x1000, RZ ;  /* 0x00001000100e7810 */ /* 0x000fe20007f5e0ff */
[----:B------:R-:W-:Y:S01]  /*0f10*/  IMAD.IADD R41, R18, 0x1, R27 ;  /* 0x0000000112297824 */ /* 0x000fe200078e021b */
[----:B------:R-:W-:Y:S01]  /*0f20*/  @!PT LDS RZ, [RZ] ;  /* 0x00000000fffff984 */ /* 0x000fe20000000800 */
[----:B------:R-:W-:Y:S01]  /*0f30*/  @!PT LDS RZ, [RZ] ;  /* 0x00000000fffff984 */ /* 0x000fe20000000800 */
[----:B------:R-:W-:Y:S01]  /*0f40*/  @!PT LDS RZ, [RZ] ;  /* 0x00000000fffff984 */ /* 0x000fe20000000800 */
[----:B------:R1:W-:Y:S01]  /*0f50*/  LDGSTS.E.BYPASS.128 [R29], desc[UR6][R16.64] ;  /* 0x00000000101d7fae */ /* 0x0003e2000b901c46 */
[----:B------:R-:W-:Y:S01]  /*0f60*/  IADD3 R31, R28, R27, RZ ;  /* 0x0000001b1c1f7210 */ /* 0x000fe20007ffe0ff */
[----:B------:R-:W-:Y:S01]  /*0f70*/  IMAD.IADD R39, R18, 0x1, R33 ;  /* 0x0000000112277824 */ /* 0x000fe200078e0221 */
[----:B------:R-:W-:Y:S01]  /*0f80*/  IADD3.X R15, RZ, R17, RZ, P2, !PT ;  /* 0x00000011ff0f7210 */ /* 0x000fe200017fe4ff */
[----:B------:R2:W-:Y:S01]  /*0f90*/  LDGSTS.E.BYPASS.128 [R37], desc[UR6][R16.64+0x200] ;  /* 0x0000020010257fae */ /* 0x0005e2000b901c46 */
[----:B------:R-:W-:-:S03]  /*0fa0*/  VIADD R10, R10, 0x200 ;  /* 0x000002000a0a7836 */ /* 0x000fc60000000000 */
[----:B------:R3:W-:Y:S04]  /*0fb0*/  LDGSTS.E.BYPASS.128 [R35], desc[UR6][R16.64+0x400] ;  /* 0x0000040010237fae */ /* 0x0007e8000b901c46 */
[----:B------:R4:W-:Y:S01]  /*0fc0*/  LDGSTS.E.BYPASS.128 [R25], desc[UR6][R16.64+0x600] ;  /* 0x0000060010197fae */ /* 0x0009e2000b901c46 */
[----:B-1----:R-:W-:Y:S01]  /*0fd0*/  IMAD.IADD R29, R26, 0x1, R27 ;  /* 0x000000011a1d7824 */ /* 0x002fe200078e021b */
[----:B------:R-:W-:Y:S02]  /*0fe0*/  IADD3 R27, R24, R27, RZ ;  /* 0x0000001b181b7210 */ /* 0x000fe40007ffe0ff */
        /* <DEDUP_REMOVED lines=26> */
.L_x_523:
[----:B------:R-:W-:Y:S05]  /*1190*/  BSYNC B1 ;  /* 0x0000000000017941 */ /* 0x000fea0003800000 */
.L_x_522:
        /* <DEDUP_REMOVED lines=32> */
.L_x_526:
[----:B------:R-:W-:Y:S05]  /*13a0*/  BSYNC B1 ;  /* 0x0000000000017941 */ /* 0x000fea0003800000 */
.L_x_525:
        /* <DEDUP_REMOVED lines=15> */
.L_x_518:
[----:B------:R-:W-:Y:S05]  /*14a0*/  BSYNC B0 ;  /* 0x0000000000007941 */ /* 0x000fea0003800000 */
.L_x_517:
        /* <DEDUP_REMOVED lines=61> */
.L_x_532:
        /* <DEDUP_REMOVED lines=34> */
.L_x_539:
        /* <DEDUP_REMOVED lines=30> */
.L_x_529:
[----:B------:R-:W-:Y:S05]  /*1c80*/  BSYNC B0 ;  /* 0x0000000000007941 */ /* 0x000fea0003800000 */
.L_x_528:
        /* <DEDUP_REMOVED lines=37> */
.L_x_531:
[----:B------:R-:W-:Y:S05]  /*1ee0*/  BSYNC B0 ;  /* 0x0000000000007941 */ /* 0x000fea0003800000 */
.L_x_530:
        /* <DEDUP_REMOVED lines=18> */
.L_x_527:
        /* <DEDUP_REMOVED lines=8> */
.L_x_534:
[----:B------:R-:W-:Y:S05]  /*2090*/  BSYNC B0 ;  /* 0x0000000000007941 */ /* 0x000fea0003800000 */
.L_x_533:
        /* <DEDUP_REMOVED lines=8> */
.L_x_535:
[----:B------:R-:W-:Y:S01]  /*2120*/  HFMA2.MMA R42, -RZ, RZ, 0, 2.384185791015625e-07 ;  /* 0x00000004ff2a7435 */ /* 0x000fe200000001ff */
[----:B------:R-:W-:-:S05]  /*2130*/  MOV R36, R41 ;  /* 0x0000002900247202 */ /* 0x000fca0000000f00 */
[----:B------:R-:W-:-:S04]  /*2140*/  FADD.FTZ R36, R37, R36 ;  /* 0x0000002425247221 */ /* 0x000fc80000010000 */
[----:B------:R-:W-:-:S07]  /*2150*/  IMAD.MOV.U32 R37, RZ, RZ, R36 ;  /* 0x000000ffff257224 */ /* 0x000fce00078e0024 */
[----:B------:R-:W-:Y:S05]  /*2160*/  WARPSYNC.COLLECTIVE R40, `(.L_x_536) ;  /* 0x0000000028087348 */ /* 0x000fea0003c00000 */
[----:B------:R1:W2:Y:S02]  /*2170*/  SHFL.BFLY P1, R41, R37, R42, R43 ;  /* 0x0c00002a25297389 */ /* 0x0002a4000002002b */
[----:B-12---:R-:W-:Y:S01]  /*2180*/  ENDCOLLECTIVE ;  /* 0x000000000000791b */ /* 0x006fe20003800000 */
.L_x_536:
[----:B------:R-:W-:Y:S02]  /*2190*/  IMAD.MOV.U32 R42, RZ, RZ, 0x2 ;  /* 0x00000002ff2a7424 */ /* 0x000fe400078e00ff */
[----:B------:R-:W-:-:S04]  /*21a0*/  IMAD.MOV.U32 R39, RZ, RZ, R41 ;  /* 0x000000ffff277224 */ /* 0x000fc800078e0029 */
[----:B------:R-:W-:-:S05]  /*21b0*/  FADD.FTZ R39, R36, R39 ;  /* 0x0000002724277221 */ /* 0x000fca0000010000 */
[----:B------:R-:W-:-:S07]  /*21c0*/  MOV R37, R39 ;  /* 0x0000002700257202 */ /* 0x000fce0000000f00 */
[----:B------:R-:W-:Y:S05]  /*21d0*/  WARPSYNC.COLLECTIVE R40, `(.L_x_537) ;  /* 0x0000000028087348 */ /* 0x000fea0003c00000 */
[----:B------:R1:W2:Y:S02]  /*21e0*/  SHFL.BFLY P1, R41, R37, R42, R43 ;  /* 0x0c00002a25297389 */ /* 0x0002a4000002002b */
[----:B-12---:R-:W-:Y:S01]  /*21f0*/  ENDCOLLECTIVE ;  /* 0x000000000000791b */ /* 0x006fe20003800000 */
.L_x_537:
[----:B------:R-:W-:Y:S01]  /*2200*/  HFMA2.MMA R42, -RZ, RZ, 0, 5.9604644775390625e-08 ;  /* 0x00000001ff2a7435 */ /* 0x000fe200000001ff */
[----:B------:R-:W-:-:S05]  /*2210*/  MOV R38, R41 ;  /* 0x0000002900267202 */ /* 0x000fca0000000f00 */
[----:B------:R-:W-:-:S04]  /*2220*/  FADD.FTZ R38, R39, R38 ;  /* 0x0000002627267221 */ /* 0x000fc80000010000 */
[----:B------:R-:W-:-:S07]  /*2230*/  IMAD.MOV.U32 R37, RZ, RZ, R38 ;  /* 0x000000ffff257224 */ /* 0x000fce00078e0026 */
[----:B------:R-:W-:Y:S05]  /*2240*/  WARPSYNC.COLLECTIVE R40, `(.L_x_538) ;  /* 0x0000000028087348 */ /* 0x000fea0003c00000 */
[----:B------:R1:W2:Y:S02]  /*2250*/  SHFL.BFLY P1, R41, R37, R42, R43 ;  /* 0x0c00002a25297389 */ /* 0x0002a4000002002b */
[----:B-12---:R-:W-:Y:S01]  /*2260*/  ENDCOLLECTIVE ;  /* 0x000000000000791b */ /* 0x006fe20003800000 */
.L_x_538:
[----:B------:R-:W-:Y:S05]  /*2270*/  BRA `(.L_x_539) ;  /* 0xfffffff800087947 */ /* 0x000fea000383ffff */
.L_x_540:
        /* <DEDUP_REMOVED lines=16> */
.L_x_4507:


//--------------------- .text._ZN12tensorrt_llm7kernels32fusedQKNormRopeKernelNTokenHeadsIN3c108BFloat16ES3_Li128ELb0ELi2EEEvPviiifPKvS6_S6_PKlii --------------------------
	.section	.text._ZN12tensorrt_llm7kernels32fusedQKNormRopeKernelNTokenHeadsIN3c108BFloat16ES3_Li128ELb0ELi2EEEvPviiifPKvS6_S6_PKlii,"ax",@progbits
	.align	128
        .global         _ZN12tensorrt_llm7kernels32fusedQKNormRopeKernelNTokenHeadsIN3c108BFloat16ES3_Li128ELb0ELi2EEEvPviiifPKvS6_S6_PKlii
        .type           _ZN12tensorrt_llm7kernels32fusedQKNormRopeKernelNTokenHeadsIN3c108BFloat16ES3_Li128ELb0ELi2EEEvPviiifPKvS6_S6_PKlii,@function
        .size           _ZN12tensorrt_llm7kernels32fusedQKNormRopeKernelNTokenHeadsIN3c108BFloat16ES3_Li128ELb0ELi2EEEvPviiifPKvS6_S6_PKlii,(.L_x_4508 - _ZN12tensorrt_llm7kernels32fusedQKNormRopeKernelNTokenHeadsIN3c108BFloat16ES3_Li128ELb0ELi2EEEvPviiifPKvS6_S6_PKlii)
        .other          _ZN12tensorrt_llm7kernels32fusedQKNormRopeKernelNTokenHeadsIN3c108BFloat16ES3_Li128ELb0ELi2EEEvPviiifPKvS6_S6_PKlii,@"STO_CUDA_ENTRY STV_DEFAULT"
_ZN12tensorrt_llm7kernels32fusedQKNormRopeKernelNTokenHeadsIN3c108BFloat16ES3_Li128ELb0ELi2EEEvPviiifPKvS6_S6_PKlii:
.text._ZN12tensorrt_llm7kernels32fusedQKNormRopeKernelNTokenHeadsIN3c108BFloat16ES3_Li128ELb0ELi2EEEvPviiifPKvS6_S6_PKlii:
        /* <DEDUP_REMOVED lines=14> */
[----:B------:R-:W1:Y:S01]  /*00e0*/  I2F.RP R4, R5 ;  /* 0x0000000500047306 */ /* 0x000e620000209400 */
[----:B------:R-:W-:-:S07]  /*00f0*/  IABS R9, R11 ;  /* 0x0000000b00097213 */ /* 0x000fce0000000000 */
[----:B-1----:R-:W1:Y:S02]  /*0100*/  MUFU.RCP R4, R4 ;  /* 0x0000000400047308 */ /* 0x002e640000001000 */
[----:B-1----:R-:W-:Y:S02]  /*0110*/  IADD3 R2, R4, 0xffffffe, RZ ;  /* 0x0ffffffe04027810 */ /* 0x002fe40007ffe0ff */
        /* <DEDUP_REMOVED lines=60> */
.L_x_545:
        /* <DEDUP_REMOVED lines=45> */
.L_x_544:
[----:B------:R-:W-:Y:S05]  /*07b0*/  BSYNC B1 ;  /* 0x0000000000017941 */ /* 0x000fea0003800000 */
.L_x_543:
        /* <DEDUP_REMOVED lines=13> */
.L_x_546:
        /* <DEDUP_REMOVED lines=16> */
.L_x_542:
[----:B------:R-:W-:Y:S05]  /*0990*/  BSYNC B0 ;  /* 0x0000000000007941 */ /* 0x000fea0003800000 */
.L_x_541:
        /* <DEDUP_REMOVED lines=37> */
.L_x_551:
        /* <DEDUP_REMOVED lines=13> */
.L_x_550:
[----:B------:R-:W-:Y:S05]  /*0cc0*/  BSYNC B1 ;  /* 0x0000000000017941 */ /* 0x000fea0003800000 */
.L_x_549:
        /* <DEDUP_REMOVED lines=25> */
.L_x_554:
        /* <DEDUP_REMOVED lines=49> */
.L_x_553:
[----:B------:R-:W-:Y:S05]  /*1170*/  BSYNC B1 ;  /* 0x0000000000017941 */ /* 0x000fea0003800000 */
.L_x_552:
        /* <DEDUP_REMOVED lines=32> */
.L_x_556:
[----:B------:R-:W-:Y:S05]  /*1380*/  BSYNC B1 ;  /* 0x0000000000017941 */ /* 0x000fea0003800000 */
.L_x_555:
        /* <DEDUP_REMOVED lines=15> */
.L_x_548:
[----:B------:R-:W-:Y:S05]  /*1480*/  BSYNC B0 ;  /* 0x0000000000007941 */ /* 0x000fea0003800000 */
.L_x_547:
        /* <DEDUP_REMOVED lines=98> */
.L_x_564:
        /* <DEDUP_REMOVED lines=24> */
.L_x_571:
        /* <DEDUP_REMOVED lines=18> */
.L_x_559:
[----:B------:R-:W-:Y:S05]  /*1d50*/  BSYNC B0 ;  /* 0x0000000000007941 */ /* 0x000fea0003800000 */
.L_x_558:
        /* <DEDUP_REMOVED lines=70> */
.L_x_578:
        /* <DEDUP_REMOVED lines=15> */
.L_x_561:
[----:B------:R-:W-:Y:S05]  /*22b0*/  BSYNC B0 ;  /* 0x0000000000007941 */ /* 0x000fea0003800000 */
.L_x_560:
        /* <DEDUP_REMOVED lines=16> */
.L_x_557:
[----:B------:R-:W-:Y:S01]  /*23c0*/  HFMA2.MMA R3, -RZ, RZ, 0, 1.847743988037109375e-06 ;  /* 0x0000001fff037435 */ /* 0x000fe200000001ff */
[----:B------:R-:W-:Y:S01]  /*23d0*/  BSSY B0, `(.L_x_565) ;  /* 0x0000006000007945 */ /* 0x000fe20003800000 */
[----:B------:R-:W-:Y:S02]  /*23e0*/  IMAD.MOV.U32 R2, RZ, RZ, 0x10 ;  /* 0x00000010ff027424 */ /* 0x000fe400078e00ff */
[----:B------:R-:W-:-:S07]  /*23f0*/  IMAD.MOV.U32 R4, RZ, RZ, -0x1 ;  /* 0xffffffffff047424 */ /* 0x000fce00078e00ff */
[----:B------:R-:W-:Y:S05]  /*2400*/  WARPSYNC.COLLECTIVE R4, `(.L_x_566) ;  /* 0x0000000004087348 */ /* 0x000fea0003c00000 */
[----:B------:R1:W2:Y:S02]  /*2410*/  SHFL.BFLY P3, R34, R33, R2, R3 ;  /* 0x0c00000221227389 */ /* 0x0002a40000060003 */
[----:B-12---:R-:W-:Y:S01]  /*2420*/  ENDCOLLECTIVE ;  /* 0x000000000000791b */ /* 0x006fe20003800000 */
.L_x_566:
[----:B------:R-:W-:Y:S05]  /*2430*/  BSYNC B0 ;  /* 0x0000000000007941 */ /* 0x000fea0003800000 */
.L_x_565:
[----:B------:R-:W-:Y:S01]  /*2440*/  FADD.FTZ R33, R33, R34 ;  /* 0x0000002221217221 */ /* 0x000fe20000010000 */
[----:B------:R-:W-:Y:S01]  /*2450*/  MOV R2, 0x8 ;  /* 0x0000000800027802 */ /* 0x000fe20000000f00 */
[----:B------:R-:W-:Y:S01]  /*2460*/  IMAD.MOV.U32 R3, RZ, RZ, 0x1f ;  /* 0x0000001fff037424 */ /* 0x000fe200078e00ff */
[----:B------:R-:W-:-:S07]  /*2470*/  MOV R4, 0xffffffff ;  /* 0xffffffff00047802 */ /* 0x000fce0000000f00 */
[----:B------:R-:W-:Y:S05]  /*2480*/  WARPSYNC.COLLECTIVE R4, `(.L_x_567) ;  /* 0x0000000004087348 */ /* 0x000fea0003c00000 */
[----:B------:R1:W2:Y:S02]  /*2490*/  SHFL.BFLY P3, R34, R33, R2, R3 ;  /* 0x0c00000221227389 */ /* 0x0002a40000060003 */
[----:B-12---:R-:W-:Y:S01]  /*24a0*/  ENDCOLLECTIVE ;  /* 0x000000000000791b */ /* 0x006fe20003800000 */
.L_x_567:
[----:B------:R-:W-:Y:S01]  /*24b0*/  HFMA2.MMA R2, -RZ, RZ, 0, 2.384185791015625e-07 ;  /* 0x00000004ff027435 */ /* 0x000fe200000001ff */
[----:B------:R-:W-:-:S04]  /*24c0*/  FADD.FTZ R5, R33, R34 ;  /* 0x0000002221057221 */ /* 0x000fc80000010000 */
[----:B------:R-:W-:-:S07]  /*24d0*/  IMAD.MOV.U32 R33, RZ, RZ, R5 ;  /* 0x000000ffff217224 */ /* 0x000fce00078e0005 */
[----:B------:R-:W-:Y:S05]  /*24e0*/  WARPSYNC.COLLECTIVE R4, `(.L_x_568) ;  /* 0x0000000004087348 */ /* 0x000fea0003c00000 */
[----:B------:R1:W2:Y:S02]  /*24f0*/  SHFL.BFLY P3, R34, R33, R2, R3 ;  /* 0x0c00000221227389 */ /* 0x0002a40000060003 */
[----:B-12---:R-:W-:Y:S01]  /*2500*/  ENDCOLLECTIVE ;  /* 0x000000000000791b */ /* 0x006fe20003800000 */
.L_x_568:
[----:B------:R-:W-:Y:S01]  /*2510*/  MOV R2, 0x2 ;  /* 0x0000000200027802 */ /* 0x000fe20000000f00 */
[----:B------:R-:W-:-:S04]  /*2520*/  FADD.FTZ R35, R5, R34 ;  /* 0x0000002205237221 */ /* 0x000fc80000010000 */
[----:B------:R-:W-:-:S07]  /*2530*/  IMAD.MOV.U32 R33, RZ, RZ, R35 ;  /* 0x000000ffff217224 */ /* 0x000fce00078e0023 */
[----:B------:R-:W-:Y:S05]  /*2540*/  WARPSYNC.COLLECTIVE R4, `(.L_x_569) ;  /* 0x0000000004087348 */ /* 0x000fea0003c00000 */
[----:B------:R1:W2:Y:S02]  /*2550*/  SHFL.BFLY P3, R34, R33, R2, R3 ;  /* 0x0c00000221227389 */ /* 0x0002a40000060003 */
[----:B-12---:R-:W-:Y:S01]  /*2560*/  ENDCOLLECTIVE ;  /* 0x000000000000791b */ /* 0x006fe20003800000 */
.L_x_569:
[----:B------:R-:W-:Y:S01]  /*2570*/  HFMA2.MMA R2, -RZ, RZ, 0, 5.9604644775390625e-08 ;  /* 0x00000001ff027435 */ /* 0x000fe200000001ff */
[----:B------:R-:W-:-:S04]  /*2580*/  FADD.FTZ R36, R35, R34 ;  /* 0x0000002223247221 */ /* 0x000fc80000010000 */
[----:B------:R-:W-:-:S07]  /*2590*/  IMAD.MOV.U32 R33, RZ, RZ, R36 ;  /* 0x000000ffff217224 */ /* 0x000fce00078e0024 */
[----:B------:R-:W-:Y:S05]  /*25a0*/  WARPSYNC.COLLECTIVE R4, `(.L_x_570) ;  /* 0x0000000004087348 */ /* 0x000fea0003c00000 */
[----:B------:R1:W2:Y:S02]  /*25b0*/  SHFL.BFLY P3, R34, R33, R2, R3 ;  /* 0x0c00000221227389 */ /* 0x0002a40000060003 */
[----:B-12---:R-:W-:Y:S01]  /*25c0*/  ENDCOLLECTIVE ;  /* 0x000000000000791b */ /* 0x006fe20003800000 */
.L_x_570:
[----:B------:R-:W-:Y:S05]  /*25d0*/  BRA `(.L_x_571) ;  /* 0xfffffff400947947 */ /* 0x000fea000383ffff */
.L_x_562:
        /* <DEDUP_REMOVED lines=23> */
.L_x_573:
[----:B------:R-:W-:Y:S05]  /*2750*/  BSYNC B1 ;  /* 0x0000000000017941 */ /* 0x000fea0003800000 */
.L_x_572:
        /* <DEDUP_REMOVED lines=8> */
.L_x_574:
        /* <DEDUP_REMOVED lines=26> */
.L_x_575:
        /* <DEDUP_REMOVED lines=17> */
.L_x_576:
        /* <DEDUP_REMOVED lines=8> */
.L_x_577:
[----:B------:R-:W1:Y:S02]  /*2b10*/  LDS.U16 R37, [R37] ;  /* 0x0000000025257984 */ /* 0x000e640000000400 */
[----:B-1----:R-:W-:-:S04]  /*2b20*/  IMAD.U32 R35, R37, 0x10000, RZ ;  /* 0x0001000025237824 */ /* 0x002fc800078e00ff */
[----:B------:R-:W-:Y:S01]  /*2b30*/  FFMA.FTZ R36, R32, R35, R36 ;  /* 0x0000002320247223 */ /* 0x000fe20000010024 */
[----:B------:R-:W-:Y:S01]  /*2b40*/  IMAD.MOV.U32 R35, RZ, RZ, R34 ;  /* 0x000000ffff237224 */ /* 0x000fe200078e0022 */
[----:B------:R-:W-:Y:S06]  /*2b50*/  BRA `(.L_x_578) ;  /* 0xfffffff400987947 */ /* 0x000fec000383ffff */
.L_x_563:
[----:B------:R-:W-:Y:S01]  /*2b60*/  BSSY B1, `(.L_x_579) ;  /* 0x0000005000017945 */ /* 0x000fe20003800000 */
[----:B------:R-:W-:-:S07]  /*2b70*/  MOV R4, 0xffffffff ;  /* 0xffffffff00047802 */ /* 0x000fce0000000f00 */
[----:B------:R-:W-:Y:S05]  /*2b80*/  WARPSYNC.COLLECTIVE R4, `(.L_x_580) ;  /* 0x0000000004087348 */ /* 0x000fea0003c00000 */
[----:B------:R-:W-:Y:S01]  /*2b90*/  NOP ;  /* 0x0000000000007918 */ /* 0x000fe20000000000 */
[----:B------:R-:W-:Y:S01]  /*2ba0*/  ENDCOLLECTIVE ;  /* 0x000000000000791b */ /* 0x000fe20003800000 */
.L_x_580:
[----:B------:R-:W-:Y:S05]  /*2bb0*/  BSYNC B1 ;  /* 0x0000000000017941 */ /* 0x000fea0003800000 */
.L_x_579:
[----:B------:R-:W-:Y:S05]  /*2bc0*/  BRA `(.L_x_561) ;  /* 0xfffffff400b87947 */ /* 0x000fea000383ffff */
.L_x_581:
        /* <DEDUP_REMOVED lines=11> */
.L_x_4508:


//--------------------- .text._ZN12tensorrt_llm7kernels32fusedQKNormRopeKernelNTokenHeadsIN3c108BFloat16ES3_Li128ELb1ELi2EEEvPviiifPKvS6_S6_PKlii --------------------------
	.section	.text._ZN12tensorrt_llm7kernels32fusedQKNormRopeKernelNTokenHeadsIN3c108BFloat16ES3_Li128ELb1ELi2EEEvPviiifPKvS6_S6_PKlii,"ax",@progbits
	.align	128
        .global         _ZN12tensorrt_llm7kernels32fusedQKNormRopeKernelNTokenHeadsIN3c108BFloat16ES3_Li128ELb1ELi2EEEvPviiifPKvS6_S6_PKlii
        .type           _ZN12tensorrt_llm7kernels32fusedQKNormRopeKernelNTokenHeadsIN3c108BFloat16ES3_Li128ELb1ELi2EEEvPviiifPKvS6_S6_PKlii,@function
        .size           _ZN12tensorrt_llm7kernels32fusedQKNormRopeKernelNTokenHeadsIN3c108BFloat16ES3_Li128ELb1ELi2EEEvPviiifPKvS6_S6_PKlii,(.L_x_4509 - _ZN12tensorrt_llm7kernels32fusedQKNormRopeKernelNTokenHeadsIN3c108BFloat16ES3_Li128ELb1ELi2EEEvPviiifPKvS6_S6_PKlii)
        .other          _ZN12tensorrt_llm7kernels32fusedQKNormRopeKernelNTokenHeadsIN3c108BFloat16ES3_Li128ELb1ELi2EEEvPviiifPKvS6_S6_PKlii,@"STO_CUDA_ENTRY STV_DEFAULT"
_ZN12tensorrt_llm7kernels32fusedQKNormRopeKernelNTokenHeadsIN3c108BFloat16ES3_Li128ELb1ELi2EEEvPviiifPKvS6_S6_PKlii:
.text._ZN12tensorrt_llm7kernels32fusedQKNormRopeKernelNTokenHeadsIN3c108BFloat16ES3_Li128ELb1ELi2EEEvPviiifPKvS6_S6_PKlii:
        /* <DEDUP_REMOVED lines=9> */
[----:B------:R-:W-:-:S04]  /*0090*/  LEA.HI R0, R0, R0, RZ, 0x1 ;  /* 0x0000000000007211 */ /* 0x000fc800078f08ff */
[----:B------:R-:W-:Y:S02]  /*00a0*/  SHF.R.S32.HI R6, RZ, 0x1, R0 ;  /* 0x00000001ff067819 */ /* 0x000fe40000011400 */
[----:B--2---:R-:W-:Y:S02]  /*00b0*/  SHF.R.U32.HI R0, RZ, 0x5, R7 ;  /* 0x00000005ff007819 */ /* 0x004fe40000011607 */
[-C--:B------:R-:W-:Y:S02]  /*00c0*/  IABS R13, R6.reuse ;  /* 0x00000006000d7213 */ /* 0x080fe40000000000 */
[----:B------:R-:W-:Y:S01]  /*00d0*/  IABS R12, R6 ;  /* 0x00000006000c7213 */ /* 0x000fe20000000000 */
[----:B---3--:R-:W-:Y:S01]  /*00e0*/  IMAD R9, R9, UR4, R0 ;  /* 0x0000000409097c24 */ /* 0x008fe2000f8e0200 */
[----:B------:R-:W1:Y:S04]  /*00f0*/  I2F.RP R3, R13 ;  /* 0x0000000d00037306 */ /* 0x000e680000209400 */
[----:B------:R-:W-:-:S04]  /*0100*/  IABS R10, R9 ;  /* 0x00000009000a7213 */ /* 0x000fc80000000000 */
        /* <DEDUP_REMOVED lines=62> */
.L_x_586:
        /* <DEDUP_REMOVED lines=45> */
.L_x_585:
[----:B------:R-:W-:Y:S05]  /*07c0*/  BSYNC B1 ;  /* 0x0000000000017941 */ /* 0x000fea0003800000 */
.L_x_584:
        /* <DEDUP_REMOVED lines=13> */
.L_x_587:
        /* <DEDUP_REMOVED lines=16> */
.L_x_583:
[----:B------:R-:W-:Y:S05]  /*09a0*/  BSYNC B0 ;  /* 0x0000000000007941 */ /* 0x000fea0003800000 */
.L_x_582:
        /* <DEDUP_REMOVED lines=37> */
.L_x_592:
        /* <DEDUP_REMOVED lines=13> */
.L_x_591:
[----:B------:R-:W-:Y:S05]  /*0cd0*/  BSYNC B1 ;  /* 0x0000000000017941 */ /* 0x000fea0003800000 */
.L_x_590:
        /* <DEDUP_REMOVED lines=25> */
.L_x_595:
        /* <DEDUP_REMOVED lines=49> */
.L_x_594:
[----:B------:R-:W-:Y:S05]  /*1180*/  BSYNC B1 ;  /* 0x0000000000017941 */ /* 0x000fea0003800000 */
.L_x_593:
        /* <DEDUP_REMOVED lines=36> */
.L_x_597:
[----:B------:R-:W-:Y:S05]  /*13d0*/  BSYNC B1 ;  /* 0x0000000000017941 */ /* 0x000fea0003800000 */
.L_x_596:
        /* <DEDUP_REMOVED lines=15> */
.L_x_589:
[----:B------:R-:W-:Y:S05]  /*14d0*/  BSYNC B0 ;  /* 0x0000000000007941 */ /* 0x000fea0003800000 */
.L_x_588:
        /* <DEDUP_REMOVED lines=17> */
[-C--:B------:R-:W-:Y:S01]  /*15f0*/  IMAD R24, R0, R5.reuse, RZ ;  /* 0x0000000500187224 */ /* 0x080fe200078e02ff */
[----:B------:R-:W-:Y:S01]  /*1600*/  LEA.HI R0, R5, R5, RZ, 0x1 ;  /* 0x0000000505007211 */ /* 0x000fe200078f08ff */
[----:B------:R-:W-:Y:S01]  /*1610*/  IMAD R3, R3, R10, RZ ;  /* 0x0000000a03037224 */ /* 0x000fe200078e02ff */
[----:B------:R-:W-:Y:S01]  /*1620*/  SHF.R.S32.HI R10, RZ, 0x1f, R5 ;  /* 0x0000001fff0a7819 */ /* 0x000fe20000011405 */
[----:B------:R-:W-:Y:S01]  /*1630*/  UMOV UR4, 0x400 ;  /* 0x0000040000047882 */ /* 0x000fe20000000000 */
[----:B------:R-:W-:-:S02]  /*1640*/  LEA.HI R0, R0, R24, RZ, 0x1f ;  /* 0x0000001800007211 */ /* 0x000fc400078ff8ff */
[----:B------:R-:W-:Y:S01]  /*1650*/  LEA.HI R10, R10, R5, RZ, 0x2 ;  /* 0x000000050a0a7211 */ /* 0x000fe200078f10ff */
[----:B------:R-:W-:Y:S01]  /*1660*/  IMAD.SHL.U32 R3, R3, 0x80, RZ ;  /* 0x0000008003037824 */ /* 0x000fe200078e00ff */
[C---:B------:R-:W-:Y:S01]  /*1670*/  LEA R12, R7.reuse, R12, 0x3 ;  /* 0x0000000c070c7211 */ /* 0x040fe200078e18ff */
[C---:B------:R-:W-:Y:S01]  /*1680*/  IMAD R0, R7.reuse, 0x2, R0 ;  /* 0x0000000207007824 */ /* 0x040fe200078e0200 */
[----:B------:R-:W-:Y:S02]  /*1690*/  SHF.R.S32.HI R10, RZ, 0x2, R10 ;  /* 0x00000002ff0a7819 */ /* 0x000fe4000001140a */
[C---:B------:R-:W-:Y:S01]  /*16a0*/  LEA R5, R7.reuse, R24, 0x1 ;  /* 0x0000001807057211 */ /* 0x040fe200078e08ff */
[----:B------:R-:W-:Y:S01]  /*16b0*/  IMAD R4, R4, 0x100, R25 ;  /* 0x0000010004047824 */ /* 0x000fe200078e0219 */
[----:B------:R-:W-:Y:S01]  /*16c0*/  ISETP.GE.AND P0, PT, R7, R10, PT ;  /* 0x0000000a0700720c */ /* 0x000fe20003f06270 */
[----:B-1----:R-:W-:Y:S01]  /*16d0*/  ULEA UR4, UR5, UR4, 0x18 ;  /* 0x0000000405047291 */ /* 0x002fe2000f8ec03f */
[----:B------:R-:W-:-:S05]  /*16e0*/  IMAD.MOV.U32 R7, RZ, RZ, RZ ;  /* 0x000000ffff077224 */ /* 0x000fca00078e00ff */
[----:B------:R-:W-:Y:S02]  /*16f0*/  IADD3 R9, R12, UR4, R9 ;  /* 0x000000040c097c10 */ /* 0x000fe4000fffe009 */
[----:B------:R-:W-:Y:S02]  /*1700*/  LEA R12, R2, R3, 0x7 ;  /* 0x00000003020c7211 */ /* 0x000fe400078e38ff */
[----:B------:R-:W-:Y:S02]  /*1710*/  LEA R5, R5, UR4, 0x1 ;  /* 0x0000000405057c11 */ /* 0x000fe4000f8e08ff */
[----:B------:R-:W-:Y:S02]  /*1720*/  LEA R2, R0, UR4, 0x1 ;  /* 0x0000000400027c11 */ /* 0x000fe4000f8e08ff */
[----:B---3--:R-:W-:Y:S01]  /*1730*/  SHF.L.U32 R17, R20, 0x10, RZ ;  /* 0x0000001014117819 */ /* 0x008fe200000006ff */
[----:B--2---:R-:W-:Y:S01]  /*1740*/  IMAD.U32 R20, R21, 0x10000, RZ ;  /* 0x0001000015147824 */ /* 0x004fe200078e00ff */
[----:B----4-:R-:W-:-:S02]  /*1750*/  SHF.L.U32 R21, R22, 0x10, RZ ;  /* 0x0000001016157819 */ /* 0x010fc400000006ff */
[----:B------:R-:W-:Y:S01]  /*1760*/  SHF.L.U32 R16, R11, 0x10, RZ ;  /* 0x000000100b107819 */ /* 0x000fe200000006ff */
[----:B------:R-:W-:Y:S01]  /*1770*/  IMAD.U32 R13, R13, 0x10000, RZ ;  /* 0x000100000d0d7824 */ /* 0x000fe200078e00ff */
[----:B------:R-:W-:Y:S01]  /*1780*/  SHF.L.U32 R18, R18, 0x10, RZ ;  /* 0x0000001012127819 */ /* 0x000fe200000006ff */
[----:B------:R-:W-:Y:S02]  /*1790*/  IMAD.U32 R19, R19, 0x10000, RZ ;  /* 0x0001000013137824 */ /* 0x000fe400078e00ff */
[----:B------:R-:W-:-:S07]  /*17a0*/  IMAD.U32 R22, R23, 0x10000, RZ ;  /* 0x0001000017167824 */ /* 0x000fce00078e00ff */
.L_x_603:
        /* <DEDUP_REMOVED lines=24> */
.L_x_610:
        /* <DEDUP_REMOVED lines=18> */
.L_x_600:
[----:B------:R-:W-:Y:S05]  /*1a50*/  BSYNC B0 ;  /* 0x0000000000007941 */ /* 0x000fea0003800000 */
.L_x_599:
        /* <DEDUP_REMOVED lines=20> */
.L_x_602:
[----:B------:R-:W-:Y:S05]  /*1ba0*/  BSYNC B0 ;  /* 0x0000000000007941 */ /* 0x000fea0003800000 */
.L_x_601:
        /* <DEDUP_REMOVED lines=16> */
.L_x_598:
[----:B------:R-:W-:Y:S01]  /*1cb0*/  HFMA2.MMA R25, -RZ, RZ, 0, 9.5367431640625e-07 ;  /* 0x00000010ff197435 */ /* 0x000fe200000001ff */
[----:B------:R-:W-:Y:S01]  /*1cc0*/  BSSY B0, `(.L_x_604) ;  /* 0x0000007000007945 */ /* 0x000fe20003800000 */
[----:B------:R-:W-:Y:S01]  /*1cd0*/  IMAD.MOV.U32 R28, RZ, RZ, R26 ;  /* 0x000000ffff1c7224 */ /* 0x000fe200078e001a */
[----:B------:R-:W-:Y:S01]  /*1ce0*/  MOV R15, 0xffffffff ;  /* 0xffffffff000f7802 */ /* 0x000fe20000000f00 */
[----:B------:R-:W-:-:S07]  /*1cf0*/  IMAD.MOV.U32 R24, RZ, RZ, 0x1f ;  /* 0x0000001fff187424 */ /* 0x000fce00078e00ff */
[----:B------:R-:W-:Y:S05]  /*1d00*/  WARPSYNC.COLLECTIVE R15, `(.L_x_605) ;  /* 0x000000000f087348 */ /* 0x000fea0003c00000 */
[----:B------:R1:W2:Y:S02]  /*1d10*/  SHFL.BFLY P1, R15, R28, R25, R24 ;  /* 0x0c0000191c0f7389 */ /* 0x0002a40000020018 */
[----:B-12---:R-:W-:Y:S01]  /*1d20*/  ENDCOLLECTIVE ;  /* 0x000000000000791b */ /* 0x006fe20003800000 */
.L_x_605:
[----:B------:R-:W-:Y:S05]  /*1d30*/  BSYNC B0 ;  /* 0x0000000000007941 */ /* 0x000fea0003800000 */
.L_x_604:
        /* <DEDUP_REMOVED lines=8> */
.L_x_606:
[----:B------:R-:W-:Y:S01]  /*1dc0*/  HFMA2.MMA R25, -RZ, RZ, 0, 2.384185791015625e-07 ;  /* 0x00000004ff197435 */ /* 0x000fe200000001ff */
[----:B------:R-:W-:Y:S02]  /*1dd0*/  IMAD.MOV.U32 R28, RZ, RZ, R15 ;  /* 0x000000ffff1c7224 */ /* 0x000fe400078e000f */
[----:B------:R-:W-:Y:S02]  /*1de0*/  IMAD.MOV.U32 R15, RZ, RZ, -0x1 ;  /* 0xffffffffff0f7424 */ /* 0x000fe400078e00ff */
[----:B------:R-:W-:-:S07]  /*1df0*/  FADD.FTZ R28, R27, R28 ;  /* 0x0000001c1b1c7221 */ /* 0x000fce0000010000 */
[----:B------:R-:W-:Y:S05]  /*1e00*/  WARPSYNC.COLLECTIVE R15, `(.L_x_607) ;  /* 0x000000000f087348 */ /* 0x000fea0003c00000 */
[----:B------:R1:W2:Y:S02]  /*1e10*/  SHFL.BFLY P1, R15, R28, R25, R24 ;  /* 0x0c0000191c0f7389 */ /* 0x0002a40000020018 */
[----:B-12---:R-:W-:Y:S01]  /*1e20*/  ENDCOLLECTIVE ;  /* 0x000000000000791b */ /* 0x006fe20003800000 */
.L_x_607:
        /* <DEDUP_REMOVED lines=8> */
.L_x_608:
        /* <DEDUP_REMOVED lines=8> */
.L_x_609:
[----:B------:R-:W-:Y:S01]  /*1f30*/  MOV R27, R15 ;  /* 0x0000000f001b7202 */ /* 0x000fe20000000f00 */
[----:B------:R-:W-:Y:S06]  /*1f40*/  BRA `(.L_x_610) ;  /* 0xfffffff800787947 */ /* 0x000fec000383ffff */
.L_x_611:
        /* <DEDUP_REMOVED lines=11> */
.L_x_4509:


//--------------------- .text._ZN12tensorrt_llm7kernels32fusedQKNormRopeKernelNTokenHeadsIN3c108BFloat16ES3_Li64ELb0ELi2EEEvPviiifPKvS6_S6_PKlii --------------------------
	.section	.text._ZN12tensorrt_llm7kernels32fusedQKNormRopeKernelNTokenHeadsIN3c108BFloat16ES3_Li64ELb0ELi2EEEvPviiifPKvS6_S6_PKlii,"ax",@progbits
	.align	128
        .global         _ZN12tensorrt_llm7kernels32fusedQKNormRopeKernelNTokenHeadsIN3c108BFloat16ES3_Li64ELb0ELi2EEEvPviiifPKvS6_S6_PKlii
        .type           _ZN12tensorrt_llm7kernels32fusedQKNormRopeKernelNTokenHeadsIN3c108BFloat16ES3_Li64ELb0ELi2EEEvPviiifPKvS6_S6_PKlii,@function
        .size           _ZN12tensorrt_llm7kernels32fusedQKNormRopeKernelNTokenHeadsIN3c108BFloat16ES3_Li64ELb0ELi2EEEvPviiifPKvS6_S6_PKlii,(.L_x_4510 - _ZN12tensorrt_llm7kernels32fusedQKNormRopeKernelNTokenHeadsIN3c108BFloat16ES3_Li64ELb0ELi2EEEvPviiifPKvS6_S6_PKlii)
        .other          _ZN12tensorrt_llm7kernels32fusedQKNormRopeKernelNTokenHeadsIN3c108BFloat16ES3_Li64ELb0ELi2EEEvPviiifPKvS6_S6_PKlii,@"STO_CUDA_ENTRY STV_DEFAULT"
_ZN12tensorrt_llm7kernels32fusedQKNormRopeKernelNTokenHeadsIN3c108BFloat16ES3_Li64ELb0ELi2EEEvPviiifPKvS6_S6_PKlii:
.text._ZN12tensorrt_llm7kernels32fusedQKNormRopeKernelNTokenHeadsIN3c108BFloat16ES3_Li64ELb0ELi2EEEvPviiifPKvS6_S6_PKlii:
        /* <DEDUP_REMOVED lines=79> */
.L_x_616:
        /* <DEDUP_REMOVED lines=45> */
.L_x_615:
[----:B------:R-:W-:Y:S05]  /*07c0*/  BSYNC B1 ;  /* 0x0000000000017941 */ /* 0x000fea0003800000 */
.L_x_614:
        /* <DEDUP_REMOVED lines=13> */
.L_x_617:
        /* <DEDUP_REMOVED lines=16> */
.L_x_613:
[----:B------:R-:W-:Y:S05]  /*09a0*/  BSYNC B0 ;  /* 0x0000000000007941 */ /* 0x000fea0003800000 */
.L_x_612:
        /* <DEDUP_REMOVED lines=37> */
.L_x_622:
        /* <DEDUP_REMOVED lines=13> */
.L_x_621:
[----:B------:R-:W-:Y:S05]  /*0cd0*/  BSYNC B1 ;  /* 0x0000000000017941 */ /* 0x000fea0003800000 */
.L_x_620:
        /* <DEDUP_REMOVED lines=25> */
.L_x_625:
        /* <DEDUP_REMOVED lines=49> */
.L_x_624:
[----:B------:R-:W-:Y:S05]  /*1180*/  BSYNC B1 ;  /* 0x0000000000017941 */ /* 0x000fea0003800000 */
.L_x_623:
        /* <DEDUP_REMOVED lines=32> */
.L_x_627:
[----:B------:R-:W-:Y:S05]  /*1390*/  BSYNC B1 ;  /* 0x0000000000017941 */ /* 0x000fea0003800000 */
.L_x_626:
        /* <DEDUP_REMOVED lines=15> */
.L_x_619:
[----:B------:R-:W-:Y:S05]  /*1490*/  BSYNC B0 ;  /* 0x0000000000007941 */ /* 0x000fea0003800000 */
.L_x_618:
        /* <DEDUP_REMOVED lines=58> */
.L_x_635:
        /* <DEDUP_REMOVED lines=19> */
.L_x_642:
        /* <DEDUP_REMOVED lines=13> */
.L_x_630:
[----:B------:R-:W-:Y:S05]  /*1a40*/  BSYNC B0 ;  /* 0x0000000000007941 */ /* 0x000fea0003800000 */
.L_x_629:
        /* <DEDUP_REMOVED lines=46> */
.L_x_647:
        /* <DEDUP_REMOVED lines=15> */
.L_x_632:
[----:B------:R-:W-:Y:S05]  /*1e20*/  BSYNC B0 ;  /* 0x0000000000007941 */ /* 0x000fea0003800000 */
.L_x_631:
        /* <DEDUP_REMOVED lines=15> */
.L_x_628:
[----:B------:R-:W-:Y:S01]  /*1f20*/  BSSY B0, `(.L_x_636) ;  /* 0x0000007000007945 */ /* 0x000fe20003800000 */
[----:B------:R-:W-:Y:S01]  /*1f30*/  MOV R3, 0x10 ;  /* 0x0000001000037802 */ /* 0x000fe20000000f00 */
[----:B------:R-:W-:Y:S01]  /*1f40*/  IMAD.MOV.U32 R24, RZ, RZ, 0x1f ;  /* 0x0000001fff187424 */ /* 0x000fe200078e00ff */
[----:B------:R-:W-:-:S07]  /*1f50*/  MOV R26, 0xffffffff ;  /* 0xffffffff001a7802 */ /* 0x000fce0000000f00 */
[----:B------:R-:W-:Y:S05]  /*1f60*/  WARPSYNC.COLLECTIVE R26, `(.L_x_637) ;  /* 0x000000001a087348 */ /* 0x000fea0003c00000 */
[----:B------:R1:W2:Y:S02]  /*1f70*/  SHFL.BFLY P2, R27, R23, R3, R24 ;  /* 0x0c000003171b7389 */ /* 0x0002a40000040018 */
[----:B-12---:R-:W-:Y:S01]  /*1f80*/  ENDCOLLECTIVE ;  /* 0x000000000000791b */ /* 0x006fe20003800000 */
.L_x_637:
[----:B------:R-:W-:Y:S05]  /*1f90*/  BSYNC B0 ;  /* 0x0000000000007941 */ /* 0x000fea0003800000 */
.L_x_636:
[----:B------:R-:W-:Y:S01]  /*1fa0*/  FADD.FTZ R25, R23, R27 ;  /* 0x0000001b17197221 */ /* 0x000fe20000010000 */
[----:B------:R-:W-:Y:S01]  /*1fb0*/  HFMA2.MMA R3, -RZ, RZ, 0, 4.76837158203125e-07 ;  /* 0x00000008ff037435 */ /* 0x000fe200000001ff */
[----:B------:R-:W-:Y:S01]  /*1fc0*/  IMAD.MOV.U32 R24, RZ, RZ, 0x1f ;  /* 0x0000001fff187424 */ /* 0x000fe200078e00ff */
[----:B------:R-:W-:Y:S01]  /*1fd0*/  MOV R26, 0xffffffff ;  /* 0xffffffff001a7802 */ /* 0x000fe20000000f00 */
[----:B------:R-:W-:-:S08]  /*1fe0*/  IMAD.MOV.U32 R23, RZ, RZ, R25 ;  /* 0x000000ffff177224 */ /* 0x000fd000078e0019 */
[----:B------:R-:W-:Y:S05]  /*1ff0*/  WARPSYNC.COLLECTIVE R26, `(.L_x_638) ;  /* 0x000000001a087348 */ /* 0x000fea0003c00000 */
[----:B------:R1:W2:Y:S02]  /*2000*/  SHFL.BFLY P2, R27, R23, R3, R24 ;  /* 0x0c000003171b7389 */ /* 0x0002a40000040018 */
[----:B-12---:R-:W-:Y:S01]  /*2010*/  ENDCOLLECTIVE ;  /* 0x000000000000791b */ /* 0x006fe20003800000 */
.L_x_638:
[----:B------:R-:W-:Y:S01]  /*2020*/  HFMA2.MMA R3, -RZ, RZ, 0, 2.384185791015625e-07 ;  /* 0x00000004ff037435 */ /* 0x000fe200000001ff */
[----:B------:R-:W-:-:S04]  /*2030*/  FADD.FTZ R28, R25, R27 ;  /* 0x0000001b191c7221 */ /* 0x000fc80000010000 */
[----:B------:R-:W-:-:S07]  /*2040*/  IMAD.MOV.U32 R23, RZ, RZ, R28 ;  /* 0x000000ffff177224 */ /* 0x000fce00078e001c */
[----:B------:R-:W-:Y:S05]  /*2050*/  WARPSYNC.COLLECTIVE R26, `(.L_x_639) ;  /* 0x000000001a087348 */ /* 0x000fea0003c00000 */
[----:B------:R1:W2:Y:S02]  /*2060*/  SHFL.BFLY P2, R27, R23, R3, R24 ;  /* 0x0c000003171b7389 */ /* 0x0002a40000040018 */
[----:B-12---:R-:W-:Y:S01]  /*2070*/  ENDCOLLECTIVE ;  /* 0x000000000000791b */ /* 0x006fe20003800000 */
.L_x_639:
[----:B------:R-:W-:Y:S01]  /*2080*/  MOV R3, 0x2 ;  /* 0x0000000200037802 */ /* 0x000fe20000000f00 */
[----:B------:R-:W-:-:S04]  /*2090*/  FADD.FTZ R29, R28, R27 ;  /* 0x0000001b1c1d7221 */ /* 0x000fc80000010000 */
[----:B------:R-:W-:-:S07]  /*20a0*/  IMAD.MOV.U32 R23, RZ, RZ, R29 ;  /* 0x000000ffff177224 */ /* 0x000fce00078e001d */
[----:B------:R-:W-:Y:S05]  /*20b0*/  WARPSYNC.COLLECTIVE R26, `(.L_x_640) ;  /* 0x000000001a087348 */ /* 0x000fea0003c00000 */
[----:B------:R1:W2:Y:S02]  /*20c0*/  SHFL.BFLY P2, R27, R23, R3, R24 ;  /* 0x0c000003171b7389 */ /* 0x0002a40000040018 */
[----:B-12---:R-:W-:Y:S01]  /*20d0*/  ENDCOLLECTIVE ;  /* 0x000000000000791b */ /* 0x006fe20003800000 */
.L_x_640:
[----:B------:R-:W-:Y:S01]  /*20e0*/  HFMA2.MMA R3, -RZ, RZ, 0, 5.9604644775390625e-08 ;  /* 0x00000001ff037435 */ /* 0x000fe200000001ff */
[----:B------:R-:W-:-:S04]  /*20f0*/  FADD.FTZ R29, R29, R27 ;  /* 0x0000001b1d1d7221 */ /* 0x000fc80000010000 */
[----:B------:R-:W-:-:S07]  /*2100*/  IMAD.MOV.U32 R23, RZ, RZ, R29 ;  /* 0x000000ffff177224 */ /* 0x000fce00078e001d */
[----:B------:R-:W-:Y:S05]  /*2110*/  WARPSYNC.COLLECTIVE R26, `(.L_x_641) ;  /* 0x000000001a087348 */ /* 0x000fea0003c00000 */
[----:B------:R1:W2:Y:S02]  /*2120*/  SHFL.BFLY P2, R27, R23, R3, R24 ;  /* 0x0c000003171b7389 */ /* 0x0002a40000040018 */
[----:B-12---:R-:W-:Y:S01]  /*2130*/  ENDCOLLECTIVE ;  /* 0x000000000000791b */ /* 0x006fe20003800000 */
.L_x_641:
[----:B------:R-:W-:Y:S05]  /*2140*/  BRA `(.L_x_642) ;  /* 0xfffffff800087947 */ /* 0x000fea000383ffff */
.L_x_633:
        /* <DEDUP_REMOVED lines=23> */
.L_x_644:
[----:B------:R-:W-:Y:S05]  /*22c0*/  BSYNC B1 ;  /* 0x0000000000017941 */ /* 0x000fea0003800000 */
.L_x_643:
[----:B------:R-:W-:Y:S01]  /*22d0*/  MOV R3, R16 ;  /* 0x0000001000037202 */ /* 0x000fe20000000f00 */
[----:B------:R-:W-:Y:S01]  /*22e0*/  IMAD.MOV.U32 R24, RZ, RZ, 0x1f ;  /* 0x0000001fff187424 */ /* 0x000fe200078e00ff */
[----:B------:R-:W-:Y:S02]  /*22f0*/  MOV R26, 0xffffffff ;  /* 0xffffffff001a7802 */ /* 0x000fe40000000f00 */
[----:B------:R-:W-:-:S13]  /*2300*/  ISETP.NE.AND P3, PT, R25, RZ, PT ;  /* 0x000000ff1900720c */ /* 0x000fda0003f65270 */
[----:B------:R-:W-:Y:S05]  /*2310*/  WARPSYNC.COLLECTIVE R26, `(.L_x_645) ;  /* 0x000000001a087348 */ /* 0x000fea0003c00000 */
[----:B------:R1:W2:Y:S02]  /*2320*/  SHFL.BFLY P2, R27, R23, R3, R24 ;  /* 0x0c000003171b7389 */ /* 0x0002a40000040018 */
[----:B-12---:R-:W-:Y:S01]  /*2330*/  ENDCOLLECTIVE ;  /* 0x000000000000791b */ /* 0x006fe20003800000 */
.L_x_645:
        /* <DEDUP_REMOVED lines=24> */
.L_x_646:
[----:B------:R-:W-:Y:S05]  /*24c0*/  BRA `(.L_x_647) ;  /* 0xfffffff800187947 */ /* 0x000fea000383ffff */
.L_x_634:
[----:B------:R-:W-:Y:S01]  /*24d0*/  BSSY B1, `(.L_x_648) ;  /* 0x0000005000017945 */ /* 0x000fe20003800000 */
[----:B------:R-:W-:-:S07]  /*24e0*/  MOV R26, 0xffffffff ;  /* 0xffffffff001a7802 */ /* 0x000fce0000000f00 */
[----:B------:R-:W-:Y:S05]  /*24f0*/  WARPSYNC.COLLECTIVE R26, `(.L_x_649) ;  /* 0x000000001a087348 */ /* 0x000fea0003c00000 */
[----:B------:R-:W-:Y:S01]  /*2500*/  NOP ;  /* 0x0000000000007918 */ /* 0x000fe20000000000 */
[----:B------:R-:W-:Y:S01]  /*2510*/  ENDCOLLECTIVE ;  /* 0x000000000000791b */ /* 0x000fe20003800000 */
.L_x_649:
[----:B------:R-:W-:Y:S05]  /*2520*/  BSYNC B1 ;  /* 0x0000000000017941 */ /* 0x000fea0003800000 */
.L_x_648:
[----:B------:R-:W-:Y:S05]  /*2530*/  BRA `(.L_x_632) ;  /* 0xfffffff800387947 */ /* 0x000fea000383ffff */
.L_x_650:
        /* <DEDUP_REMOVED lines=12> */
.L_x_4510:


//--------------------- .text._ZN12tensorrt_llm7kernels32fusedQKNormRopeKernelNTokenHeadsIN3c108BFloat16ES3_Li64ELb1ELi2EEEvPviiifPKvS6_S6_PKlii --------------------------
	.section	.text._ZN12tensorrt_llm7kernels32fusedQKNormRopeKernelNTokenHeadsIN3c108BFloat16ES3_Li64ELb1ELi2EEEvPviiifPKvS6_S6_PKlii,"ax",@progbits
	.align	128
        .global         _ZN12tensorrt_llm7kernels32fusedQKNormRopeKernelNTokenHeadsIN3c108BFloat16ES3_Li64ELb1ELi2EEEvPviiifPKvS6_S6_PKlii
        .type           _ZN12tensorrt_llm7kernels32fusedQKNormRopeKernelNTokenHeadsIN3c108BFloat16ES3_Li64ELb1ELi2EEEvPviiifPKvS6_S6_PKlii,@function
        .size           _ZN12tensorrt_llm7kernels32fusedQKNormRopeKernelNTokenHeadsIN3c108BFloat16ES3_Li64ELb1ELi2EEEvPviiifPKvS6_S6_PKlii,(.L_x_4511 - _ZN12tensorrt_llm7kernels32fusedQKNormRopeKernelNTokenHeadsIN3c108BFloat16ES3_Li64ELb1ELi2EEEvPviiifPKvS6_S6_PKlii)
        .other          _ZN12tensorrt_llm7kernels32fusedQKNormRopeKernelNTokenHeadsIN3c108BFloat16ES3_Li64ELb1ELi2EEEvPviiifPKvS6_S6_PKlii,@"STO_CUDA_ENTRY STV_DEFAULT"
_ZN12tensorrt_llm7kernels32fusedQKNormRopeKernelNTokenHeadsIN3c108BFloat16ES3_Li64ELb1ELi2EEEvPviiifPKvS6_S6_PKlii:
.text._ZN12tensorrt_llm7kernels32fusedQKNormRopeKernelNTokenHeadsIN3c108BFloat16ES3_Li64ELb1ELi2EEEvPviiifPKvS6_S6_PKlii:
        /* <DEDUP_REMOVED lines=10> */
[----:B------:R-:W-:-:S04]  /*00a0*/  LEA.HI R3, R3, R3, RZ, 0x1 ;  /* 0x0000000303037211 */ /* 0x000fc800078f08ff */
[----:B------:R-:W-:-:S04]  /*00b0*/  SHF.R.S32.HI R7, RZ, 0x1, R3 ;  /* 0x00000001ff077819 */ /* 0x000fc80000011403 */
[----:B------:R-:W-:-:S04]  /*00c0*/  IABS R10, R7 ;  /* 0x00000007000a7213 */ /* 0x000fc80000000000 */
[----:B------:R-:W3:Y:S01]  /*00d0*/  I2F.RP R6, R10 ;  /* 0x0000000a00067306 */ /* 0x000ee20000209400 */
[----:B-1----:R-:W-:-:S05]  /*00e0*/  SHF.R.U32.HI R3, RZ, 0x5, R11 ;  /* 0x00000005ff037819 */ /* 0x002fca000001160b */
[----:B--2---:R-:W-:Y:S02]  /*00f0*/  IMAD R8, R8, UR4, R3 ;  /* 0x0000000408087c24 */ /* 0x004fe4000f8e0203 */
[----:B---3--:R-:W1:Y:S03]  /*0100*/  MUFU.RCP R6, R6 ;  /* 0x0000000600067308 */ /* 0x008e660000001000 */
[----:B------:R-:W-:Y:S01]  /*0110*/  IABS R13, R8 ;  /* 0x00000008000d7213 */ /* 0x000fe20000000000 */
[----:B-1----:R-:W-:Y:S01]  /*0120*/  VIADD R4, R6, 0xffffffe ;  /* 0x0ffffffe06047836 */ /* 0x002fe20000000000 */
[----:B------:R-:W-:-:S03]  /*0130*/  IABS R6, R7 ;  /* 0x0000000700067213 */ /* 0x000fc60000000000 */
        /* <DEDUP_REMOVED lines=58> */
.L_x_655:
        /* <DEDUP_REMOVED lines=46> */
.L_x_654:
[----:B------:R-:W-:Y:S05]  /*07c0*/  BSYNC B1 ;  /* 0x0000000000017941 */ /* 0x000fea0003800000 */
.L_x_653:
        /* <DEDUP_REMOVED lines=13> */
.L_x_656:
        /* <DEDUP_REMOVED lines=16> */
.L_x_652:
[----:B------:R-:W-:Y:S05]  /*09a0*/  BSYNC B0 ;  /* 0x0000000000007941 */ /* 0x000fea0003800000 */
.L_x_651:
        /* <DEDUP_REMOVED lines=37> */
.L_x_661:
        /* <DEDUP_REMOVED lines=13> */
.L_x_660:
[----:B------:R-:W-:Y:S05]  /*0cd0*/  BSYNC B1 ;  /* 0x0000000000017941 */ /* 0x000fea0003800000 */
.L_x_659:
        /* <DEDUP_REMOVED lines=25> */
.L_x_664:
        /* <DEDUP_REMOVED lines=49> */
.L_x_663:
[----:B------:R-:W-:Y:S05]  /*1180*/  BSYNC B1 ;  /* 0x0000000000017941 */ /* 0x000fea0003800000 */
.L_x_662:
        /* <DEDUP_REMOVED lines=32> */
.L_x_666:
[----:B------:R-:W-:Y:S05]  /*1390*/  BSYNC B1 ;  /* 0x0000000000017941 */ /* 0x000fea0003800000 */
.L_x_665:
        /* <DEDUP_REMOVED lines=15> */
.L_x_658:
[----:B------:R-:W-:Y:S05]  /*1490*/  BSYNC B0 ;  /* 0x0000000000007941 */ /* 0x000fea0003800000 */
.L_x_657:
        /* <DEDUP_REMOVED lines=40> */
.L_x_673:
        /* <DEDUP_REMOVED lines=25> */
.L_x_683:
        /* <DEDUP_REMOVED lines=14> */
.L_x_671:
[----:B------:R-:W-:Y:S05]  /*1990*/  BSYNC B1 ;  /* 0x0000000000017941 */ /* 0x000fea0003800000 */
.L_x_670:
        /* <DEDUP_REMOVED lines=38> */
.L_x_690:
        /* <DEDUP_REMOVED lines=26> */
.L_x_668:
[----:B------:R-:W-:Y:S05]  /*1da0*/  BSYNC B0 ;  /* 0x0000000000007941 */ /* 0x000fea0003800000 */
.L_x_667:
        /* <DEDUP_REMOVED lines=26> */
.L_x_697:
[----:B------:R-:W3:Y:S01]  /*1f50*/  LDC R7, c[0x0][0x224] ;  /* 0x00008900ff077b82 */ /* 0x000ee20000000800 */
[----:B------:R-:W-:Y:S01]  /*1f60*/  ISETP.NE.AND P1, PT, R16, RZ, PT ;  /* 0x000000ff1000720c */ /* 0x000fe20003f25270 */
[----:B------:R-:W-:Y:S01]  /*1f70*/  BSSY B0, `(.L_x_675) ;  /* 0x0000004000007945 */ /* 0x000fe20003800000 */
[----:B------:R-:W-:-:S11]  /*1f80*/  ISETP.GE.AND P2, PT, R11, R18, PT ;  /* 0x000000120b00720c */ /* 0x000fd60003f46270 */
[----:B------:R-:W-:Y:S05]  /*1f90*/  @P1 BRA `(.L_x_676) ;  /* 0x0000000000041947 */ /* 0x000fea0003800000 */
[----:B------:R-:W-:-:S04]  /*1fa0*/  DEPBAR.LE SB0, 0x0 ;  /* 0x000080000000791a */ /* 0x000fc80000000000 */
.L_x_676:
[----:B------:R-:W-:Y:S05]  /*1fb0*/  BSYNC B0 ;  /* 0x0000000000007941 */ /* 0x000fea0003800000 */
.L_x_675:
        /* <DEDUP_REMOVED lines=24> */
.L_x_669:
        /* <DEDUP_REMOVED lines=8> */
.L_x_678:
[----:B------:R-:W-:Y:S05]  /*21c0*/  BSYNC B1 ;  /* 0x0000000000017941 */ /* 0x000fea0003800000 */
.L_x_677:
[----:B------:R-:W-:Y:S01]  /*21d0*/  FADD.FTZ R8, R23, R26 ;  /* 0x0000001a17087221 */ /* 0x000fe20000010000 */
[----:B------:R-:W-:Y:S01]  /*21e0*/  MOV R9, 0x8 ;  /* 0x0000000800097802 */ /* 0x000fe20000000f00 */
[----:B------:R-:W-:Y:S01]  /*21f0*/  IMAD.MOV.U32 R24, RZ, RZ, 0x1f ;  /* 0x0000001fff187424 */ /* 0x000fe200078e00ff */
[----:B------:R-:W-:-:S07]  /*2200*/  MOV R27, 0xffffffff ;  /* 0xffffffff001b7802 */ /* 0x000fce0000000f00 */
[----:B------:R-:W-:Y:S05]  /*2210*/  WARPSYNC.COLLECTIVE R27, `(.L_x_679) ;  /* 0x000000001b087348 */ /* 0x000fea0003c00000 */
[----:B------:R1:W2:Y:S02]  /*2220*/  SHFL.BFLY P1, R26, R8, R9, R24 ;  /* 0x0c000009081a7389 */ /* 0x0002a40000020018 */
[----:B-12---:R-:W-:Y:S01]  /*2230*/  ENDCOLLECTIVE ;  /* 0x000000000000791b */ /* 0x006fe20003800000 */
.L_x_679:
[----:B------:R-:W-:Y:S01]  /*2240*/  HFMA2.MMA R9, -RZ, RZ, 0, 2.384185791015625e-07 ;  /* 0x00000004ff097435 */ /* 0x000fe200000001ff */
[----:B------:R-:W-:-:S04]  /*2250*/  FADD.FTZ R23, R8, R26 ;  /* 0x0000001a08177221 */ /* 0x000fc80000010000 */
[----:B------:R-:W-:-:S07]  /*2260*/  IMAD.MOV.U32 R8, RZ, RZ, R23 ;  /* 0x000000ffff087224 */ /* 0x000fce00078e0017 */
[----:B------:R-:W-:Y:S05]  /*2270*/  WARPSYNC.COLLECTIVE R27, `(.L_x_680) ;  /* 0x000000001b087348 */ /* 0x000fea0003c00000 */
[----:B------:R1:W2:Y:S02]  /*2280*/  SHFL.BFLY P1, R26, R8, R9, R24 ;  /* 0x0c000009081a7389 */ /* 0x0002a40000020018 */
[----:B-12---:R-:W-:Y:S01]  /*2290*/  ENDCOLLECTIVE ;  /* 0x000000000000791b */ /* 0x006fe20003800000 */
.L_x_680:
[----:B------:R-:W-:Y:S01]  /*22a0*/  MOV R9, 0x2 ;  /* 0x0000000200097802 */ /* 0x000fe20000000f00 */
[----:B------:R-:W-:-:S04]  /*22b0*/  FADD.FTZ R23, R23, R26 ;  /* 0x0000001a17177221 */ /* 0x000fc80000010000 */
[----:B------:R-:W-:-:S07]  /*22c0*/  IMAD.MOV.U32 R8, RZ, RZ, R23 ;  /* 0x000000ffff087224 */ /* 0x000fce00078e0017 */
[----:B------:R-:W-:Y:S05]  /*22d0*/  WARPSYNC.COLLECTIVE R27, `(.L_x_681) ;  /* 0x000000001b087348 */ /* 0x000fea0003c00000 */
[----:B------:R1:W2:Y:S02]  /*22e0*/  SHFL.BFLY P1, R26, R8, R9, R24 ;  /* 0x0c000009081a7389 */ /* 0x0002a40000020018 */
[----:B-12---:R-:W-:Y:S01]  /*22f0*/  ENDCOLLECTIVE ;  /* 0x000000000000791b */ /* 0x006fe20003800000 */
.L_x_681:
[----:B------:R-:W-:Y:S02]  /*2300*/  IMAD.MOV.U32 R9, RZ, RZ, 0x1 ;  /* 0x00000001ff097424 */ /* 0x000fe400078e00ff */
[----:B------:R-:W-:-:S07]  /*2310*/  FADD.FTZ R8, R23, R26 ;  /* 0x0000001a17087221 */ /* 0x000fce0000010000 */
[----:B------:R-:W-:Y:S05]  /*2320*/  WARPSYNC.COLLECTIVE R27, `(.L_x_682) ;  /* 0x000000001b087348 */ /* 0x000fea0003c00000 */
[----:B------:R1:W2:Y:S02]  /*2330*/  SHFL.BFLY P1, R26, R8, R9, R24 ;  /* 0x0c000009081a7389 */ /* 0x0002a40000020018 */
[----:B-12---:R-:W-:Y:S01]  /*2340*/  ENDCOLLECTIVE ;  /* 0x000000000000791b */ /* 0x006fe20003800000 */
.L_x_682:
[----:B------:R-:W-:Y:S05]  /*2350*/  BRA `(.L_x_683) ;  /* 0xfffffff400547947 */ /* 0x000fea000383ffff */
.L_x_672:
[----:B------:R-:W-:Y:S01]  /*2360*/  HFMA2.MMA R9, -RZ, RZ, 0, 9.5367431640625e-07 ;  /* 0x00000010ff097435 */ /* 0x000fe200000001ff */
[----:B------:R-:W-:Y:S01]  /*2370*/  BSSY B1, `(.L_x_684) ;  /* 0x0000006000017945 */ /* 0x000fe20003800000 */
[----:B------:R-:W-:Y:S01]  /*2380*/  IMAD.MOV.U32 R24, RZ, RZ, 0x1f ;  /* 0x0000001fff187424 */ /* 0x000fe200078e00ff */
[----:B------:R-:W-:-:S08]  /*2390*/  MOV R27, 0xffffffff ;  /* 0xffffffff001b7802 */ /* 0x000fd00000000f00 */
[----:B------:R-:W-:Y:S05]  /*23a0*/  WARPSYNC.COLLECTIVE R27, `(.L_x_685) ;  /* 0x000000001b087348 */ /* 0x000fea0003c00000 */
[----:B------:R1:W2:Y:S02]  /*23b0*/  SHFL.BFLY P1, R26, R8, R9, R24 ;  /* 0x0c000009081a7389 */ /* 0x0002a40000020018 */
[----:B-12---:R-:W-:Y:S01]  /*23c0*/  ENDCOLLECTIVE ;  /* 0x000000000000791b */ /* 0x006fe20003800000 */
.L_x_685:
[----:B------:R-:W-:Y:S05]  /*23d0*/  BSYNC B1 ;  /* 0x0000000000017941 */ /* 0x000fea0003800000 */
.L_x_684:
[----:B------:R-:W-:Y:S01]  /*23e0*/  HFMA2.MMA R24, -RZ, RZ, 0, 1.847743988037109375e-06 ;  /* 0x0000001fff187435 */ /* 0x000fe200000001ff */
[----:B------:R-:W-:Y:S01]  /*23f0*/  FADD.FTZ R8, R8, R26 ;  /* 0x0000001a08087221 */ /* 0x000fe20000010000 */
[----:B------:R-:W-:Y:S02]  /*2400*/  IMAD.MOV.U32 R9, RZ, RZ, 0x8 ;  /* 0x00000008ff097424 */ /* 0x000fe400078e00ff */
[----:B------:R-:W-:-:S07]  /*2410*/  IMAD.MOV.U32 R27, RZ, RZ, -0x1 ;  /* 0xffffffffff1b7424 */ /* 0x000fce00078e00ff */
[----:B------:R-:W-:Y:S05]  /*2420*/  WARPSYNC.COLLECTIVE R27, `(.L_x_686) ;  /* 0x000000001b087348 */ /* 0x000fea0003c00000 */
[----:B------:R1:W2:Y:S02]  /*2430*/  SHFL.BFLY P1, R26, R8, R9, R24 ;  /* 0x0c000009081a7389 */ /* 0x0002a40000020018 */
[----:B-12---:R-:W-:Y:S01]  /*2440*/  ENDCOLLECTIVE ;  /* 0x000000000000791b */ /* 0x006fe20003800000 */
.L_x_686:
[----:B------:R-:W-:Y:S01]  /*2450*/  MOV R9, 0x4 ;  /* 0x0000000400097802 */ /* 0x000fe20000000f00 */
[----:B------:R-:W-:-:S07]  /*2460*/  FADD.FTZ R8, R8, R26 ;  /* 0x0000001a08087221 */ /* 0x000fce0000010000 */
[----:B------:R-:W-:Y:S05]  /*2470*/  WARPSYNC.COLLECTIVE R27, `(.L_x_687) ;  /* 0x000000001b087348 */ /* 0x000fea0003c00000 */
[----:B------:R1:W2:Y:S02]  /*2480*/  SHFL.BFLY P1, R26, R8, R9, R24 ;  /* 0x0c000009081a7389 */ /* 0x0002a40000020018 */
[----:B-12---:R-:W-:Y:S01]  /*2490*/  ENDCOLLECTIVE ;  /* 0x000000000000791b */ /* 0x006fe20003800000 */
.L_x_687:
[----:B------:R-:W-:Y:S02]  /*24a0*/  IMAD.MOV.U32 R9, RZ, RZ, 0x2 ;  /* 0x00000002ff097424 */ /* 0x000fe400078e00ff */
[----:B------:R-:W-:-:S07]  /*24b0*/  FADD.FTZ R8, R8, R26 ;  /* 0x0000001a08087221 */ /* 0x000fce0000010000 */
[----:B------:R-:W-:Y:S05]  /*24c0*/  WARPSYNC.COLLECTIVE R27, `(.L_x_688) ;  /* 0x000000001b087348 */ /* 0x000fea0003c00000 */
[----:B------:R1:W2:Y:S02]  /*24d0*/  SHFL.BFLY P1, R26, R8, R9, R24 ;  /* 0x0c000009081a7389 */ /* 0x0002a40000020018 */
[----:B-12---:R-:W-:Y:S01]  /*24e0*/  ENDCOLLECTIVE ;  /* 0x000000000000791b */ /* 0x006fe20003800000 */
.L_x_688:
[----:B------:R-:W-:Y:S01]  /*24f0*/  HFMA2.MMA R9, -RZ, RZ, 0, 5.9604644775390625e-08 ;  /* 0x00000001ff097435 */ /* 0x000fe200000001ff */
[----:B------:R-:W-:-:S10]  /*2500*/  FADD.FTZ R8, R8, R26 ;  /* 0x0000001a08087221 */ /* 0x000fd40000010000 */
[----:B------:R-:W-:Y:S05]  /*2510*/  WARPSYNC.COLLECTIVE R27, `(.L_x_689) ;  /* 0x000000001b087348 */ /* 0x000fea0003c00000 */
[----:B------:R1:W2:Y:S02]  /*2520*/  SHFL.BFLY P1, R26, R8, R9, R24 ;  /* 0x0c000009081a7389 */ /* 0x0002a40000020018 */
[----:B-12---:R-:W-:Y:S01]  /*2530*/  ENDCOLLECTIVE ;  /* 0x000000000000791b */ /* 0x006fe20003800000 */
.L_x_689:
[----:B------:R-:W-:Y:S05]  /*2540*/  BRA `(.L_x_690) ;  /* 0xfffffff400ac7947 */ /* 0x000fea000383ffff */
.L_x_674:
[----:B------:R-:W-:Y:S01]  /*2550*/  BSSY B0, `(.L_x_691) ;  /* 0x0000007000007945 */ /* 0x000fe20003800000 */
[----:B------:R-:W-:Y:S01]  /*2560*/  IMAD.MOV.U32 R9, RZ, RZ, 0x10 ;  /* 0x00000010ff097424 */ /* 0x000fe200078e00ff */
[----:B------:R-:W-:Y:S01]  /*2570*/  MOV R24, 0x1f ;  /* 0x0000001f00187802 */ /* 0x000fe20000000f00 */
[----:B------:R-:W-:-:S07]  /*2580*/  IMAD.MOV.U32 R27, RZ, RZ, -0x1 ;  /* 0xffffffffff1b7424 */ /* 0x000fce00078e00ff */
[----:B------:R-:W-:Y:S05]  /*2590*/  WARPSYNC.COLLECTIVE R27, `(.L_x_692) ;  /* 0x000000001b087348 */ /* 0x000fea0003c00000 */
[----:B------:R1:W2:Y:S02]  /*25a0*/  SHFL.BFLY P1, R26, R8, R9, R24 ;  /* 0x0c000009081a7389 */ /* 0x0002a40000020018 */
[----:B-12---:R-:W-:Y:S01]  /*25b0*/  ENDCOLLECTIVE ;  /* 0x000000000000791b */ /* 0x006fe20003800000 */
.L_x_692:
[----:B------:R-:W-:Y:S05]  /*25c0*/  BSYNC B0 ;  /* 0x0000000000007941 */ /* 0x000fea0003800000 */
.L_x_691:
[----:B------:R-:W-:Y:S01]  /*25d0*/  HFMA2.MMA R9, -RZ, RZ, 0, 4.76837158203125e-07 ;  /* 0x00000008ff097435 */ /* 0x000fe200000001ff */
[----:B------:R-:W-:Y:S01]  /*25e0*/  FADD.FTZ R8, R8, R26 ;  /* 0x0000001a08087221 */ /* 0x000fe20000010000 */
[----:B------:R-:W-:Y:S01]  /*25f0*/  IMAD.MOV.U32 R24, RZ, RZ, 0x1f ;  /* 0x0000001fff187424 */ /* 0x000fe200078e00ff */
[----:B------:R-:W-:-:S08]  /*2600*/  MOV R27, 0xffffffff ;  /* 0xffffffff001b7802 */ /* 0x000fd00000000f00 */
[----:B------:R-:W-:Y:S05]  /*2610*/  WARPSYNC.COLLECTIVE R27, `(.L_x_693) ;  /* 0x000000001b087348 */ /* 0x000fea0003c00000 */
[----:B------:R1:W2:Y:S02]  /*2620*/  SHFL.BFLY P1, R26, R8, R9, R24 ;  /* 0x0c000009081a7389 */ /* 0x0002a40000020018 */
[----:B-12---:R-:W-:Y:S01]  /*2630*/  ENDCOLLECTIVE ;  /* 0x000000000000791b */ /* 0x006fe20003800000 */
.L_x_693:
[----:B------:R-:W-:Y:S01]  /*2640*/  HFMA2.MMA R9, -RZ, RZ, 0, 2.384185791015625e-07 ;  /* 0x00000004ff097435 */ /* 0x000fe200000001ff */
[----:B------:R-:W-:-:S04]  /*2650*/  FADD.FTZ R7, R8, R26 ;  /* 0x0000001a08077221 */ /* 0x000fc80000010000 */
[----:B------:R-:W-:-:S07]  /*2660*/  IMAD.MOV.U32 R8, RZ, RZ, R7 ;  /* 0x000000ffff087224 */ /* 0x000fce00078e0007 */
[----:B------:R-:W-:Y:S05]  /*2670*/  WARPSYNC.COLLECTIVE R27, `(.L_x_694) ;  /* 0x000000001b087348 */ /* 0x000fea0003c00000 */
[----:B------:R1:W2:Y:S02]  /*2680*/  SHFL.BFLY P1, R26, R8, R9, R24 ;  /* 0x0c000009081a7389 */ /* 0x0002a40000020018 */
[----:B-12---:R-:W-:Y:S01]  /*2690*/  ENDCOLLECTIVE ;  /* 0x000000000000791b */ /* 0x006fe20003800000 */
.L_x_694:
[----:B------:R-:W-:Y:S01]  /*26a0*/  MOV R9, 0x2 ;  /* 0x0000000200097802 */ /* 0x000fe20000000f00 */
[----:B------:R-:W-:-:S04]  /*26b0*/  FADD.FTZ R10, R7, R26 ;  /* 0x0000001a070a7221 */ /* 0x000fc80000010000 */
[----:B------:R-:W-:-:S07]  /*26c0*/  IMAD.MOV.U32 R8, RZ, RZ, R10 ;  /* 0x000000ffff087224 */ /* 0x000fce00078e000a */
[----:B------:R-:W-:Y:S05]  /*26d0*/  WARPSYNC.COLLECTIVE R27, `(.L_x_695) ;  /* 0x000000001b087348 */ /* 0x000fea0003c00000 */
[----:B------:R1:W2:Y:S02]  /*26e0*/  SHFL.BFLY P1, R26, R8, R9, R24 ;  /* 0x0c000009081a7389 */ /* 0x0002a40000020018 */
[----:B-12---:R-:W-:Y:S01]  /*26f0*/  ENDCOLLECTIVE ;  /* 0x000000000000791b */ /* 0x006fe20003800000 */
.L_x_695:
[----:B------:R-:W-:Y:S01]  /*2700*/  HFMA2.MMA R9, -RZ, RZ, 0, 5.9604644775390625e-08 ;  /* 0x00000001ff097435 */ /* 0x000fe200000001ff */
[----:B------:R-:W-:-:S04]  /*2710*/  FADD.FTZ R15, R10, R26 ;  /* 0x0000001a0a0f7221 */ /* 0x000fc80000010000 */
[----:B------:R-:W-:-:S07]  /*2720*/  IMAD.MOV.U32 R8, RZ, RZ, R15 ;  /* 0x000000ffff087224 */ /* 0x000fce00078e000f */
[----:B------:R-:W-:Y:S05]  /*2730*/  WARPSYNC.COLLECTIVE R27, `(.L_x_696) ;  /* 0x000000001b087348 */ /* 0x000fea0003c00000 */
[----:B------:R1:W2:Y:S02]  /*2740*/  SHFL.BFLY P1, R26, R8, R9, R24 ;  /* 0x0c000009081a7389 */ /* 0x0002a40000020018 */
[----:B-12---:R-:W-:Y:S01]  /*2750*/  ENDCOLLECTIVE ;  /* 0x000000000000791b */ /* 0x006fe20003800000 */
.L_x_696:
[----:B------:R-:W-:Y:S05]  /*2760*/  BRA `(.L_x_697) ;  /* 0xfffffff400f87947 */ /* 0x000fea000383ffff */
.L_x_698:
        /* <DEDUP_REMOVED lines=9> */
.L_x_4511:


//--------------------- .text._ZN12tensorrt_llm7kernels21fusedQKNormRopeKernelIN3c108BFloat16ES3_Li256ELb0EEEvPviiifPKvS6_S6_PKlii --------------------------
	.section	.text._ZN12tensorrt_llm7kernels21fusedQKNormRopeKernelIN3c108BFloat16ES3_Li256ELb0EEEvPviiifPKvS6_S6_PKlii,"ax",@progbits
	.align	128
        .global         _ZN12tensorrt_llm7kernels21fusedQKNormRopeKernelIN3c108BFloat16ES3_Li256ELb0EEEvPviiifPKvS6_S6_PKlii
        .type           _ZN12tensorrt_llm7kernels21fusedQKNormRopeKernelIN3c108BFloat16ES3_Li256ELb0EEEvPviiifPKvS6_S6_PKlii,@function
        .size           _ZN12tensorrt_llm7kernels21fusedQKNormRopeKernelIN3c108BFloat16ES3_Li256ELb0EEEvPviiifPKvS6_S6_PKlii,(.L_x_4512 - _ZN12tensorrt_llm7kernels21fusedQKNormRopeKernelIN3c108BFloat16ES3_Li256ELb0EEEvPviiifPKvS6_S6_PKlii)
        .other          _ZN12tensorrt_llm7kernels21fusedQKNormRopeKernelIN3c108BFloat16ES3_Li256ELb0EEEvPviiifPKvS6_S6_PKlii,@"STO_CUDA_ENTRY STV_DEFAULT"
_ZN12tensorrt_llm7kernels21fusedQKNormRopeKernelIN3c108BFloat16ES3_Li256ELb0EEEvPviiifPKvS6_S6_PKlii:
.text._ZN12tensorrt_llm7kernels21fusedQKNormRopeKernelIN3c108BFloat16ES3_Li256ELb0EEEvPviiifPKvS6_S6_PKlii:
[----:B------:R-:W-:Y:S08]  /*0000*/  LDC R1, c[0x0][0x28] ;  /* 0x00000a00ff017b82 */ /* 0x000ff00000000800 */
[----:B------:R-:W0:Y:S01]  /*0010*/  LDC.64 R2, c[0x0][0x218] ;  /* 0x00008600ff027b82 */ /* 0x000e220000000a00 */
[----:B------:R-:W1:Y:S01]  /*0020*/  S2R R13, SR_TID.X ;  /* 0x00000000000d7919 */ /* 0x000e620000002100 */
[----:B------:R-:W-:-:S02]  /*0030*/  ULDC UR4, c[0x0][0x0] ;  /* 0x0000000000047ab9 */ /* 0x000fc40000000800 */
[----:B------:R-:W-:Y:S01]  /*0040*/  USHF.R.U32.HI UR4, URZ, 0x5, UR4 ;  /* 0x000000053f047899 */ /* 0x000fe20008011604 */
[----:B------:R-:W2:Y:S01]  /*0050*/  S2R R7, SR_CTAID.X ;  /* 0x0000000000077919 */ /* 0x000ea20000002500 */
[----:B0-----:R-:W-:-:S05]  /*0060*/  IMAD.IADD R3, R3, 0x1, R2 ;  /* 0x0000000103037824 */ /* 0x001fca00078e0202 */
[-C--:B------:R-:W-:Y:S02]  /*0070*/  IABS R9, R3.reuse ;  /* 0x0000000300097213 */ /* 0x080fe40000000000 */
[----:B------:R-:W-:Y:S02]  /*0080*/  IABS R10, R3 ;  /* 0x00000003000a7213 */ /* 0x000fe40000000000 */
[----:B------:R-:W0:Y:S01]  /*0090*/  I2F.RP R6, R9 ;  /* 0x0000000900067306 */ /* 0x000e220000209400 */
[----:B-1----:R-:W-:Y:S02]  /*00a0*/  SHF.R.U32.HI R0, RZ, 0x5, R13 ;  /* 0x00000005ff007819 */ /* 0x002fe4000001160d */
[----:B------:R-:W-:-:S03]  /*00b0*/  IMAD.MOV R10, RZ, RZ, -R10 ;  /* 0x000000ffff0a7224 */ /* 0x000fc600078e0a0a */
[----:B--2---:R-:W-:Y:S01]  /*00c0*/  IMAD R0, R7, UR4, R0 ;  /* 0x0000000407007c24 */ /* 0x004fe2000f8e0200 */
[----:B------:R-:W-:Y:S01]  /*00d0*/  ULDC UR4, c[0x0][0x248] ;  /* 0x0000920000047ab9 */ /* 0x000fe20000000800 */
[----:B0-----:R-:W0:Y:S02]  /*00e0*/  MUFU.RCP R6, R6 ;  /* 0x0000000600067308 */ /* 0x001e240000001000 */
[----:B0-----:R-:W-:Y:S01]  /*00f0*/  VIADD R4, R6, 0xffffffe ;  /* 0x0ffffffe06047836 */ /* 0x001fe20000000000 */
[----:B------:R-:W-:-:S05]  /*0100*/  IABS R6, R0 ;  /* 0x0000000000067213 */ /* 0x000fca0000000000 */
[----:B------:R0:W1:Y:S02]  /*0110*/  F2I.FTZ.U32.TRUNC.NTZ R5, R4 ;  /* 0x0000000400057305 */ /* 0x000064000021f000 */
[----:B0-----:R-:W-:Y:S01]  /*0120*/  HFMA2.MMA R4, -RZ, RZ, 0, 0 ;  /* 0x00000000ff047435 */ /* 0x001fe200000001ff */
[----:B-1----:R-:W-:-:S04]  /*0130*/  IMAD.MOV R8, RZ, RZ, -R5 ;  /* 0x000000ffff087224 */ /* 0x002fc800078e0a05 */
[----:B------:R-:W-:-:S05]  /*0140*/  IMAD R7, R8, R9, RZ ;  /* 0x0000000908077224 */ /* 0x000fca00078e02ff */
[----:B------:R-:W-:-:S04]  /*0150*/  IMAD.HI.U32 R4, R5, R7, R4 ;  /* 0x0000000705047227 */ /* 0x000fc800078e0004 */
[----:B------:R-:W-:Y:S02]  /*0160*/  IMAD.MOV.U32 R5, RZ, RZ, R6 ;  /* 0x000000ffff057224 */ /* 0x000fe400078e0006 */
[----:B------:R-:W-:Y:S02]  /*0170*/  IMAD.MOV.U32 R6, RZ, RZ, R10 ;  /* 0x000000ffff067224 */ /* 0x000fe400078e000a */
        /* <DEDUP_REMOVED lines=12> */
[----:B------:R-:W-:-:S13]  /*0240*/  ISETP.GE.AND P0, PT, R10, UR4, PT ;  /* 0x000000040a007c0c */ /* 0x000fda000bf06270 */
[----:B------:R-:W-:Y:S05]  /*0250*/  @P0 EXIT ;  /* 0x000000000000094d */ /* 0x000fea0003800000 */
[----:B------:R-:W0:Y:S01]  /*0260*/  LDC.64 R8, c[0x0][0x220] ;  /* 0x00008800ff087b82 */ /* 0x000e220000000a00 */
[----:B------:R-:W-:Y:S01]  /*0270*/  IMAD.MOV R4, RZ, RZ, -R10 ;  /* 0x000000ffff047224 */ /* 0x000fe200078e0a0a */
[----:B------:R-:W-:Y:S01]  /*0280*/  LOP3.LUT R13, R13, 0x1f, RZ, 0xc0, !PT ;  /* 0x0000001f0d0d7812 */ /* 0x000fe200078ec0ff */
[----:B------:R-:W-:Y:S02]  /*0290*/  ULDC.64 UR4, c[0x0][0x208] ;  /* 0x0000820000047ab9 */ /* 0x000fe40000000a00 */
[----:B------:R-:W-:Y:S01]  /*02a0*/  IMAD R5, R3, R4, R0 ;  /* 0x0000000403057224 */ /* 0x000fe200078e0200 */
[----:B------:R-:W-:Y:S02]  /*02b0*/  SHF.L.U32 R26, R13, 0x3, RZ ;  /* 0x000000030d1a7819 */ /* 0x000fe400000006ff */
[----:B------:R-:W1:Y:S02]  /*02c0*/  LDC.64 R18, c[0x0][0x230] ;  /* 0x00008c00ff127b82 */ /* 0x000e640000000a00 */
[----:B------:R-:W-:-:S06]  /*02d0*/  ISETP.GE.AND P0, PT, R5, R2, PT ;  /* 0x000000020500720c */ /* 0x000fcc0003f06270 */
[----:B------:R-:W2:Y:S01]  /*02e0*/  LDC.64 R22, c[0x0][0x228] ;  /* 0x00008a00ff167b82 */ /* 0x000ea20000000a00 */
[----:B0-----:R-:W-:-:S07]  /*02f0*/  IMAD.IADD R3, R3, 0x1, R8 ;  /* 0x0000000103037824 */ /* 0x001fce00078e0208 */
[----:B------:R-:W0:Y:S01]  /*0300*/  LDC.64 R16, c[0x0][0x210] ;  /* 0x00008400ff107b82 */ /* 0x000e220000000a00 */
[----:B------:R-:W-:-:S04]  /*0310*/  IMAD R3, R10, R3, RZ ;  /* 0x000000030a037224 */ /* 0x000fc800078e02ff */
[----:B------:R-:W-:Y:S02]  /*0320*/  IMAD.SHL.U32 R3, R3, 0x100, RZ ;  /* 0x0000010003037824 */ /* 0x000fe400078e00ff */
[----:B-1----:R-:W-:-:S04]  /*0330*/  IMAD.WIDE R18, R26, 0x2, R18 ;  /* 0x000000021a127825 */ /* 0x002fc800078e0212 */
[C---:B------:R-:W-:Y:S01]  /*0340*/  @P0 IMAD R3, R2.reuse, 0x100, R3 ;  /* 0x0000010002030824 */ /* 0x040fe200078e0203 */
[----:B------:R-:W-:Y:S01]  /*0350*/  SEL R2, R2, RZ, P0 ;  /* 0x000000ff02027207 */ /* 0x000fe20000000000 */
[----:B--2---:R-:W-:Y:S01]  /*0360*/  IMAD.WIDE R22, R26, 0x2, R22 ;  /* 0x000000021a167825 */ /* 0x004fe200078e0216 */
[----:B------:R-:W2:Y:S03]  /*0370*/  @P0 LDG.E.U16 R12, desc[UR4][R18.64] ;  /* 0x00000004120c0981 */ /* 0x000ea6000c1e1500 */
[----:B------:R-:W-:Y:S01]  /*0380*/  IMAD.IADD R2, R5, 0x1, -R2 ;  /* 0x0000000105027824 */ /* 0x000fe200078e0a02 */
[----:B------:R-:W3:Y:S01]  /*0390*/  @P0 LDG.E.U16 R25, desc[UR4][R18.64+0x2] ;  /* 0x0000020412190981 */ /* 0x000ee2000c1e1500 */
[----:B------:R-:W-:-:S03]  /*03a0*/  IMAD.IADD R3, R3, 0x1, R26 ;  /* 0x0000000103037824 */ /* 0x000fc600078e021a */
[----:B------:R-:W4:Y:S01]  /*03b0*/  @P0 LDG.E.U16 R21, desc[UR4][R18.64+0x8] ;  /* 0x0000080412150981 */ /* 0x000f22000c1e1500 */
[----:B------:R-:W-:-:S03]  /*03c0*/  IMAD R3, R2, 0x100, R3 ;  /* 0x0000010002037824 */ /* 0x000fc600078e0203 */
[----:B------:R-:W5:Y:S01]  /*03d0*/  @!P0 LDG.E.U16 R15, desc[UR4][R22.64+0x2] ;  /* 0x00000204160f8981 */ /* 0x000f62000c1e1500 */
[----:B0-----:R-:W-:-:S03]  /*03e0*/  IMAD.WIDE R16, R3, 0x2, R16 ;  /* 0x0000000203107825 */ /* 0x001fc600078e0210 */
[----:B------:R-:W5:Y:S04]  /*03f0*/  @!P0 LDG.E.U16 R3, desc[UR4][R22.64] ;  /* 0x0000000416038981 */ /* 0x000f68000c1e1500 */
[----:B------:R-:W5:Y:S04]  /*0400*/  LDG.E.128 R4, desc[UR4][R16.64] ;  /* 0x0000000410047981 */ /* 0x000f68000c1e1d00 */
[----:B------:R-:W5:Y:S04]  /*0410*/  @P0 LDG.E.U16 R28, desc[UR4][R18.64+0x4] ;  /* 0x00000404121c0981 */ /* 0x000f68000c1e1500 */
[----:B------:R-:W5:Y:S04]  /*0420*/  @!P0 LDG.E.U16 R24, desc[UR4][R22.64+0x8] ;  /* 0x0000080416188981 */ /* 0x000f68000c1e1500 */
[----:B------:R-:W5:Y:S04]  /*0430*/  @!P0 LDG.E.U16 R27, desc[UR4][R22.64+0x4] ;  /* 0x00000404161b8981 */ /* 0x000f68000c1e1500 */
[----:B------:R-:W5:Y:S04]  /*0440*/  @P0 LDG.E.U16 R2, desc[UR4][R18.64+0xa] ;  /* 0x00000a0412020981 */ /* 0x000f68000c1e1500 */
[----:B------:R-:W5:Y:S04]  /*0450*/  @!P0 LDG.E.U16 R14, desc[UR4][R22.64+0xa] ;  /* 0x00000a04160e8981 */ /* 0x000f68000c1e1500 */
[----:B------:R-:W5:Y:S04]  /*0460*/  @P0 LDG.E.U16 R30, desc[UR4][R18.64+0x6] ;  /* 0x00000604121e0981 */ /* 0x000f68000c1e1500 */
[----:B------:R-:W5:Y:S04]  /*0470*/  @!P0 LDG.E.U16 R29, desc[UR4][R22.64+0x6] ;  /* 0x00000604161d8981 */ /* 0x000f68000c1e1500 */
[----:B------:R-:W5:Y:S04]  /*0480*/  @P0 LDG.E.U16 R8, desc[UR4][R18.64+0xe] ;  /* 0x00000e0412080981 */ /* 0x000f68000c1e1500 */
[----:B------:R3:W5:Y:S04]  /*0490*/  @P0 LDG.E.U16 R0, desc[UR4][R18.64+0xc] ;  /* 0x00000c0412000981 */ /* 0x000768000c1e1500 */
[----:B------:R-:W5:Y:S04]  /*04a0*/  @!P0 LDG.E.U16 R11, desc[UR4][R22.64+0xc] ;  /* 0x00000c04160b8981 */ /* 0x000f68000c1e1500 */
[----:B------:R0:W5:Y:S01]  /*04b0*/  @!P0 LDG.E.U16 R20, desc[UR4][R22.64+0xe] ;  /* 0x00000e0416148981 */ /* 0x000162000c1e1500 */
[----:B------:R-:W-:Y:S01]  /*04c0*/  BSSY B0, `(.L_x_699) ;  /* 0x0000162000007945 */ /* 0x000fe20003800000 */
[----:B--2---:R-:W-:Y:S01]  /*04d0*/  @P0 IMAD.U32 R12, R12, 0x10000, RZ ;  /* 0x000100000c0c0824 */ /* 0x004fe200078e00ff */
[----:B---3--:R-:W-:Y:S01]  /*04e0*/  @P0 SHF.L.U32 R18, R25, 0x10, RZ ;  /* 0x0000001019120819 */ /* 0x008fe200000006ff */
[----:B----4-:R-:W-:-:S02]  /*04f0*/  @P0 IMAD.U32 R22, R21, 0x10000, RZ ;  /* 0x0001000015160824 */ /* 0x010fc400078e00ff */
[----:B-----5:R-:W-:Y:S01]  /*0500*/  @!P0 IMAD.U32 R12, R3, 0x10000, RZ ;  /* 0x00010000030c8824 */ /* 0x020fe200078e00ff */
[C---:B------:R-:W-:Y:S02]  /*0510*/  PRMT R25, R4.reuse, 0x7632, R25 ;  /* 0x0000763204197816 */ /* 0x040fe40000000019 */
[----:B------:R-:W-:Y:S01]  /*0520*/  SHF.L.U32 R3, R4, 0x10, RZ ;  /* 0x0000001004037819 */ /* 0x000fe200000006ff */
[----:B------:R-:W-:Y:S02]  /*0530*/  @!P0 IMAD.U32 R18, R15, 0x10000, RZ ;  /* 0x000100000f128824 */ /* 0x000fe400078e00ff */
[----:B------:R-:W-:Y:S02]  /*0540*/  IMAD.U32 R4, R25, 0x10000, RZ ;  /* 0x0001000019047824 */ /* 0x000fe400078e00ff */
[----:B0-----:R-:W-:Y:S01]  /*0550*/  FFMA.FTZ R23, R3, R3, RZ ;  /* 0x0000000303177223 */ /* 0x001fe200000100ff */
[----:B------:R-:W-:Y:S01]  /*0560*/  @P0 IMAD.U32 R15, R28, 0x10000, RZ ;  /* 0x000100001c0f0824 */ /* 0x000fe200078e00ff */
[----:B------:R-:W-:-:S02]  /*0570*/  PRMT R25, R5, 0x7632, R25 ;  /* 0x0000763205197816 */ /* 0x000fc40000000019 */
[----:B------:R-:W-:Y:S01]  /*0580*/  SHF.L.U32 R21, R5, 0x10, RZ ;  /* 0x0000001005157819 */ /* 0x000fe200000006ff */
[----:B------:R-:W-:Y:S01]  /*0590*/  FFMA.FTZ R28, R4, R4, R23 ;  /* 0x00000004041c7223 */ /* 0x000fe20000010017 */
[----:B------:R-:W-:Y:S02]  /*05a0*/  @!P0 IMAD.U32 R22, R24, 0x10000, RZ ;  /* 0x0001000018168824 */ /* 0x000fe400078e00ff */
[----:B------:R-:W-:Y:S02]  /*05b0*/  IMAD.U32 R24, R25, 0x10000, RZ ;  /* 0x0001000019187824 */ /* 0x000fe400078e00ff */
[----:B------:R-:W-:Y:S01]  /*05c0*/  FFMA.FTZ R5, R21, R21, R28 ;  /* 0x0000001515057223 */ /* 0x000fe2000001001c */
[----:B------:R-:W-:Y:S01]  /*05d0*/  @!P0 IMAD.U32 R15, R27, 0x10000, RZ ;  /* 0x000100001b0f8824 */ /* 0x000fe200078e00ff */
[C---:B------:R-:W-:Y:S01]  /*05e0*/  PRMT R27, R6.reuse, 0x7632, R27 ;  /* 0x00007632061b7816 */ /* 0x040fe2000000001b */
[----:B------:R-:W-:Y:S02]  /*05f0*/  IMAD.U32 R6, R6, 0x10000, RZ ;  /* 0x0001000006067824 */ /* 0x000fe400078e00ff */
[----:B------:R-:W-:Y:S01]  /*0600*/  FFMA.FTZ R5, R24, R24, R5 ;  /* 0x0000001818057223 */ /* 0x000fe20000010005 */
[----:B------:R-:W-:Y:S01]  /*0610*/  PRMT R25, R7, 0x7632, R25 ;  /* 0x0000763207197816 */ /* 0x000fe20000000019 */
[----:B------:R-:W-:-:S02]  /*0620*/  IMAD.U32 R27, R27, 0x10000, RZ ;  /* 0x000100001b1b7824 */ /* 0x000fc400078e00ff */
[----:B------:R-:W-:Y:S01]  /*0630*/  FFMA.FTZ R28, R6, R6, R5 ;  /* 0x00000006061c7223 */ /* 0x000fe20000010005 */
[----:B------:R-:W-:-:S03]  /*0640*/  SHF.L.U32 R7, R7, 0x10, RZ ;  /* 0x0000001007077819 */ /* 0x000fc600000006ff */
[----:B------:R-:W-:Y:S01]  /*0650*/  FFMA.FTZ R28, R27, R27, R28 ;  /* 0x0000001b1b1c7223 */ /* 0x000fe2000001001c */
[----:B------:R-:W-:-:S03]  /*0660*/  IMAD.U32 R25, R25, 0x10000, RZ ;  /* 0x0001000019197824 */ /* 0x000fc600078e00ff */
[----:B------:R-:W-:-:S04]  /*0670*/  FFMA.FTZ R28, R7, R7, R28 ;  /* 0x00000007071c7223 */ /* 0x000fc8000001001c */
[----:B------:R-:W-:-:S05]  /*0680*/  FFMA.FTZ R28, R25, R25, R28 ;  /* 0x00000019191c7223 */ /* 0x000fca000001001c */
[----:B------:R-:W0:Y:S01]  /*0690*/  SHFL.BFLY PT, R5, R28, 0x10, 0x1f ;  /* 0x0e001f001c057f89 */ /* 0x000e2200000e0000 */
[----:B------:R-:W-:Y:S02]  /*06a0*/  @P0 IMAD.U32 R2, R2, 0x10000, RZ ;  /* 0x0001000002020824 */ /* 0x000fe400078e00ff */
[----:B------:R-:W-:Y:S02]  /*06b0*/  @!P0 IMAD.U32 R2, R14, 0x10000, RZ ;  /* 0x000100000e028824 */ /* 0x000fe400078e00ff */
[----:B0-----:R-:W-:-:S05]  /*06c0*/  FADD.FTZ R5, R28, R5 ;  /* 0x000000051c057221 */ /* 0x001fca0000010000 */
[----:B------:R-:W0:Y:S02]  /*06d0*/  SHFL.BFLY PT, R14, R5, 0x8, 0x1f ;  /* 0x0d001f00050e7f89 */ /* 0x000e2400000e0000 */
[----:B0-----:R-:W-:-:S05]  /*06e0*/  FADD.FTZ R23, R5, R14 ;  /* 0x0000000e05177221 */ /* 0x001fca0000010000 */
[----:B------:R-:W0:Y:S01]  /*06f0*/  SHFL.BFLY PT, R14, R23, 0x4, 0x1f ;  /* 0x0c801f00170e7f89 */ /* 0x000e2200000e0000 */
[----:B------:R-:W-:Y:S02]  /*0700*/  @P0 IMAD.U32 R19, R30, 0x10000, RZ ;  /* 0x000100001e130824 */ /* 0x000fe400078e00ff */
[----:B------:R-:W-:Y:S02]  /*0710*/  @!P0 IMAD.U32 R19, R29, 0x10000, RZ ;  /* 0x000100001d138824 */ /* 0x000fe400078e00ff */
[----:B0-----:R-:W-:-:S05]  /*0720*/  FADD.FTZ R29, R23, R14 ;  /* 0x0000000e171d7221 */ /* 0x001fca0000010000 */
[----:B------:R-:W0:Y:S02]  /*0730*/  SHFL.BFLY PT, R14, R29, 0x2, 0x1f ;  /* 0x0c401f001d0e7f89 */ /* 0x000e2400000e0000 */
[----:B0-----:R-:W-:Y:S02]  /*0740*/  FADD.FTZ R30, R29, R14 ;  /* 0x0000000e1d1e7221 */ /* 0x001fe40000010000 */
[----:B------:R-:W0:Y:S03]  /*0750*/  LDC R14, c[0x0][0x24c] ;  /* 0x00009300ff0e7b82 */ /* 0x000e260000000800 */
[----:B------:R-:W1:Y:S02]  /*0760*/  SHFL.BFLY PT, R31, R30, 0x1, 0x1f ;  /* 0x0c201f001e1f7f89 */ /* 0x000e6400000e0000 */
[----:B-1----:R-:W-:-:S04]  /*0770*/  FADD.FTZ R32, R30, R31 ;  /* 0x0000001f1e207221 */ /* 0x002fc80000010000 */
[----:B------:R-:W-:-:S04]  /*0780*/  FFMA.FTZ R9, R32, 0.00390625, R9 ;  /* 0x3b80000020097823 */ /* 0x000fc80000010009 */
[----:B------:R1:W2:Y:S01]  /*0790*/  MUFU.RSQ R33, R9 ;  /* 0x0000000900217308 */ /* 0x0002a20000001400 */
[----:B0-----:R-:W-:Y:S02]  /*07a0*/  SHF.R.S32.HI R23, RZ, 0x1f, R14 ;  /* 0x0000001fff177819 */ /* 0x001fe4000001140e */
[----:B------:R-:W-:Y:S02]  /*07b0*/  @P0 SHF.L.U32 R31, R8, 0x10, RZ ;  /* 0x00000010081f0819 */ /* 0x000fe400000006ff */
[----:B-1----:R-:W-:Y:S01]  /*07c0*/  LEA.HI R9, R23, R14, RZ, 0x3 ;  /* 0x0000000e17097211 */ /* 0x002fe200078f18ff */
[----:B------:R-:W-:Y:S02]  /*07d0*/  @P0 IMAD.U32 R28, R0, 0x10000, RZ ;  /* 0x00010000001c0824 */ /* 0x000fe400078e00ff */
[----:B------:R-:W-:Y:S02]  /*07e0*/  @!P0 IMAD.U32 R28, R11, 0x10000, RZ ;  /* 0x000100000b1c8824 */ /* 0x000fe400078e00ff */
[----:B--2---:R-:W-:Y:S01]  /*07f0*/  FMUL.FTZ R8, R33, R2 ;  /* 0x0000000221087220 */ /* 0x004fe20000410000 */
[----:B------:R-:W-:Y:S01]  /*0800*/  SHF.R.S32.HI R2, RZ, 0x3, R9 ;  /* 0x00000003ff027819 */ /* 0x000fe20000011409 */
[----:B------:R-:W-:-:S03]  /*0810*/  @!P0 IMAD.U32 R31, R20, 0x10000, RZ ;  /* 0x00010000141f8824 */ /* 0x000fc600078e00ff */
[----:B------:R-:W-:Y:S01]  /*0820*/  ISETP.GE.AND P0, PT, R13, R2, PT ;  /* 0x000000020d00720c */ /* 0x000fe20003f06270 */
[C---:B------:R-:W-:Y:S01]  /*0830*/  FMUL.FTZ R5, R33.reuse, R18 ;  /* 0x0000001221057220 */ /* 0x040fe20000410000 */
[C---:B------:R-:W-:Y:S01]  /*0840*/  FMUL.FTZ R0, R33.reuse, R15 ;  /* 0x0000000f21007220 */ /* 0x040fe20000410000 */
[C---:B------:R-:W-:Y:S01]  /*0850*/  FMUL.FTZ R28, R33.reuse, R28 ;  /* 0x0000001c211c7220 */ /* 0x040fe20000410000 */
[C---:B------:R-:W-:Y:S01]  /*0860*/  FMUL.FTZ R12, R33.reuse, R12 ;  /* 0x0000000c210c7220 */ /* 0x040fe20000410000 */
[C---:B------:R-:W-:Y:S01]  /*0870*/  FMUL.FTZ R19, R33.reuse, R19 ;  /* 0x0000001321137220 */ /* 0x040fe20000410000 */
[C---:B------:R-:W-:Y:S01]  /*0880*/  FMUL.FTZ R15, R33.reuse, R22 ;  /* 0x00000016210f7220 */ /* 0x040fe20000410000 */
[----:B------:R-:W-:Y:S01]  /*0890*/  FMUL.FTZ R18, R33, R31 ;  /* 0x0000001f21127220 */ /* 0x000fe20000410000 */
        /* <DEDUP_REMOVED lines=8> */
[----:B------:R-:W-:Y:S06]  /*0920*/  @P0 BRA `(.L_x_700) ;  /* 0x00000010006c0947 */ /* 0x000fec0003800000 */
[----:B------:R-:W0:Y:S02]  /*0930*/  LDC.64 R8, c[0x0][0x240] ;  /* 0x00009000ff087b82 */ /* 0x000e240000000a00 */
[----:B0-----:R-:W-:-:S05]  /*0940*/  IMAD.WIDE R10, R10, 0x8, R8 ;  /* 0x000000080a0a7825 */ /* 0x001fca00078e0208 */
[----:B------:R-:W2:Y:S01]  /*0950*/  LDG.E.64 R8, desc[UR4][R10.64] ;  /* 0x000000040a087981 */ /* 0x000ea2000c1e1b00 */
[----:B------:R-:W-:Y:S01]  /*0960*/  SHF.R.S32.HI R21, RZ, 0x1f, R14 ;  /* 0x0000001fff157819 */ /* 0x000fe2000001140e */
[----:B------:R-:W-:Y:S01]  /*0970*/  UMOV UR6, 0xffffffff ;  /* 0xffffffff00067882 */ /* 0x000fe20000000000 */
[-C--:B------:R-:W-:Y:S01]  /*0980*/  LEA.HI R6, R14, R14.reuse, RZ, 0x1 ;  /* 0x0000000e0e067211 */ /* 0x080fe200078f08ff */
[----:B--2---:R-:W-:-:S03]  /*0990*/  IMAD R12, R9, R14, RZ ;  /* 0x0000000e090c7224 */ /* 0x004fc600078e02ff */
[----:B------:R-:W-:Y:S01]  /*09a0*/  SHF.R.S32.HI R9, RZ, 0x1, R6 ;  /* 0x00000001ff097819 */ /* 0x000fe20000011406 */
[----:B------:R-:W-:-:S04]  /*09b0*/  IMAD.WIDE.U32 R18, R8, R14, RZ ;  /* 0x0000000e08127225 */ /* 0x000fc800078e00ff */
[----:B------:R-:W-:Y:S01]  /*09c0*/  IMAD R21, R8, R21, R12 ;  /* 0x0000001508157224 */ /* 0x000fe200078e020c */
[----:B------:R-:W-:-:S03]  /*09d0*/  IADD3 R6, P0, R9, R18, RZ ;  /* 0x0000001209067210 */ /* 0x000fc60007f1e0ff */
[----:B------:R-:W-:-:S05]  /*09e0*/  IMAD.IADD R8, R19, 0x1, R21 ;  /* 0x0000000113087824 */ /* 0x000fca00078e0215 */
[----:B------:R-:W-:Y:S01]  /*09f0*/  LEA.HI.X.SX32 R9, R9, R8, 0x1, P0 ;  /* 0x0000000809097211 */ /* 0x000fe200000f0eff */
[----:B------:R-:W-:Y:S06]  /*0a00*/  BRA.DIV UR6, `(.L_x_701) ;  /* 0x0000001206507947 */ /* 0x000fec000b800000 */
[----:B------:R-:W-:Y:S01]  /*0a10*/  IABS R10, R14 ;  /* 0x0000000e000a7213 */ /* 0x000fe20000000000 */
[----:B------:R-:W-:Y:S01]  /*0a20*/  IMAD.IADD R26, R26, 0x1, R26 ;  /* 0x000000011a1a7824 */ /* 0x000fe200078e021a */
[----:B------:R-:W-:Y:S02]  /*0a30*/  NOP ;  /* 0x0000000000007918 */ /* 0x000fe40000000000 */
[----:B------:R-:W0:Y:S01]  /*0a40*/  I2F.RP R12, R10 ;  /* 0x0000000a000c7306 */ /* 0x000e220000209400 */
[----:B------:R-:W-:-:S05]  /*0a50*/  VIADD R22, R26, 0x2 ;  /* 0x000000021a167836 */ /* 0x000fca0000000000 */
[----:B------:R-:W-:Y:S02]  /*0a60*/  ISETP.GE.AND P1, PT, R22, RZ, PT ;  /* 0x000000ff1600720c */ /* 0x000fe40003f26270 */
[----:B0-----:R-:W0:Y:S02]  /*0a70*/  MUFU.RCP R12, R12 ;  /* 0x0000000c000c7308 */ /* 0x001e240000001000 */
[----:B0-----:R-:W-:-:S06]  /*0a80*/  VIADD R20, R12, 0xffffffe ;  /* 0x0ffffffe0c147836 */ /* 0x001fcc0000000000 */
[----:B------:R0:W1:Y:S02]  /*0a90*/  F2I.FTZ.U32.TRUNC.NTZ R21, R20 ;  /* 0x0000001400157305 */ /* 0x000064000021f000 */
[----:B0-----:R-:W-:Y:S01]  /*0aa0*/  IMAD.MOV.U32 R20, RZ, RZ, RZ ;  /* 0x000000ffff147224 */ /* 0x001fe200078e00ff */
[----:B-1----:R-:W-:-:S05]  /*0ab0*/  IADD3 R11, RZ, -R21, RZ ;  /* 0x80000015ff0b7210 */ /* 0x002fca0007ffe0ff */
[----:B------:R-:W-:-:S04]  /*0ac0*/  IMAD R11, R11, R10, RZ ;  /* 0x0000000a0b0b7224 */ /* 0x000fc800078e02ff */
[----:B------:R-:W-:Y:S01]  /*0ad0*/  IMAD.HI.U32 R11, R21, R11, R20 ;  /* 0x0000000b150b7227 */ /* 0x000fe200078e0014 */
[----:B------:R-:W-:-:S05]  /*0ae0*/  IABS R21, R22 ;  /* 0x0000001600157213 */ /* 0x000fca0000000000 */
[----:B------:R-:W-:-:S04]  /*0af0*/  IMAD.HI.U32 R12, R11, R21, RZ ;  /* 0x000000150b0c7227 */ /* 0x000fc800078e00ff */
[----:B------:R-:W-:-:S04]  /*0b00*/  IMAD.MOV R12, RZ, RZ, -R12 ;  /* 0x000000ffff0c7224 */ /* 0x000fc800078e0a0c */
[----:B------:R-:W-:-:S05]  /*0b10*/  IMAD R21, R10, R12, R21 ;  /* 0x0000000c0a157224 */ /* 0x000fca00078e0215 */
[----:B------:R-:W-:-:S13]  /*0b20*/  ISETP.GT.U32.AND P0, PT, R10, R21, PT ;  /* 0x000000150a00720c */ /* 0x000fda0003f04070 */
[----:B------:R-:W-:-:S04]  /*0b30*/  @!P0 IADD3 R21, R21, -R10, RZ ;  /* 0x8000000a15158210 */ /* 0x000fc80007ffe0ff */
[----:B------:R-:W-:-:S13]  /*0b40*/  ISETP.GT.U32.AND P0, PT, R10, R21, PT ;  /* 0x000000150a00720c */ /* 0x000fda0003f04070 */
[----:B------:R-:W-:Y:S01]  /*0b50*/  @!P0 IMAD.IADD R21, R21, 0x1, -R10 ;  /* 0x0000000115158824 */ /* 0x000fe200078e0a0a */
[----:B------:R-:W-:-:S03]  /*0b60*/  ISETP.NE.AND P0, PT, R14, RZ, PT ;  /* 0x000000ff0e00720c */ /* 0x000fc60003f05270 */
[----:B------:R-:W-:Y:S02]  /*0b70*/  IMAD.MOV.U32 R25, RZ, RZ, R21 ;  /* 0x000000ffff197224 */ /* 0x000fe400078e0015 */
[----:B------:R-:W0:Y:S02]  /*0b80*/  LDC.64 R20, c[0x0][0x238] ;  /* 0x00008e00ff147b82 */ /* 0x000e240000000a00 */
[----:B------:R-:W-:-:S04]  /*0b90*/  @!P1 IMAD.MOV R12, RZ, RZ, -R25 ;  /* 0x000000ffff0c9224 */ /* 0x000fc800078e0a19 */
[----:B------:R-:W-:Y:S01]  /*0ba0*/  @!P1 IMAD.MOV.U32 R25, RZ, RZ, R12 ;  /* 0x000000ffff199224 */ /* 0x000fe200078e000c */
[-C--:B------:R-:W-:Y:S02]  /*0bb0*/  LOP3.LUT R12, RZ, R14.reuse, RZ, 0x33, !PT ;  /* 0x0000000eff0c7212 */ /* 0x080fe400078e33ff */
[----:B------:R-:W-:Y:S02]  /*0bc0*/  LEA.HI R14, R23, R14, RZ, 0x4 ;  /* 0x0000000e170e7211 */ /* 0x000fe400078f20ff */
[----:B------:R-:W-:-:S04]  /*0bd0*/  SEL R25, R12, R25, !P0 ;  /* 0x000000190c197207 */ /* 0x000fc80004000000 */
[----:B------:R-:W-:-:S04]  /*0be0*/  SHF.R.U32.HI R29, RZ, 0x1, R25 ;  /* 0x00000001ff1d7819 */ /* 0x000fc80000011619 */
[----:B------:R-:W-:-:S04]  /*0bf0*/  IADD3 R22, P1, R29, R18, RZ ;  /* 0x000000121d167210 */ /* 0x000fc80007f3e0ff */
[----:B------:R-:W-:Y:S02]  /*0c00*/  IADD3.X R23, RZ, R8, RZ, P1, !PT ;  /* 0x00000008ff177210 */ /* 0x000fe40000ffe4ff */
[----:B0-----:R-:W-:-:S04]  /*0c10*/  LEA R24, P1, R22, R20, 0x1 ;  /* 0x0000001416187211 */ /* 0x001fc800078208ff */
[----:B------:R-:W-:Y:S02]  /*0c20*/  LEA.HI.X R25, R22, R21, R23, 0x1, P1 ;  /* 0x0000001516197211 */ /* 0x000fe400008f0c17 */
[----:B------:R-:W-:-:S03]  /*0c30*/  IADD3 R29, P1, R29, R6, RZ ;  /* 0x000000061d1d7210 */ /* 0x000fc60007f3e0ff */
[----:B------:R-:W2:Y:S02]  /*0c40*/  LDG.E.U16.CONSTANT R24, desc[UR4][R24.64] ;  /* 0x0000000418187981 */ /* 0x000ea4000c1e9500 */
[----:B------:R-:W-:Y:S01]  /*0c50*/  IMAD.X R28, RZ, RZ, R9, P1 ;  /* 0x000000ffff1c7224 */ /* 0x000fe200008e0609 */
[----:B------:R-:W-:-:S04]  /*0c60*/  LEA R22, P1, R29, R20, 0x1 ;  /* 0x000000141d167211 */ /* 0x000fc800078208ff */
[----:B------:R-:W-:-:S05]  /*0c70*/  LEA.HI.X R23, R29, R21, R28, 0x1, P1 ;  /* 0x000000151d177211 */ /* 0x000fca00008f0c1c */
[----:B------:R-:W3:Y:S01]  /*0c80*/  LDG.E.U16.CONSTANT R22, desc[UR4][R22.64] ;  /* 0x0000000416167981 */ /* 0x000ee2000c1e9500 */
[----:B------:R-:W-:-:S04]  /*0c90*/  SHF.R.S32.HI R14, RZ, 0x4, R14 ;  /* 0x00000004ff0e7819 */ /* 0x000fc8000001140e */
[----:B------:R-:W-:Y:S01]  /*0ca0*/  ISETP.GE.AND P1, PT, R13, R14, PT ;  /* 0x0000000e0d00720c */ /* 0x000fe20003f26270 */
[----:B------:R-:W0:Y:S02]  /*0cb0*/  SHFL.BFLY PT, R32, R5, R14, 0x1f ;  /* 0x0c001f0e05207589 */ /* 0x000e2400000e0000 */
[----:B0-----:R-:W-:-:S05]  /*0cc0*/  FADD.FTZ R29, -R32, -RZ ;  /* 0x800000ff201d7221 */ /* 0x001fca0000010100 */
[----:B------:R-:W-:Y:S01]  /*0cd0*/  FSEL R29, R29, R32, !P1 ;  /* 0x000000201d1d7208 */ /* 0x000fe20004800000 */
[----:B--2---:R-:W-:Y:S02]  /*0ce0*/  IMAD.U32 R24, R24, 0x10000, RZ ;  /* 0x0001000018187824 */ /* 0x004fe400078e00ff */
[----:B---3--:R-:W-:-:S04]  /*0cf0*/  IMAD.U32 R28, R22, 0x10000, RZ ;  /* 0x00010000161c7824 */ /* 0x008fc800078e00ff */
[----:B------:R-:W-:-:S04]  /*0d00*/  FMUL.FTZ R28, R28, R29 ;  /* 0x0000001d1c1c7220 */ /* 0x000fc80000410000 */
[----:B------:R-:W-:Y:S01]  /*0d10*/  FFMA.FTZ R5, R5, R24, R28 ;  /* 0x0000001805057223 */ /* 0x000fe2000001001c */
[----:B------:R-:W-:-:S05]  /*0d20*/  VIADD R24, R26, 0x4 ;  /* 0x000000041a187836 */ /* 0x000fca0000000000 */
[----:B------:R-:W-:Y:S02]  /*0d30*/  IABS R23, R24 ;  /* 0x0000001800177213 */ /* 0x000fe40000000000 */
[----:B------:R-:W-:-:S03]  /*0d40*/  ISETP.GE.AND P3, PT, R24, RZ, PT ;  /* 0x000000ff1800720c */ /* 0x000fc60003f66270 */
[----:B------:R-:W-:-:S05]  /*0d50*/  IMAD.HI.U32 R22, R11, R23, RZ ;  /* 0x000000170b167227 */ /* 0x000fca00078e00ff */
[----:B------:R-:W-:-:S05]  /*0d60*/  IADD3 R22, -R22, RZ, RZ ;  /* 0x000000ff16167210 */ /* 0x000fca0007ffe1ff */
[----:B------:R-:W-:-:S05]  /*0d70*/  IMAD R23, R10, R22, R23 ;  /* 0x000000160a177224 */ /* 0x000fca00078e0217 */
[----:B------:R-:W-:-:S13]  /*0d80*/  ISETP.GT.U32.AND P2, PT, R10, R23, PT ;  /* 0x000000170a00720c */ /* 0x000fda0003f44070 */
[----:B------:R-:W-:-:S05]  /*0d90*/  @!P2 IMAD.IADD R23, R23, 0x1, -R10 ;  /* 0x000000011717a824 */ /* 0x000fca00078e0a0a */
[----:B------:R-:W-:-:S13]  /*0da0*/  ISETP.GT.U32.AND P2, PT, R10, R23, PT ;  /* 0x000000170a00720c */ /* 0x000fda0003f44070 */
[----:B------:R-:W-:-:S04]  /*0db0*/  @!P2 IMAD.IADD R23, R23, 0x1, -R10 ;  /* 0x000000011717a824 */ /* 0x000fc800078e0a0a */
[----:B------:R-:W-:-:S04]  /*0dc0*/  @!P3 IMAD.MOV R22, RZ, RZ, -R23 ;  /* 0x000000ffff16b224 */ /* 0x000fc800078e0a17 */
[----:B------:R-:W-:-:S05]  /*0dd0*/  @!P3 IMAD.MOV.U32 R23, RZ, RZ, R22 ;  /* 0x000000ffff17b224 */ /* 0x000fca00078e0016 */
[----:B------:R-:W-:-:S04]  /*0de0*/  SEL R23, R12, R23, !P0 ;  /* 0x000000170c177207 */ /* 0x000fc80004000000 */
[----:B------:R-:W-:-:S04]  /*0df0*/  SHF.R.U32.HI R23, RZ, 0x1, R23 ;  /* 0x00000001ff177819 */ /* 0x000fc80000011617 */
[----:B------:R-:W-:-:S04]  /*0e00*/  IADD3 R22, P2, R23, R18, RZ ;  /* 0x0000001217167210 */ /* 0x000fc80007f5e0ff */
[----:B------:R-:W-:Y:S02]  /*0e10*/  IADD3.X R25, RZ, R8, RZ, P2, !PT ;  /* 0x00000008ff197210 */ /* 0x000fe400017fe4ff */
[----:B------:R-:W-:-:S04]  /*0e20*/  LEA R24, P2, R22, R20, 0x1 ;  /* 0x0000001416187211 */ /* 0x000fc800078408ff */
[----:B------:R-:W-:Y:S02]  /*0e30*/  LEA.HI.X R25, R22, R21, R25, 0x1, P2 ;  /* 0x0000001516197211 */ /* 0x000fe400010f0c19 */
[----:B------:R-:W-:-:S03]  /*0e40*/  IADD3 R23, P2, R23, R6, RZ ;  /* 0x0000000617177210 */ /* 0x000fc60007f5e0ff */
[----:B------:R-:W2:Y:S02]  /*0e50*/  LDG.E.U16.CONSTANT R24, desc[UR4][R24.64] ;  /* 0x0000000418187981 */ /* 0x000ea4000c1e9500 */
[----:B------:R-:W-:Y:S01]  /*0e60*/  IMAD.X R28, RZ, RZ, R9, P2 ;  /* 0x000000ffff1c7224 */ /* 0x000fe200010e0609 */
[----:B------:R-:W-:-:S04]  /*0e70*/  LEA R22, P2, R23, R20, 0x1 ;  /* 0x0000001417167211 */ /* 0x000fc800078408ff */
[----:B------:R-:W-:-:S05]  /*0e80*/  LEA.HI.X R23, R23, R21, R28, 0x1, P2 ;  /* 0x0000001517177211 */ /* 0x000fca00010f0c1c */
[----:B------:R-:W3:Y:S01]  /*0e90*/  LDG.E.U16.CONSTANT R22, desc[UR4][R22.64] ;  /* 0x0000000416167981 */ /* 0x000ee2000c1e9500 */
[----:B------:R-:W-:-:S03]  /*0ea0*/  IMAD.SHL.U32 R13, R13, 0x10, RZ ;  /* 0x000000100d0d7824 */ /* 0x000fc600078e00ff */
[----:B------:R-:W0:Y:S02]  /*0eb0*/  SHFL.BFLY PT, R32, R2, R14, 0x1f ;  /* 0x0c001f0e02207589 */ /* 0x000e2400000e0000 */
[----:B------:R-:W-:Y:S01]  /*0ec0*/  ISETP.GE.AND P3, PT, R13, RZ, PT ;  /* 0x000000ff0d00720c */ /* 0x000fe20003f66270 */
[----:B0-----:R-:W-:-:S05]  /*0ed0*/  FADD.FTZ R29, -R32, -RZ ;  /* 0x800000ff201d7221 */ /* 0x001fca0000010100 */
[----:B------:R-:W-:Y:S01]  /*0ee0*/  FSEL R29, R29, R32, !P1 ;  /* 0x000000201d1d7208 */ /* 0x000fe20004800000 */
[----:B--2---:R-:W-:Y:S02]  /*0ef0*/  IMAD.U32 R25, R24, 0x10000, RZ ;  /* 0x0001000018197824 */ /* 0x004fe400078e00ff */
[----:B---3--:R-:W-:-:S04]  /*0f00*/  IMAD.U32 R28, R22, 0x10000, RZ ;  /* 0x00010000161c7824 */ /* 0x008fc800078e00ff */
[----:B------:R-:W-:Y:S01]  /*0f10*/  FMUL.FTZ R29, R28, R29 ;  /* 0x0000001d1c1d7220 */ /* 0x000fe20000410000 */
[----:B------:R-:W-:-:S03]  /*0f20*/  IABS R28, R13 ;  /* 0x0000000d001c7213 */ /* 0x000fc60000000000 */
[----:B------:R-:W-:Y:S01]  /*0f30*/  FFMA.FTZ R2, R2, R25, R29 ;  /* 0x0000001902027223 */ /* 0x000fe2000001001d */
[----:B------:R-:W-:-:S05]  /*0f40*/  MOV R24, R28 ;  /* 0x0000001c00187202 */ /* 0x000fca0000000f00 */
[----:B------:R-:W-:-:S04]  /*0f50*/  IMAD.HI.U32 R22, R11, R24, RZ ;  /* 0x000000180b167227 */ /* 0x000fc800078e00ff */
[----:B------:R-:W-:-:S04]  /*0f60*/  IMAD.MOV R23, RZ, RZ, -R22 ;  /* 0x000000ffff177224 */ /* 0x000fc800078e0a16 */
[----:B------:R-:W-:-:S05]  /*0f70*/  IMAD R23, R10, R23, R24 ;  /* 0x000000170a177224 */ /* 0x000fca00078e0218 */
[----:B------:R-:W-:-:S13]  /*0f80*/  ISETP.GT.U32.AND P2, PT, R10, R23, PT ;  /* 0x000000170a00720c */ /* 0x000fda0003f44070 */
[----:B------:R-:W-:-:S05]  /*0f90*/  @!P2 IMAD.IADD R23, R23, 0x1, -R10 ;  /* 0x000000011717a824 */ /* 0x000fca00078e0a0a */
[----:B------:R-:W-:Y:S01]  /*0fa0*/  ISETP.GT.U32.AND P2, PT, R10, R23, PT ;  /* 0x000000170a00720c */ /* 0x000fe20003f44070 */
[----:B------:R-:W0:-:S12]  /*0fb0*/  SHFL.BFLY PT, R28, R3, R14, 0x1f ;  /* 0x0c001f0e031c7589 */ /* 0x000e1800000e0000 */
[----:B------:R-:W-:-:S04]  /*0fc0*/  @!P2 IMAD.IADD R23, R23, 0x1, -R10 ;  /* 0x000000011717a824 */ /* 0x000fc800078e0a0a */
[----:B------:R-:W-:-:S05]  /*0fd0*/  @!P3 IMAD.MOV R22, RZ, RZ, -R23 ;  /* 0x000000ffff16b224 */ /* 0x000fca00078e0a17 */
[----:B------:R-:W-:-:S04]  /*0fe0*/  @!P3 MOV R23, R22 ;  /* 0x000000160017b202 */ /* 0x000fc80000000f00 */
[----:B------:R-:W-:-:S04]  /*0ff0*/  SEL R23, R12, R23, !P0 ;  /* 0x000000170c177207 */ /* 0x000fc80004000000 */
[----:B------:R-:W-:-:S04]  /*1000*/  SHF.R.U32.HI R23, RZ, 0x1, R23 ;  /* 0x00000001ff177819 */ /* 0x000fc80000011617 */
[----:B------:R-:W-:-:S05]  /*1010*/  IADD3 R22, P2, R23, R18, RZ ;  /* 0x0000001217167210 */ /* 0x000fca0007f5e0ff */
[----:B------:R-:W-:Y:S01]  /*1020*/  IMAD.X R25, RZ, RZ, R8, P2 ;  /* 0x000000ffff197224 */ /* 0x000fe200010e0608 */
[----:B------:R-:W-:Y:S01]  /*1030*/  LEA R24, P2, R22, R20, 0x1 ;  /* 0x0000001416187211 */ /* 0x000fe200078408ff */
[----:B0-----:R-:W-:-:S03]  /*1040*/  FADD.FTZ R29, -R28, -RZ ;  /* 0x800000ff1c1d7221 */ /* 0x001fc60000010100 */
[----:B------:R-:W-:Y:S02]  /*1050*/  LEA.HI.X R25, R22, R21, R25, 0x1, P2 ;  /* 0x0000001516197211 */ /* 0x000fe400010f0c19 */
[----:B------:R-:W-:Y:S02]  /*1060*/  IADD3 R23, P2, R23, R6, RZ ;  /* 0x0000000617177210 */ /* 0x000fe40007f5e0ff */
[----:B------:R-:W-:Y:S01]  /*1070*/  FSEL R29, R29, R28, !P1 ;  /* 0x0000001c1d1d7208 */ /* 0x000fe20004800000 */
[----:B------:R-:W2:Y:S02]  /*1080*/  LDG.E.U16.CONSTANT R24, desc[UR4][R24.64] ;  /* 0x0000000418187981 */ /* 0x000ea4000c1e9500 */
[----:B------:R-:W-:Y:S01]  /*1090*/  IMAD.X R28, RZ, RZ, R9, P2 ;  /* 0x000000ffff1c7224 */ /* 0x000fe200010e0609 */
[----:B------:R-:W-:-:S04]  /*10a0*/  LEA R22, P2, R23, R20, 0x1 ;  /* 0x0000001417167211 */ /* 0x000fc800078408ff */
[----:B------:R-:W-:-:S05]  /*10b0*/  LEA.HI.X R23, R23, R21, R28, 0x1, P2 ;  /* 0x0000001517177211 */ /* 0x000fca00010f0c1c */
[----:B------:R-:W3:Y:S01]  /*10c0*/  LDG.E.U16.CONSTANT R22, desc[UR4][R22.64] ;  /* 0x0000000416167981 */ /* 0x000ee2000c1e9500 */
[----:B------:R-:W-:-:S03]  /*10d0*/  VIADD R26, R26, 0x6 ;  /* 0x000000061a1a7836 */ /* 0x000fc60000000000 */
[----:B------:R-:W0:Y:S02]  /*10e0*/  SHFL.BFLY PT, R32, R0, R14, 0x1f ;  /* 0x0c001f0e00207589 */ /* 0x000e2400000e0000 */
[----:B------:R-:W-:Y:S02]  /*10f0*/  ISETP.GE.AND P2, PT, R26, RZ, PT ;  /* 0x000000ff1a00720c */ /* 0x000fe40003f46270 */
[----:B--2---:R-:W-:Y:S01]  /*1100*/  SHF.L.U32 R24, R24, 0x10, RZ ;  /* 0x0000001018187819 */ /* 0x004fe200000006ff */
[----:B---3--:R-:W-:-:S04]  /*1110*/  IMAD.U32 R28, R22, 0x10000, RZ ;  /* 0x00010000161c7824 */ /* 0x008fc800078e00ff */
[----:B------:R-:W-:Y:S01]  /*1120*/  FMUL.FTZ R28, R28, R29 ;  /* 0x0000001d1c1c7220 */ /* 0x000fe20000410000 */
[----:B------:R-:W-:-:S03]  /*1130*/  IABS R29, R26 ;  /* 0x0000001a001d7213 */ /* 0x000fc60000000000 */
[----:B------:R-:W-:Y:S02]  /*1140*/  FFMA.FTZ R3, R3, R24, R28 ;  /* 0x0000001803037223 */ /* 0x000fe4000001001c */
        /* <DEDUP_REMOVED lines=11> */
[----:B------:R-:W-:-:S05]  /*1200*/  IADD3 R22, P2, R23, R18, RZ ;  /* 0x0000001217167210 */ /* 0x000fca0007f5e0ff */
[----:B------:R-:W-:Y:S01]  /*1210*/  IMAD.X R25, RZ, RZ, R8, P2 ;  /* 0x000000ffff197224 */ /* 0x000fe200010e0608 */
[----:B------:R-:W-:-:S04]  /*1220*/  LEA R24, P2, R22, R20, 0x1 ;  /* 0x0000001416187211 */ /* 0x000fc800078408ff */
[----:B------:R-:W-:Y:S02]  /*1230*/  LEA.HI.X R25, R22, R21, R25, 0x1, P2 ;  /* 0x0000001516197211 */ /* 0x000fe400010f0c19 */
[----:B------:R-:W-:-:S03]  /*1240*/  IADD3 R23, P2, R23, R6, RZ ;  /* 0x0000000617177210 */ /* 0x000fc60007f5e0ff */
[----:B------:R-:W2:Y:S01]  /*1250*/  LDG.E.U16.CONSTANT R24, desc[UR4][R24.64] ;  /* 0x0000000418187981 */ /* 0x000ea2000c1e9500 */
[----:B0-----:R-:W-:Y:S01]  /*1260*/  FADD.FTZ R29, -R32, -RZ ;  /* 0x800000ff201d7221 */ /* 0x001fe20000010100 */
[----:B------:R-:W-:Y:S01]  /*1270*/  IMAD.X R26, RZ, RZ, R9, P2 ;  /* 0x000000ffff1a7224 */ /* 0x000fe200010e0609 */
[----:B------:R-:W-:-:S03]  /*1280*/  LEA R22, P2, R23, R20, 0x1 ;  /* 0x0000001417167211 */ /* 0x000fc600078408ff */
[----:B------:R-:W-:Y:S02]  /*1290*/  FSEL R29, R29, R32, !P1 ;  /* 0x000000201d1d7208 */ /* 0x000fe40004800000 */
[----:B------:R-:W-:-:S05]  /*12a0*/  LEA.HI.X R23, R23, R21, R26, 0x1, P2 ;  /* 0x0000001517177211 */ /* 0x000fca00010f0c1a */
[----:B------:R2:W3:Y:S04]  /*12b0*/  LDG.E.U16.CONSTANT R22, desc[UR4][R22.64] ;  /* 0x0000000416167981 */ /* 0x0004e8000c1e9500 */
[----:B------:R-:W0:Y:S01]  /*12c0*/  SHFL.BFLY PT, R32, R15, R14, 0x1f ;  /* 0x0c001f0e0f207589 */ /* 0x000e2200000e0000 */
[----:B--2---:R-:W-:Y:S02]  /*12d0*/  IMAD.U32 R23, R24, 0x10000, RZ ;  /* 0x0001000018177824 */ /* 0x004fe400078e00ff */
[----:B---3--:R-:W-:-:S04]  /*12e0*/  IMAD.U32 R26, R22, 0x10000, RZ ;  /* 0x00010000161a7824 */ /* 0x008fc800078e00ff */
[----:B------:R-:W-:Y:S01]  /*12f0*/  FMUL.FTZ R29, R26, R29 ;  /* 0x0000001d1a1d7220 */ /* 0x000fe20000410000 */
[----:B------:R-:W-:-:S03]  /*1300*/  LOP3.LUT R26, R13, 0x8, RZ, 0xfc, !PT ;  /* 0x000000080d1a7812 */ /* 0x000fc600078efcff */
[----:B------:R-:W-:Y:S01]  /*1310*/  FFMA.FTZ R0, R0, R23, R29 ;  /* 0x0000001700007223 */ /* 0x000fe2000001001d */
[----:B------:R-:W-:Y:S02]  /*1320*/  IABS R28, R26 ;  /* 0x0000001a001c7213 */ /* 0x000fe40000000000 */
[----:B------:R-:W-:-:S03]  /*1330*/  ISETP.GE.AND P2, PT, R26, RZ, PT ;  /* 0x000000ff1a00720c */ /* 0x000fc60003f46270 */
[----:B------:R-:W-:-:S04]  /*1340*/  IMAD.HI.U32 R25, R11, R28, RZ ;  /* 0x0000001c0b197227 */ /* 0x000fc800078e00ff */
[----:B------:R-:W-:-:S04]  /*1350*/  IMAD.MOV R25, RZ, RZ, -R25 ;  /* 0x000000ffff197224 */ /* 0x000fc800078e0a19 */
[----:B------:R-:W-:-:S05]  /*1360*/  IMAD R25, R10, R25, R28 ;  /* 0x000000190a197224 */ /* 0x000fca00078e021c */
[----:B------:R-:W-:-:S13]  /*1370*/  ISETP.GT.U32.AND P3, PT, R10, R25, PT ;  /* 0x000000190a00720c */ /* 0x000fda0003f64070 */
[----:B------:R-:W-:-:S04]  /*1380*/  @!P3 IADD3 R25, R25, -R10, RZ ;  /* 0x8000000a1919b210 */ /* 0x000fc80007ffe0ff */
        /* <DEDUP_REMOVED lines=17> */
[----:B------:R-:W3:Y:S01]  /*14a0*/  LDG.E.U16.CONSTANT R22, desc[UR4][R22.64] ;  /* 0x0000000416167981 */ /* 0x000ee2000c1e9500 */
[----:B------:R-:W-:-:S03]  /*14b0*/  LOP3.LUT R28, R13, 0xa, RZ, 0xfc, !PT ;  /* 0x0000000a0d1c7812 */ /* 0x000fc600078efcff */
[----:B------:R-:W0:Y:S01]  /*14c0*/  SHFL.BFLY PT, R32, R27, R14, 0x1f ;  /* 0x0c001f0e1b207589 */ /* 0x000e2200000e0000 */
[----:B------:R-:W-:Y:S01]  /*14d0*/  ISETP.GE.AND P2, PT, R28, RZ, PT ;  /* 0x000000ff1c00720c */ /* 0x000fe20003f46270 */
[----:B--2---:R-:W-:Y:S02]  /*14e0*/  IMAD.U32 R24, R24, 0x10000, RZ ;  /* 0x0001000018187824 */ /* 0x004fe400078e00ff */
[----:B---3--:R-:W-:-:S04]  /*14f0*/  IMAD.U32 R26, R22, 0x10000, RZ ;  /* 0x00010000161a7824 */ /* 0x008fc800078e00ff */
[----:B------:R-:W-:Y:S01]  /*1500*/  FMUL.FTZ R26, R26, R29 ;  /* 0x0000001d1a1a7220 */ /* 0x000fe20000410000 */
[----:B------:R-:W-:-:S03]  /*1510*/  IABS R29, R28 ;  /* 0x0000001c001d7213 */ /* 0x000fc60000000000 */
[----:B------:R-:W-:Y:S02]  /*1520*/  FFMA.FTZ R15, R15, R24, R26 ;  /* 0x000000180f0f7223 */ /* 0x000fe4000001001a */
[----:B------:R-:W-:-:S04]  /*1530*/  IMAD.HI.U32 R25, R11, R29, RZ ;  /* 0x0000001d0b197227 */ /* 0x000fc800078e00ff */
[----:B------:R-:W-:-:S04]  /*1540*/  IMAD.MOV R25, RZ, RZ, -R25 ;  /* 0x000000ffff197224 */ /* 0x000fc800078e0a19 */
[----:B------:R-:W-:-:S05]  /*1550*/  IMAD R25, R10, R25, R29 ;  /* 0x000000190a197224 */ /* 0x000fca00078e021d */
[----:B------:R-:W-:-:S13]  /*1560*/  ISETP.GT.U32.AND P3, PT, R10, R25, PT ;  /* 0x000000190a00720c */ /* 0x000fda0003f64070 */
[----:B------:R-:W-:-:S05]  /*1570*/  @!P3 IMAD.IADD R25, R25, 0x1, -R10 ;  /* 0x000000011919b824 */ /* 0x000fca00078e0a0a */
[----:B------:R-:W-:-:S13]  /*1580*/  ISETP.GT.U32.AND P3, PT, R10, R25, PT ;  /* 0x000000190a00720c */ /* 0x000fda0003f64070 */
[----:B------:R-:W-:-:S05]  /*1590*/  @!P3 IADD3 R25, R25, -R10, RZ ;  /* 0x8000000a1919b210 */ /* 0x000fca0007ffe0ff */
        /* <DEDUP_REMOVED lines=10> */
[----:B------:R-:W-:Y:S01]  /*1640*/  IADD3.X R26, RZ, R9, RZ, P2, !PT ;  /* 0x00000009ff1a7210 */ /* 0x000fe200017fe4ff */
[----:B0-----:R-:W-:Y:S01]  /*1650*/  FADD.FTZ R29, -R32, -RZ ;  /* 0x800000ff201d7221 */ /* 0x001fe20000010100 */
[----:B------:R-:W-:-:S04]  /*1660*/  LEA R24, P2, R25, R20, 0x1 ;  /* 0x0000001419187211 */ /* 0x000fc800078408ff */
[----:B------:R-:W-:Y:S02]  /*1670*/  LEA.HI.X R25, R25, R21, R26, 0x1, P2 ;  /* 0x0000001519197211 */ /* 0x000fe400010f0c1a */
[----:B------:R-:W-:-:S03]  /*1680*/  FSEL R29, R29, R32, !P1 ;  /* 0x000000201d1d7208 */ /* 0x000fc60004800000 */
        /* <DEDUP_REMOVED lines=15> */
[----:B------:R-:W-:-:S05]  /*1780*/  @!P3 IMAD.IADD R23, R23, 0x1, -R10 ;  /* 0x000000011717b824 */ /* 0x000fca00078e0a0a */
[----:B------:R-:W-:-:S05]  /*1790*/  @!P2 IADD3 R24, -R23, RZ, RZ ;  /* 0x000000ff1718a210 */ /* 0x000fca0007ffe1ff */
        /* <DEDUP_REMOVED lines=14> */
[----:B------:R-:W3:Y:S04]  /*1880*/  LDG.E.U16.CONSTANT R24, desc[UR4][R24.64] ;  /* 0x0000000418187981 */ /* 0x000ee8000c1e9500 */
[----:B------:R0:W1:Y:S01]  /*1890*/  SHFL.BFLY PT, R32, R7, R14, 0x1f ;  /* 0x0c001f0e07207589 */ /* 0x00006200000e0000 */
[----:B--2---:R-:W-:Y:S01]  /*18a0*/  IMAD.U32 R23, R22, 0x10000, RZ ;  /* 0x0001000016177824 */ /* 0x004fe200078e00ff */
[----:B---3--:R-:W-:-:S05]  /*18b0*/  SHF.L.U32 R26, R24, 0x10, RZ ;  /* 0x00000010181a7819 */ /* 0x008fca00000006ff */
[----:B------:R-:W-:-:S04]  /*18c0*/  FMUL.FTZ R29, R26, R29 ;  /* 0x0000001d1a1d7220 */ /* 0x000fc80000410000 */
[----:B01----:R-:W-:-:S07]  /*18d0*/  FFMA.FTZ R4, R4, R23, R29 ;  /* 0x0000001704047223 */ /* 0x003fce000001001d */
.L_x_712:
[----:B------:R-:W-:-:S04]  /*18e0*/  LOP3.LUT R13, R13, 0xe, RZ, 0xfc, !PT ;  /* 0x0000000e0d0d7812 */ /* 0x000fc800078efcff */
[----:B------:R-:W-:Y:S02]  /*18f0*/  IABS R14, R13 ;  /* 0x0000000d000e7213 */ /* 0x000fe40000000000 */
[----:B------:R-:W-:-:S03]  /*1900*/  ISETP.GE.AND P3, PT, R13, RZ, PT ;  /* 0x000000ff0d00720c */ /* 0x000fc60003f66270 */
[----:B------:R-:W-:-:S04]  /*1910*/  IMAD.HI.U32 R11, R11, R14, RZ ;  /* 0x0000000e0b0b7227 */ /* 0x000fc800078e00ff */
[----:B------:R-:W-:-:S04]  /*1920*/  IMAD.MOV R11, RZ, RZ, -R11 ;  /* 0x000000ffff0b7224 */ /* 0x000fc800078e0a0b */
[----:B------:R-:W-:-:S05]  /*1930*/  IMAD R11, R10, R11, R14 ;  /* 0x0000000b0a0b7224 */ /* 0x000fca00078e020e */
[----:B------:R-:W-:-:S13]  /*1940*/  ISETP.GT.U32.AND P2, PT, R10, R11, PT ;  /* 0x0000000b0a00720c */ /* 0x000fda0003f44070 */
[----:B------:R-:W-:-:S05]  /*1950*/  @!P2 IMAD.IADD R11, R11, 0x1, -R10 ;  /* 0x000000010b0ba824 */ /* 0x000fca00078e0a0a */
[----:B------:R-:W-:-:S13]  /*1960*/  ISETP.GT.U32.AND P2, PT, R10, R11, PT ;  /* 0x0000000b0a00720c */ /* 0x000fda0003f44070 */
[----:B------:R-:W-:-:S05]  /*1970*/  @!P2 IMAD.IADD R11, R11, 0x1, -R10 ;  /* 0x000000010b0ba824 */ /* 0x000fca00078e0a0a */
[----:B------:R-:W-:-:S04]  /*1980*/  @!P3 IADD3 R11, -R11, RZ, RZ ;  /* 0x000000ff0b0bb210 */ /* 0x000fc80007ffe1ff */
[----:B------:R-:W-:-:S04]  /*1990*/  SEL R11, R12, R11, !P0 ;  /* 0x0000000b0c0b7207 */ /* 0x000fc80004000000 */
[----:B------:R-:W-:-:S04]  /*19a0*/  SHF.R.U32.HI R11, RZ, 0x1, R11 ;  /* 0x00000001ff0b7819 */ /* 0x000fc8000001160b */
[C---:B------:R-:W-:Y:S02]  /*19b0*/  IADD3 R6, P2, R11.reuse, R6, RZ ;  /* 0x000000060b067210 */ /* 0x040fe40007f5e0ff */
[----:B------:R-:W-:-:S03]  /*19c0*/  IADD3 R18, P0, R11, R18, RZ ;  /* 0x000000120b127210 */ /* 0x000fc60007f1e0ff */
[----:B------:R-:W-:Y:S01]  /*19d0*/  IMAD.X R9, RZ, RZ, R9, P2 ;  /* 0x000000ffff097224 */ /* 0x000fe200010e0609 */
[-C--:B------:R-:W-:Y:S01]  /*19e0*/  LEA R10, P2, R6, R20.reuse, 0x1 ;  /* 0x00000014060a7211 */ /* 0x080fe200078408ff */
[----:B------:R-:W-:Y:S01]  /*19f0*/  IMAD.X R8, RZ, RZ, R8, P0 ;  /* 0x000000ffff087224 */ /* 0x000fe200000e0608 */
[----:B------:R-:W-:Y:S02]  /*1a00*/  LEA R20, P0, R18, R20, 0x1 ;  /* 0x0000001412147211 */ /* 0x000fe400078008ff */
[-C--:B------:R-:W-:Y:S02]  /*1a10*/  LEA.HI.X R11, R6, R21.reuse, R9, 0x1, P2 ;  /* 0x00000015060b7211 */ /* 0x080fe400010f0c09 */
[----:B------:R-:W-:-:S03]  /*1a20*/  LEA.HI.X R21, R18, R21, R8, 0x1, P0 ;  /* 0x0000001512157211 */ /* 0x000fc600000f0c08 */
[----:B------:R-:W2:Y:S04]  /*1a30*/  LDG.E.U16.CONSTANT R10, desc[UR4][R10.64] ;  /* 0x000000040a0a7981 */ /* 0x000ea8000c1e9500 */
[----:B------:R-:W3:Y:S01]  /*1a40*/  LDG.E.U16.CONSTANT R20, desc[UR4][R20.64] ;  /* 0x0000000414147981 */ /* 0x000ee2000c1e9500 */
[----:B------:R-:W-:Y:S01]  /*1a50*/  FADD.FTZ R9, -R32, -RZ ;  /* 0x800000ff20097221 */ /* 0x000fe20000010100 */
[----:B------:R-:W-:-:S04]  /*1a60*/  UMOV UR6, 0xffffffff ;  /* 0xffffffff00067882 */ /* 0x000fc80000000000 */
[----:B------:R-:W-:Y:S01]  /*1a70*/  FSEL R9, R9, R32, !P1 ;  /* 0x0000002009097208 */ /* 0x000fe20004800000 */
[----:B--2---:R-:W-:Y:S02]  /*1a80*/  IMAD.U32 R8, R10, 0x10000, RZ ;  /* 0x000100000a087824 */ /* 0x004fe400078e00ff */
[----:B---3--:R-:W-:Y:S02]  /*1a90*/  IMAD.U32 R6, R20, 0x10000, RZ ;  /* 0x0001000014067824 */ /* 0x008fe400078e00ff */
[----:B------:R-:W-:-:S04]  /*1aa0*/  FMUL.FTZ R8, R8, R9 ;  /* 0x0000000908087220 */ /* 0x000fc80000410000 */
[----:B------:R-:W-:Y:S01]  /*1ab0*/  FFMA.FTZ R7, R7, R6, R8 ;  /* 0x0000000607077223 */ /* 0x000fe20000010008 */
[----:B------:R-:W-:Y:S06]  /*1ac0*/  BRA.DIV UR6, `(.L_x_702) ;  /* 0x0000001206547947 */ /* 0x000fec000b800000 */
[----:B------:R-:W-:Y:S01]  /*1ad0*/  NOP ;  /* 0x0000000000007918 */ /* 0x000fe20000000000 */
.L_x_700:
[----:B------:R-:W-:Y:S05]  /*1ae0*/  BSYNC B0 ;  /* 0x0000000000007941 */ /* 0x000fea0003800000 */
.L_x_699:
[----:B------:R-:W-:Y:S02]  /*1af0*/  F2FP.BF16.F32.PACK_AB R11, R7, R4 ;  /* 0x00000004070b723e */ /* 0x000fe400000010ff */
[----:B------:R-:W-:Y:S02]  /*1b00*/  F2FP.BF16.F32.PACK_AB R10, R27, R15 ;  /* 0x0000000f1b0a723e */ /* 0x000fe400000010ff */
[----:B------:R-:W-:Y:S02]  /*1b10*/  F2FP.BF16.F32.PACK_AB R9, R0, R2 ;  /* 0x000000020009723e */ /* 0x000fe400000010ff */
[----:B------:R-:W-:-:S05]  /*1b20*/  F2FP.BF16.F32.PACK_AB R8, R5, R3 ;  /* 0x000000030508723e */ /* 0x000fca00000010ff */
[----:B------:R-:W-:Y:S01]  /*1b30*/  STG.E.128 desc[UR4][R16.64], R8 ;  /* 0x0000000810007986 */ /* 0x000fe2000c101d04 */
[----:B------:R-:W-:Y:S05]  /*1b40*/  EXIT ;  /* 0x000000000000794d */ /* 0x000fea0003800000 */
.L_x_701:
[-C--:B------:R-:W-:Y:S01]  /*1b50*/  IABS R10, R14.reuse ;  /* 0x0000000e000a7213 */ /* 0x080fe20000000000 */
[----:B------:R-:W-:Y:S01]  /*1b60*/  IMAD.IADD R26, R26, 0x1, R26 ;  /* 0x000000011a1a7824 */ /* 0x000fe200078e021a */
[----:B------:R-:W-:Y:S02]  /*1b70*/  LEA.HI R28, R23, R14, RZ, 0x4 ;  /* 0x0000000e171c7211 */ /* 0x000fe400078f20ff */
[----:B------:R-:W0:Y:S08]  /*1b80*/  I2F.RP R12, R10 ;  /* 0x0000000a000c7306 */ /* 0x000e300000209400 */
[----:B0-----:R-:W0:Y:S02]  /*1b90*/  MUFU.RCP R12, R12 ;  /* 0x0000000c000c7308 */ /* 0x001e240000001000 */
[----:B0-----:R-:W-:-:S06]  /*1ba0*/  IADD3 R20, R12, 0xffffffe, RZ ;  /* 0x0ffffffe0c147810 */ /* 0x001fcc0007ffe0ff */
[----:B------:R0:W1:Y:S02]  /*1bb0*/  F2I.FTZ.U32.TRUNC.NTZ R21, R20 ;  /* 0x0000001400157305 */ /* 0x000064000021f000 */
[----:B0-----:R-:W-:Y:S02]  /*1bc0*/  IMAD.MOV.U32 R20, RZ, RZ, RZ ;  /* 0x000000ffff147224 */ /* 0x001fe400078e00ff */
[----:B-1----:R-:W-:-:S04]  /*1bd0*/  IMAD.MOV R11, RZ, RZ, -R21 ;  /* 0x000000ffff0b7224 */ /* 0x002fc800078e0a15 */
[----:B------:R-:W-:-:S04]  /*1be0*/  IMAD R11, R11, R10, RZ ;  /* 0x0000000a0b0b7224 */ /* 0x000fc800078e02ff */
[----:B------:R-:W-:Y:S01]  /*1bf0*/  IMAD.HI.U32 R11, R21, R11, R20 ;  /* 0x0000000b150b7227 */ /* 0x000fe200078e0014 */
[----:B------:R-:W-:-:S04]  /*1c00*/  IADD3 R21, R26, 0x2, RZ ;  /* 0x000000021a157810 */ /* 0x000fc80007ffe0ff */
        /* <DEDUP_REMOVED lines=8> */
[----:B------:R-:W-:Y:S01]  /*1c90*/  @!P0 IMAD.IADD R21, R21, 0x1, -R10 ;  /* 0x0000000115158824 */ /* 0x000fe200078e0a0a */
[----:B------:R-:W-:-:S04]  /*1ca0*/  ISETP.NE.AND P0, PT, R14, RZ, PT ;  /* 0x000000ff0e00720c */ /* 0x000fc80003f05270 */
[----:B------:R-:W-:Y:S02]  /*1cb0*/  MOV R25, R21 ;  /* 0x0000001500197202 */ /* 0x000fe40000000f00 */
[----:B------:R-:W0:Y:S03]  /*1cc0*/  LDC.64 R20, c[0x0][0x238] ;  /* 0x00008e00ff147b82 */ /* 0x000e260000000a00 */
[----:B------:R-:W-:-:S04]  /*1cd0*/  @!P1 IMAD.MOV R12, RZ, RZ, -R25 ;  /* 0x000000ffff0c9224 */ /* 0x000fc800078e0a19 */
[----:B------:R-:W-:Y:S01]  /*1ce0*/  @!P1 IMAD.MOV.U32 R25, RZ, RZ, R12 ;  /* 0x000000ffff199224 */ /* 0x000fe200078e000c */
[----:B------:R-:W-:-:S04]  /*1cf0*/  LOP3.LUT R12, RZ, R14, RZ, 0x33, !PT ;  /* 0x0000000eff0c7212 */ /* 0x000fc800078e33ff */
[----:B------:R-:W-:-:S04]  /*1d00*/  SEL R25, R12, R25, !P0 ;  /* 0x000000190c197207 */ /* 0x000fc80004000000 */
[----:B------:R-:W-:-:S04]  /*1d10*/  SHF.R.U32.HI R25, RZ, 0x1, R25 ;  /* 0x00000001ff197819 */ /* 0x000fc80000011619 */
[----:B------:R-:W-:-:S05]  /*1d20*/  IADD3 R14, P1, R25, R18, RZ ;  /* 0x00000012190e7210 */ /* 0x000fca0007f3e0ff */
[----:B------:R-:W-:Y:S01]  /*1d30*/  IMAD.X R23, RZ, RZ, R8, P1 ;  /* 0x000000ffff177224 */ /* 0x000fe200008e0608 */
[----:B0-----:R-:W-:-:S04]  /*1d40*/  LEA R22, P1, R14, R20, 0x1 ;  /* 0x000000140e167211 */ /* 0x001fc800078208ff */
[----:B------:R-:W-:Y:S02]  /*1d50*/  LEA.HI.X R23, R14, R21, R23, 0x1, P1 ;  /* 0x000000150e177211 */ /* 0x000fe400008f0c17 */
[----:B------:R-:W-:-:S03]  /*1d60*/  IADD3 R25, P1, R25, R6, RZ ;  /* 0x0000000619197210 */ /* 0x000fc60007f3e0ff */
[----:B------:R0:W5:Y:S01]  /*1d70*/  LDG.E.U16.CONSTANT R22, desc[UR4][R22.64] ;  /* 0x0000000416167981 */ /* 0x000162000c1e9500 */
[----:B------:R-:W-:Y:S02]  /*1d80*/  IADD3.X R14, RZ, R9, RZ, P1, !PT ;  /* 0x00000009ff0e7210 */ /* 0x000fe40000ffe4ff */
[----:B------:R-:W-:-:S04]  /*1d90*/  LEA R24, P1, R25, R20, 0x1 ;  /* 0x0000001419187211 */ /* 0x000fc800078208ff */
[----:B------:R-:W-:-:S05]  /*1da0*/  LEA.HI.X R25, R25, R21, R14, 0x1, P1 ;  /* 0x0000001519197211 */ /* 0x000fca00008f0c0e */
[----:B------:R0:W5:Y:S01]  /*1db0*/  LDG.E.U16.CONSTANT R24, desc[UR4][R24.64] ;  /* 0x0000000418187981 */ /* 0x000162000c1e9500 */
[----:B------:R-:W-:Y:S01]  /*1dc0*/  SHF.R.S32.HI R14, RZ, 0x4, R28 ;  /* 0x00000004ff0e7819 */ /* 0x000fe2000001141c */
[----:B------:R-:W-:Y:S02]  /*1dd0*/  IMAD.MOV.U32 R29, RZ, RZ, -0x1 ;  /* 0xffffffffff1d7424 */ /* 0x000fe400078e00ff */
[----:B------:R-:W-:-:S07]  /*1de0*/  IMAD.MOV.U32 R31, RZ, RZ, R3 ;  /* 0x000000ffff1f7224 */ /* 0x000fce00078e0003 */
[----:B0----5:R-:W-:Y:S05]  /*1df0*/  WARPSYNC.COLLECTIVE R29, `(.L_x_703) ;  /* 0x000000001d087348 */ /* 0x021fea0003c00000 */
[----:B------:R-:W-:Y:S01]  /*1e00*/  NOP ;  /* 0x0000000000007918 */ /* 0x000fe20000000000 */
[----:B0----5:R-:W-:Y:S01]  /*1e10*/  ENDCOLLECTIVE ;  /* 0x000000000000791b */ /* 0x021fe20003800000 */
.L_x_703:
[----:B------:R-:W-:Y:S01]  /*1e20*/  IMAD.MOV.U32 R30, RZ, RZ, 0x1f ;  /* 0x0000001fff1e7424 */ /* 0x000fe200078e00ff */
[----:B------:R-:W-:-:S13]  /*1e30*/  ISETP.GE.AND P1, PT, R13, R14, PT ;  /* 0x0000000e0d00720c */ /* 0x000fda0003f26270 */
[----:B------:R-:W-:Y:S05]  /*1e40*/  WARPSYNC.COLLECTIVE R29, `(.L_x_704) ;  /* 0x000000001d087348 */ /* 0x000fea0003c00000 */
[----:B------:R0:W1:Y:S02]  /*1e50*/  SHFL.BFLY P2, R32, R31, R14, R30 ;  /* 0x0c00000e1f207389 */ /* 0x000064000004001e */
[----:B01----:R-:W-:Y:S01]  /*1e60*/  ENDCOLLECTIVE ;  /* 0x000000000000791b */ /* 0x003fe20003800000 */
.L_x_704:
[----:B------:R-:W-:Y:S01]  /*1e70*/  IMAD.MOV.U32 R31, RZ, RZ, R5 ;  /* 0x000000ffff1f7224 */ /* 0x000fe200078e0005 */
[----:B------:R-:W-:-:S07]  /*1e80*/  MOV R28, R32 ;  /* 0x00000020001c7202 */ /* 0x000fce0000000f00 */
[----:B------:R-:W-:Y:S05]  /*1e90*/  WARPSYNC.COLLECTIVE R29, `(.L_x_705) ;  /* 0x000000001d087348 */ /* 0x000fea0003c00000 */
[----:B------:R0:W1:Y:S02]  /*1ea0*/  SHFL.BFLY P2, R32, R31, R14, R30 ;  /* 0x0c00000e1f207389 */ /* 0x000064000004001e */
[----:B01----:R-:W-:Y:S01]  /*1eb0*/  ENDCOLLECTIVE ;  /* 0x000000000000791b */ /* 0x003fe20003800000 */
.L_x_705:
[----:B------:R-:W-:-:S05]  /*1ec0*/  FADD.FTZ R23, -R32, -RZ ;  /* 0x800000ff20177221 */ /* 0x000fca0000010100 */
[----:B------:R-:W-:Y:S01]  /*1ed0*/  FSEL R23, R23, R32, !P1 ;  /* 0x0000002017177208 */ /* 0x000fe20004800000 */
[----:B------:R-:W-:Y:S02]  /*1ee0*/  IMAD.U32 R22, R22, 0x10000, RZ ;  /* 0x0001000016167824 */ /* 0x000fe400078e00ff */
[----:B------:R-:W-:-:S04]  /*1ef0*/  IMAD.U32 R24, R24, 0x10000, RZ ;  /* 0x0001000018187824 */ /* 0x000fc800078e00ff */
[----:B------:R-:W-:-:S04]  /*1f00*/  FMUL.FTZ R24, R24, R23 ;  /* 0x0000001718187220 */ /* 0x000fc80000410000 */
[----:B------:R-:W-:Y:S01]  /*1f10*/  FFMA.FTZ R5, R5, R22, R24 ;  /* 0x0000001605057223 */ /* 0x000fe20000010018 */
        /* <DEDUP_REMOVED lines=19> */
[----:B------:R0:W5:Y:S02]  /*2050*/  LDG.E.U16.CONSTANT R22, desc[UR4][R22.64] ;  /* 0x0000000416167981 */ /* 0x000164000c1e9500 */
[----:B------:R-:W-:Y:S01]  /*2060*/  IMAD.X R30, RZ, RZ, R9, P2 ;  /* 0x000000ffff1e7224 */ /* 0x000fe200010e0609 */
[----:B------:R-:W-:-:S04]  /*2070*/  LEA R24, P2, R25, R20, 0x1 ;  /* 0x0000001419187211 */ /* 0x000fc800078408ff */
[----:B------:R-:W-:-:S05]  /*2080*/  LEA.HI.X R25, R25, R21, R30, 0x1, P2 ;  /* 0x0000001519197211 */ /* 0x000fca00010f0c1e */
[----:B------:R0:W5:Y:S01]  /*2090*/  LDG.E.U16.CONSTANT R24, desc[UR4][R24.64] ;  /* 0x0000000418187981 */ /* 0x000162000c1e9500 */
[----:B------:R-:W-:Y:S01]  /*20a0*/  MOV R31, R2 ;  /* 0x00000002001f7202 */ /* 0x000fe20000000f00 */
[----:B------:R-:W-:Y:S01]  /*20b0*/  IMAD.MOV.U32 R30, RZ, RZ, 0x1f ;  /* 0x0000001fff1e7424 */ /* 0x000fe200078e00ff */
[----:B------:R-:W-:-:S07]  /*20c0*/  SHF.L.U32 R13, R13, 0x4, RZ ;  /* 0x000000040d0d7819 */ /* 0x000fce00000006ff */
[----:B0----5:R-:W-:Y:S05]  /*20d0*/  WARPSYNC.COLLECTIVE R29, `(.L_x_706) ;  /* 0x000000001d087348 */ /* 0x021fea0003c00000 */
[----:B------:R1:W2:Y:S02]  /*20e0*/  SHFL.BFLY P2, R32, R31, R14, R30 ;  /* 0x0c00000e1f207389 */ /* 0x0002a4000004001e */
[----:B012--5:R-:W-:Y:S01]  /*20f0*/  ENDCOLLECTIVE ;  /* 0x000000000000791b */ /* 0x027fe20003800000 */
.L_x_706:
[----:B------:R-:W-:Y:S01]  /*2100*/  ISETP.GE.AND P3, PT, R13, RZ, PT ;  /* 0x000000ff0d00720c */ /* 0x000fe20003f66270 */
[----:B------:R-:W-:-:S05]  /*2110*/  FADD.FTZ R23, -R32, -RZ ;  /* 0x800000ff20177221 */ /* 0x000fca0000010100 */
[----:B------:R-:W-:Y:S01]  /*2120*/  FSEL R32, R23, R32, !P1 ;  /* 0x0000002017207208 */ /* 0x000fe20004800000 */
[----:B------:R-:W-:-:S05]  /*2130*/  FADD.FTZ R29, -R28, -RZ ;  /* 0x800000ff1c1d7221 */ /* 0x000fca0000010100 */
[----:B------:R-:W-:Y:S01]  /*2140*/  FSEL R29, R29, R28, !P1 ;  /* 0x0000001c1d1d7208 */ /* 0x000fe20004800000 */
[----:B------:R-:W-:-:S04]  /*2150*/  IMAD.U32 R23, R24, 0x10000, RZ ;  /* 0x0001000018177824 */ /* 0x000fc800078e00ff */
[----:B------:R-:W-:Y:S01]  /*2160*/  FMUL.FTZ R33, R23, R32 ;  /* 0x0000002017217220 */ /* 0x000fe20000410000 */
[----:B------:R-:W-:-:S04]  /*2170*/  IMAD.U32 R23, R22, 0x10000, RZ ;  /* 0x0001000016177824 */ /* 0x000fc800078e00ff */
[----:B------:R-:W-:Y:S01]  /*2180*/  FFMA.FTZ R2, R2, R23, R33 ;  /* 0x0000001702027223 */ /* 0x000fe20000010021 */
[----:B------:R-:W-:-:S05]  /*2190*/  IABS R23, R13 ;  /* 0x0000000d00177213 */ /* 0x000fca0000000000 */
        /* <DEDUP_REMOVED lines=21> */
[----:B------:R-:W-:-:S05]  /*22f0*/  VIADD R26, R26, 0x6 ;  /* 0x000000061a1a7836 */ /* 0x000fca0000000000 */
[----:B------:R-:W-:Y:S01]  /*2300*/  ISETP.GE.AND P2, PT, R26, RZ, PT ;  /* 0x000000ff1a00720c */ /* 0x000fe20003f46270 */
[----:B------:R-:W-:Y:S01]  /*2310*/  IMAD.MOV.U32 R31, RZ, RZ, R0 ;  /* 0x000000ffff1f7224 */ /* 0x000fe200078e0000 */
[----:B---3--:R-:W-:-:S05]  /*2320*/  SHF.L.U32 R28, R24, 0x10, RZ ;  /* 0x00000010181c7819 */ /* 0x008fca00000006ff */
[----:B------:R-:W-:Y:S01]  /*2330*/  FMUL.FTZ R30, R28, R29 ;  /* 0x0000001d1c1e7220 */ /* 0x000fe20000410000 */
[----:B--2---:R-:W-:Y:S01]  /*2340*/  IMAD.U32 R28, R22, 0x10000, RZ ;  /* 0x00010000161c7824 */ /* 0x004fe200078e00ff */
[----:B------:R-:W-:Y:S01]  /*2350*/  IABS R22, R26 ;  /* 0x0000001a00167213 */ /* 0x000fe20000000000 */
[----:B------:R-:W-:Y:S02]  /*2360*/  IMAD.MOV.U32 R29, RZ, RZ, -0x1 ;  /* 0xffffffffff1d7424 */ /* 0x000fe400078e00ff */
[----:B------:R-:W-:Y:S02]  /*2370*/  FFMA.FTZ R3, R3, R28, R30 ;  /* 0x0000001c03037223 */ /* 0x000fe4000001001e */
        /* <DEDUP_REMOVED lines=13> */
[----:B------:R-:W-:Y:S01]  /*2450*/  LEA R22, P2, R23, R20, 0x1 ;  /* 0x0000001417167211 */ /* 0x000fe200078408ff */
[----:B------:R-:W-:-:S03]  /*2460*/  IMAD.MOV.U32 R30, RZ, RZ, 0x1f ;  /* 0x0000001fff1e7424 */ /* 0x000fc600078e00ff */
[----:B------:R-:W-:-:S05]  /*2470*/  LEA.HI.X R23, R23, R21, R24, 0x1, P2 ;  /* 0x0000001517177211 */ /* 0x000fca00010f0c18 */
[----:B------:R0:W5:Y:S04]  /*2480*/  LDG.E.U16.CONSTANT R24, desc[UR4][R22.64] ;  /* 0x0000000416187981 */ /* 0x000168000c1e9500 */
[----:B0----5:R-:W-:Y:S05]  /*2490*/  WARPSYNC.COLLECTIVE R29, `(.L_x_707) ;  /* 0x000000001d087348 */ /* 0x021fea0003c00000 */
[----:B------:R1:W2:Y:S02]  /*24a0*/  SHFL.BFLY P2, R32, R31, R14, R30 ;  /* 0x0c00000e1f207389 */ /* 0x0002a4000004001e */
[----:B012--5:R-:W-:Y:S01]  /*24b0*/  ENDCOLLECTIVE ;  /* 0x000000000000791b */ /* 0x027fe20003800000 */
.L_x_707:
[----:B------:R-:W-:Y:S01]  /*24c0*/  IADD3 R33, P2, R33, R6, RZ ;  /* 0x0000000621217210 */ /* 0x000fe20007f5e0ff */
[----:B------:R-:W-:-:S03]  /*24d0*/  FADD.FTZ R25, -R32, -RZ ;  /* 0x800000ff20197221 */ /* 0x000fc60000010100 */
[----:B------:R-:W-:Y:S02]  /*24e0*/  IADD3.X R26, RZ, R9, RZ, P2, !PT ;  /* 0x00000009ff1a7210 */ /* 0x000fe400017fe4ff */
[----:B------:R-:W-:Y:S02]  /*24f0*/  LEA R22, P2, R33, R20, 0x1 ;  /* 0x0000001421167211 */ /* 0x000fe400078408ff */
[----:B------:R-:W-:Y:S02]  /*2500*/  FSEL R32, R25, R32, !P1 ;  /* 0x0000002019207208 */ /* 0x000fe40004800000 */
[----:B------:R-:W-:-:S05]  /*2510*/  LEA.HI.X R23, R33, R21, R26, 0x1, P2 ;  /* 0x0000001521177211 */ /* 0x000fca00010f0c1a */
[----:B------:R-:W2:Y:S01]  /*2520*/  LDG.E.U16.CONSTANT R22, desc[UR4][R22.64] ;  /* 0x0000000416167981 */ /* 0x000ea2000c1e9500 */
[----:B------:R-:W-:Y:S02]  /*2530*/  IMAD.MOV.U32 R31, RZ, RZ, R15 ;  /* 0x000000ffff1f7224 */ /* 0x000fe400078e000f */
[----:B--2---:R-:W-:-:S04]  /*2540*/  IMAD.U32 R25, R22, 0x10000, RZ ;  /* 0x0001000016197824 */ /* 0x004fc800078e00ff */
[----:B------:R-:W-:Y:S01]  /*2550*/  FMUL.FTZ R33, R25, R32 ;  /* 0x0000002019217220 */ /* 0x000fe20000410000 */
[----:B------:R-:W-:Y:S01]  /*2560*/  IMAD.U32 R25, R24, 0x10000, RZ ;  /* 0x0001000018197824 */ /* 0x000fe200078e00ff */
        /* <DEDUP_REMOVED lines=18> */
[----:B------:R-:W-:-:S05]  /*2690*/  LEA.HI.X R23, R23, R21, R24, 0x1, P2 ;  /* 0x0000001517177211 */ /* 0x000fca00010f0c18 */
[----:B------:R0:W5:Y:S04]  /*26a0*/  LDG.E.U16.CONSTANT R24, desc[UR4][R22.64] ;  /* 0x0000000416187981 */ /* 0x000168000c1e9500 */
[----:B0----5:R-:W-:Y:S05]  /*26b0*/  WARPSYNC.COLLECTIVE R29, `(.L_x_708) ;  /* 0x000000001d087348 */ /* 0x021fea0003c00000 */
[----:B------:R1:W2:Y:S02]  /*26c0*/  SHFL.BFLY P2, R32, R31, R14, R30 ;  /* 0x0c00000e1f207389 */ /* 0x0002a4000004001e */
[----:B012--5:R-:W-:Y:S01]  /*26d0*/  ENDCOLLECTIVE ;  /* 0x000000000000791b */ /* 0x027fe20003800000 */
.L_x_708:
[----:B------:R-:W-:Y:S01]  /*26e0*/  IADD3 R33, P2, R33, R6, RZ ;  /* 0x0000000621217210 */ /* 0x000fe20007f5e0ff */
[----:B------:R-:W-:-:S04]  /*26f0*/  FADD.FTZ R25, -R32, -RZ ;  /* 0x800000ff20197221 */ /* 0x000fc80000010100 */
[----:B------:R-:W-:Y:S01]  /*2700*/  IMAD.X R26, RZ, RZ, R9, P2 ;  /* 0x000000ffff1a7224 */ /* 0x000fe200010e0609 */
[----:B------:R-:W-:Y:S02]  /*2710*/  LEA R22, P2, R33, R20, 0x1 ;  /* 0x0000001421167211 */ /* 0x000fe400078408ff */
[----:B------:R-:W-:Y:S02]  /*2720*/  FSEL R32, R25, R32, !P1 ;  /* 0x0000002019207208 */ /* 0x000fe40004800000 */
[----:B------:R-:W-:-:S05]  /*2730*/  LEA.HI.X R23, R33, R21, R26, 0x1, P2 ;  /* 0x0000001521177211 */ /* 0x000fca00010f0c1a */
[----:B------:R-:W2:Y:S01]  /*2740*/  LDG.E.U16.CONSTANT R22, desc[UR4][R22.64] ;  /* 0x0000000416167981 */ /* 0x000ea2000c1e9500 */
[----:B------:R-:W-:Y:S01]  /*2750*/  IMAD.MOV.U32 R31, RZ, RZ, R27 ;  /* 0x000000ffff1f7224 */ /* 0x000fe200078e001b */
[----:B------:R-:W-:Y:S01]  /*2760*/  SHF.L.U32 R24, R24, 0x10, RZ ;  /* 0x0000001018187819 */ /* 0x000fe200000006ff */
[----:B--2---:R-:W-:-:S04]  /*2770*/  IMAD.U32 R25, R22, 0x10000, RZ ;  /* 0x0001000016197824 */ /* 0x004fc800078e00ff */
[----:B------:R-:W-:-:S04]  /*2780*/  FMUL.FTZ R32, R25, R32 ;  /* 0x0000002019207220 */ /* 0x000fc80000410000 */
[----:B------:R-:W-:Y:S01]  /*2790*/  FFMA.FTZ R15, R15, R24, R32 ;  /* 0x000000180f0f7223 */ /* 0x000fe20000010020 */
        /* <DEDUP_REMOVED lines=17> */
[----:B------:R-:W-:-:S05]  /*28b0*/  LEA.HI.X R23, R23, R21, R24, 0x1, P2 ;  /* 0x0000001517177211 */ /* 0x000fca00010f0c18 */
[----:B------:R0:W5:Y:S04]  /*28c0*/  LDG.E.U16.CONSTANT R24, desc[UR4][R22.64] ;  /* 0x0000000416187981 */ /* 0x000168000c1e9500 */
[----:B0----5:R-:W-:Y:S05]  /*28d0*/  WARPSYNC.COLLECTIVE R29, `(.L_x_709) ;  /* 0x000000001d087348 */ /* 0x021fea0003c00000 */
[----:B------:R1:W2:Y:S02]  /*28e0*/  SHFL.BFLY P2, R32, R31, R14, R30 ;  /* 0x0c00000e1f207389 */ /* 0x0002a4000004001e */
[----:B012--5:R-:W-:Y:S01]  /*28f0*/  ENDCOLLECTIVE ;  /* 0x000000000000791b */ /* 0x027fe20003800000 */
.L_x_709:
        /* <DEDUP_REMOVED lines=8> */
[----:B------:R-:W-:Y:S02]  /*2980*/  IMAD.U32 R24, R24, 0x10000, RZ ;  /* 0x0001000018187824 */ /* 0x000fe400078e00ff */
        /* <DEDUP_REMOVED lines=25> */
.L_x_710:
[----:B------:R-:W-:Y:S01]  /*2b20*/  IADD3 R33, P2, R33, R6, RZ ;  /* 0x0000000621217210 */ /* 0x000fe20007f5e0ff */
[----:B------:R-:W-:-:S04]  /*2b30*/  FADD.FTZ R25, -R32, -RZ ;  /* 0x800000ff20197221 */ /* 0x000fc80000010100 */
[----:B------:R-:W-:Y:S01]  /*2b40*/  IMAD.X R26, RZ, RZ, R9, P2 ;  /* 0x000000ffff1a7224 */ /* 0x000fe200010e0609 */
[----:B------:R-:W-:Y:S01]  /*2b50*/  LEA R22, P2, R33, R20, 0x1 ;  /* 0x0000001421167211 */ /* 0x000fe200078408ff */
[----:B------:R-:W-:Y:S01]  /*2b60*/  IMAD.MOV.U32 R31, RZ, RZ, R7 ;  /* 0x000000ffff1f7224 */ /* 0x000fe200078e0007 */
[----:B------:R-:W-:Y:S02]  /*2b70*/  FSEL R28, R25, R32, !P1 ;  /* 0x00000020191c7208 */ /* 0x000fe40004800000 */
[----:B------:R-:W-:-:S05]  /*2b80*/  LEA.HI.X R23, R33, R21, R26, 0x1, P2 ;  /* 0x0000001521177211 */ /* 0x000fca00010f0c1a */
[----:B------:R0:W5:Y:S04]  /*2b90*/  LDG.E.U16.CONSTANT R22, desc[UR4][R22.64] ;  /* 0x0000000416167981 */ /* 0x000168000c1e9500 */
[----:B0----5:R-:W-:Y:S05]  /*2ba0*/  WARPSYNC.COLLECTIVE R29, `(.L_x_711) ;  /* 0x000000001d087348 */ /* 0x021fea0003c00000 */
[----:B------:R1:W2:Y:S02]  /*2bb0*/  SHFL.BFLY P2, R32, R31, R14, R30 ;  /* 0x0c00000e1f207389 */ /* 0x0002a4000004001e */
[----:B012--5:R-:W-:Y:S01]  /*2bc0*/  ENDCOLLECTIVE ;  /* 0x000000000000791b */ /* 0x027fe20003800000 */
.L_x_711:
[----:B------:R-:W-:-:S05]  /*2bd0*/  SHF.L.U32 R25, R22, 0x10, RZ ;  /* 0x0000001016197819 */ /* 0x000fca00000006ff */
[----:B------:R-:W-:Y:S01]  /*2be0*/  FMUL.FTZ R33, R25, R28 ;  /* 0x0000001c19217220 */ /* 0x000fe20000410000 */
[----:B------:R-:W-:-:S04]  /*2bf0*/  IMAD.U32 R25, R24, 0x10000, RZ ;  /* 0x0001000018197824 */ /* 0x000fc800078e00ff */
[----:B------:R-:W-:Y:S01]  /*2c00*/  FFMA.FTZ R4, R4, R25, R33 ;  /* 0x0000001904047223 */ /* 0x000fe20000010021 */
[----:B------:R-:W-:Y:S06]  /*2c10*/  BRA `(.L_x_712) ;  /* 0xffffffec00307947 */ /* 0x000fec000383ffff */
.L_x_702:
[----:B------:R-:W-:Y:S01]  /*2c20*/  BSSY B1, `(.L_x_713) ;  /* 0x0000005000017945 */ /* 0x000fe20003800000 */
[----:B------:R-:W-:-:S07]  /*2c30*/  IMAD.MOV.U32 R29, RZ, RZ, -0x1 ;  /* 0xffffffffff1d7424 */ /* 0x000fce00078e00ff */
[----:B------:R-:W-:Y:S05]  /*2c40*/  WARPSYNC.COLLECTIVE R29, `(.L_x_714) ;  /* 0x000000001d087348 */ /* 0x000fea0003c00000 */
[----:B------:R-:W-:Y:S01]  /*2c50*/  NOP ;  /* 0x0000000000007918 */ /* 0x000fe20000000000 */
[----:B------:R-:W-:Y:S01]  /*2c60*/  ENDCOLLECTIVE ;  /* 0x000000000000791b */ /* 0x000fe20003800000 */
.L_x_714:
[----:B------:R-:W-:Y:S05]  /*2c70*/  BSYNC B1 ;  /* 0x0000000000017941 */ /* 0x000fea0003800000 */
.L_x_713:
[----:B------:R-:W-:Y:S05]  /*2c80*/  BRA `(.L_x_700) ;  /* 0xffffffec00947947 */ /* 0x000fea000383ffff */
.L_x_715:
        /* <DEDUP_REMOVED lines=15> */
.L_x_4512:


//--------------------- .text._ZN12tensorrt_llm7kernels21fusedQKNormRopeKernelIN3c108BFloat16ES3_Li256ELb1EEEvPviiifPKvS6_S6_PKlii --------------------------
	.section	.text._ZN12tensorrt_llm7kernels21fusedQKNormRopeKernelIN3c108BFloat16ES3_Li256ELb1EEEvPviiifPKvS6_S6_PKlii,"ax",@progbits
	.align	128
        .global         _ZN12tensorrt_llm7kernels21fusedQKNormRopeKernelIN3c108BFloat16ES3_Li256ELb1EEEvPviiifPKvS6_S6_PKlii
        .type           _ZN12tensorrt_llm7kernels21fusedQKNormRopeKernelIN3c108BFloat16ES3_Li256ELb1EEEvPviiifPKvS6_S6_PKlii,@function
        .size           _ZN12tensorrt_llm7kernels21fusedQKNormRopeKernelIN3c108BFloat16ES3_Li256ELb1EEEvPviiifPKvS6_S6_PKlii,(.L_x_4513 - _ZN12tensorrt_llm7kernels21fusedQKNormRopeKernelIN3c108BFloat16ES3_Li256ELb1EEEvPviiifPKvS6_S6_PKlii)
        .other          _ZN12tensorrt_llm7kernels21fusedQKNormRopeKernelIN3c108BFloat16ES3_Li256ELb1EEEvPviiifPKvS6_S6_PKlii,@"STO_CUDA_ENTRY STV_DEFAULT"
_ZN12tensorrt_llm7kernels21fusedQKNormRopeKernelIN3c108BFloat16ES3_Li256ELb1EEEvPviiifPKvS6_S6_PKlii:
.text._ZN12tensorrt_llm7kernels21fusedQKNormRopeKernelIN3c108BFloat16ES3_Li256ELb1EEEvPviiifPKvS6_S6_PKlii:
[----:B------:R-:W-:Y:S08]  /*0000*/  LDC R1, c[0x0][0x28] ;  /* 0x00000a00ff017b82 */ /* 0x000ff00000000800 */
[----:B------:R-:W0:Y:S01]  /*0010*/  LDC.64 R4, c[0x0][0x218] ;  /* 0x00008600ff047b82 */ /* 0x000e220000000a00 */
[----:B------:R-:W1:Y:S01]  /*0020*/  S2R R12, SR_TID.X ;  /* 0x00000000000c7919 */ /* 0x000e620000002100 */
[----:B------:R-:W-:-:S02]  /*0030*/  ULDC UR4, c[0x0][0x0] ;  /* 0x0000000000047ab9 */ /* 0x000fc40000000800 */
[----:B------:R-:W-:Y:S01]  /*0040*/  USHF.R.U32.HI UR4, URZ, 0x5, UR4 ;  /* 0x000000053f047899 */ /* 0x000fe20008011604 */
[----:B------:R-:W2:Y:S01]  /*0050*/  S2R R7, SR_CTAID.X ;  /* 0x0000000000077919 */ /* 0x000ea20000002500 */
[----:B0-----:R-:W-:-:S04]  /*0060*/  IADD3 R5, R5, R4, RZ ;  /* 0x0000000405057210 */ /* 0x001fc80007ffe0ff */
        /* <DEDUP_REMOVED lines=12> */
[----:B-1----:R-:W-:-:S05]  /*0130*/  IADD3 R8, RZ, -R3, RZ ;  /* 0x80000003ff087210 */ /* 0x002fca0007ffe0ff */
[----:B------:R-:W-:-:S04]  /*0140*/  IMAD R7, R8, R11, RZ ;  /* 0x0000000b08077224 */ /* 0x000fc800078e02ff */
[----:B------:R-:W-:-:S04]  /*0150*/  IMAD.HI.U32 R2, R3, R7, R2 ;  /* 0x0000000703027227 */ /* 0x000fc800078e0002 */
[----:B------:R-:W-:Y:S01]  /*0160*/  IMAD.MOV.U32 R3, RZ, RZ, R6 ;  /* 0x000000ffff037224 */ /* 0x000fe200078e0006 */
[----:B------:R-:W-:-:S03]  /*0170*/  MOV R6, R9 ;  /* 0x0000000900067202 */ /* 0x000fc60000000f00 */
        /* <DEDUP_REMOVED lines=10> */
[----:B------:R-:W-:Y:S02]  /*0220*/  @!P1 IADD3 R9, -R9, RZ, RZ ;  /* 0x000000ff09099210 */ /* 0x000fe40007ffe1ff */
[----:B------:R-:W-:-:S04]  /*0230*/  @!P2 LOP3.LUT R9, RZ, R5, RZ, 0x33, !PT ;  /* 0x00000005ff09a212 */ /* 0x000fc800078e33ff */
[----:B------:R-:W-:-:S13]  /*0240*/  ISETP.GE.AND P0, PT, R9, UR4, PT ;  /* 0x0000000409007c0c */ /* 0x000fda000bf06270 */
[----:B------:R-:W-:Y:S05]  /*0250*/  @P0 EXIT ;  /* 0x000000000000094d */ /* 0x000fea0003800000 */
[----:B------:R-:W0:Y:S01]  /*0260*/  LDC.64 R2, c[0x0][0x220] ;  /* 0x00008800ff027b82 */ /* 0x000e220000000a00 */
[----:B------:R-:W-:Y:S01]  /*0270*/  IMAD.MOV R6, RZ, RZ, -R9 ;  /* 0x000000ffff067224 */ /* 0x000fe200078e0a09 */
[----:B------:R-:W-:Y:S01]  /*0280*/  LOP3.LUT R12, R12, 0x1f, RZ, 0xc0, !PT ;  /* 0x0000001f0c0c7812 */ /* 0x000fe200078ec0ff */
[----:B------:R-:W-:Y:S01]  /*0290*/  ULDC.64 UR6, c[0x0][0x208] ;  /* 0x0000820000067ab9 */ /* 0x000fe20000000a00 */
[----:B------:R-:W-:Y:S01]  /*02a0*/  ULDC UR9, c[0x0][0x24c] ;  /* 0x0000930000097ab9 */ /* 0x000fe20000000800 */
[----:B------:R-:W-:Y:S01]  /*02b0*/  IMAD R13, R5, R6, R0 ;  /* 0x00000006050d7224 */ /* 0x000fe200078e0200 */
[----:B------:R-:W-:Y:S02]  /*02c0*/  SHF.L.U32 R19, R12, 0x3, RZ ;  /* 0x000000030c137819 */ /* 0x000fe400000006ff */
[----:B------:R-:W1:Y:S02]  /*02d0*/  LDC.64 R24, c[0x0][0x230] ;  /* 0x00008c00ff187b82 */ /* 0x000e640000000a00 */
[----:B------:R-:W-:-:S06]  /*02e0*/  ISETP.GE.AND P0, PT, R13, R4, PT ;  /* 0x000000040d00720c */ /* 0x000fcc0003f06270 */
[----:B------:R-:W2:Y:S01]  /*02f0*/  LDC.64 R10, c[0x0][0x228] ;  /* 0x00008a00ff0a7b82 */ /* 0x000ea20000000a00 */
[----:B0-----:R-:W-:-:S07]  /*0300*/  IADD3 R2, R5, R2, RZ ;  /* 0x0000000205027210 */ /* 0x001fce0007ffe0ff */
[----:B------:R-:W0:Y:S01]  /*0310*/  LDC.64 R6, c[0x0][0x210] ;  /* 0x00008400ff067b82 */ /* 0x000e220000000a00 */
[----:B------:R-:W-:Y:S02]  /*0320*/  IMAD R2, R9, R2, RZ ;  /* 0x0000000209027224 */ /* 0x000fe400078e02ff */
[----:B-1----:R-:W-:-:S04]  /*0330*/  IMAD.WIDE R24, R19, 0x2, R24 ;  /* 0x0000000213187825 */ /* 0x002fc800078e0218 */
[----:B------:R-:W-:Y:S01]  /*0340*/  IMAD.SHL.U32 R2, R2, 0x100, RZ ;  /* 0x0000010002027824 */ /* 0x000fe200078e00ff */
[----:B------:R-:W3:Y:S03]  /*0350*/  @P0 LDG.E.U16 R23, desc[UR6][R24.64] ;  /* 0x0000000618170981 */ /* 0x000ee6000c1e1500 */
[C---:B------:R-:W-:Y:S01]  /*0360*/  @P0 IMAD R2, R4.reuse, 0x100, R2 ;  /* 0x0000010004020824 */ /* 0x040fe200078e0202 */
[----:B------:R-:W-:Y:S01]  /*0370*/  SEL R4, R4, RZ, P0 ;  /* 0x000000ff04047207 */ /* 0x000fe20000000000 */
[----:B------:R-:W4:Y:S03]  /*0380*/  @P0 LDG.E.U16 R28, desc[UR6][R24.64+0x2] ;  /* 0x00000206181c0981 */ /* 0x000f26000c1e1500 */
[----:B------:R-:W-:Y:S01]  /*0390*/  IADD3 R5, R2, R19, RZ ;  /* 0x0000001302057210 */ /* 0x000fe20007ffe0ff */
[----:B------:R-:W-:Y:S01]  /*03a0*/  IMAD.IADD R4, R13, 0x1, -R4 ;  /* 0x000000010d047824 */ /* 0x000fe200078e0a04 */
[----:B------:R-:W5:Y:S04]  /*03b0*/  @P0 LDG.E.U16 R18, desc[UR6][R24.64+0x4] ;  /* 0x0000040618120981 */ /* 0x000f68000c1e1500 */
[----:B------:R-:W-:Y:S01]  /*03c0*/  LEA R15, R4, R5, 0x8 ;  /* 0x00000005040f7211 */ /* 0x000fe200078e40ff */
[----:B--2---:R-:W-:Y:S01]  /*03d0*/  IMAD.WIDE R4, R19, 0x2, R10 ;  /* 0x0000000213047825 */ /* 0x004fe200078e020a */
[----:B------:R-:W2:Y:S03]  /*03e0*/  @P0 LDG.E.U16 R17, desc[UR6][R24.64+0x6] ;  /* 0x0000060618110981 */ /* 0x000ea6000c1e1500 */
[----:B0-----:R-:W-:Y:S01]  /*03f0*/  IMAD.WIDE R6, R15, 0x2, R6 ;  /* 0x000000020f067825 */ /* 0x001fe200078e0206 */
[----:B------:R-:W4:Y:S04]  /*0400*/  @P0 LDG.E.U16 R13, desc[UR6][R24.64+0x8] ;  /* 0x00000806180d0981 */ /* 0x000f28000c1e1500 */
[----:B------:R-:W4:Y:S04]  /*0410*/  @P0 LDG.E.U16 R0, desc[UR6][R24.64+0xa] ;  /* 0x00000a0618000981 */ /* 0x000f28000c1e1500 */
[----:B------:R-:W4:Y:S04]  /*0420*/  @P0 LDG.E.U16 R14, desc[UR6][R24.64+0xc] ;  /* 0x00000c06180e0981 */ /* 0x000f28000c1e1500 */
[----:B------:R0:W4:Y:S04]  /*0430*/  @P0 LDG.E.U16 R2, desc[UR6][R24.64+0xe] ;  /* 0x00000e0618020981 */ /* 0x000128000c1e1500 */
[----:B------:R-:W4:Y:S04]  /*0440*/  @!P0 LDG.E.U16 R20, desc[UR6][R4.64] ;  /* 0x0000000604148981 */ /* 0x000f28000c1e1500 */
[----:B------:R-:W4:Y:S04]  /*0450*/  @!P0 LDG.E.U16 R15, desc[UR6][R4.64+0x6] ;  /* 0x00000606040f8981 */ /* 0x000f28000c1e1500 */
[----:B------:R-:W4:Y:S04]  /*0460*/  LDG.E.128 R24, desc[UR6][R6.64] ;  /* 0x0000000606187981 */ /* 0x000f28000c1e1d00 */
[----:B------:R-:W4:Y:S04]  /*0470*/  @!P0 LDG.E.U16 R16, desc[UR6][R4.64+0x4] ;  /* 0x0000040604108981 */ /* 0x000f28000c1e1500 */
[----:B------:R-:W4:Y:S04]  /*0480*/  @!P0 LDG.E.U16 R11, desc[UR6][R4.64+0x8] ;  /* 0x00000806040b8981 */ /* 0x000f28000c1e1500 */
[----:B------:R-:W4:Y:S04]  /*0490*/  @!P0 LDG.E.U16 R21, desc[UR6][R4.64+0x2] ;  /* 0x0000020604158981 */ /* 0x000f28000c1e1500 */
[----:B------:R-:W4:Y:S04]  /*04a0*/  @!P0 LDG.E.U16 R10, desc[UR6][R4.64+0xa] ;  /* 0x00000a06040a8981 */ /* 0x000f28000c1e1500 */
[----:B------:R-:W4:Y:S04]  /*04b0*/  @!P0 LDG.E.U16 R8, desc[UR6][R4.64+0xc] ;  /* 0x00000c0604088981 */ /* 0x000f28000c1e1500 */
[----:B------:R1:W4:Y:S01]  /*04c0*/  @!P0 LDG.E.U16 R22, desc[UR6][R4.64+0xe] ;  /* 0x00000e0604168981 */ /* 0x000322000c1e1500 */
[----:B------:R-:W-:-:S04]  /*04d0*/  USHF.R.S32.HI UR4, URZ, 0x1f, UR9 ;  /* 0x0000001f3f047899 */ /* 0x000fc80008011409 */
[----:B------:R-:W-:-:S04]  /*04e0*/  ULEA.HI UR4, UR4, UR9, URZ, 0x3 ;  /* 0x0000000904047291 */ /* 0x000fc8000f8f183f */
[----:B------:R-:W-:Y:S01]  /*04f0*/  USHF.R.S32.HI UR4, URZ, 0x3, UR4 ;  /* 0x000000033f047899 */ /* 0x000fe20008011404 */
[----:B------:R-:W-:Y:S01]  /*0500*/  BSSY B0, `(.L_x_716) ;  /* 0x000009c000007945 */ /* 0x000fe20003800000 */
[----:B---3--:R-:W-:Y:S01]  /*0510*/  @P0 IMAD.U32 R23, R23, 0x10000, RZ ;  /* 0x0001000017170824 */ /* 0x008fe200078e00ff */
[----:B-----5:R-:W-:Y:S02]  /*0520*/  @P0 SHF.L.U32 R18, R18, 0x10, RZ ;  /* 0x0000001012120819 */ /* 0x020fe400000006ff */
[----:B--2---:R-:W-:Y:S02]  /*0530*/  @P0 SHF.L.U32 R17, R17, 0x10, RZ ;  /* 0x0000001011110819 */ /* 0x004fe400000006ff */
[----:B----4-:R-:W-:Y:S02]  /*0540*/  @!P0 SHF.L.U32 R23, R20, 0x10, RZ ;  /* 0x0000001014178819 */ /* 0x010fe400000006ff */
[C---:B------:R-:W-:Y:S01]  /*0550*/  PRMT R20, R24.reuse, 0x7632, R20 ;  /* 0x0000763218147816 */ /* 0x040fe20000000014 */
[----:B0-----:R-:W-:Y:S01]  /*0560*/  IMAD.U32 R24, R24, 0x10000, RZ ;  /* 0x0001000018187824 */ /* 0x001fe200078e00ff */
[----:B------:R-:W-:-:S02]  /*0570*/  @!P0 SHF.L.U32 R17, R15, 0x10, RZ ;  /* 0x000000100f118819 */ /* 0x000fc400000006ff */
[----:B------:R-:W-:Y:S01]  /*0580*/  @P0 SHF.L.U32 R15, R13, 0x10, RZ ;  /* 0x000000100d0f0819 */ /* 0x000fe200000006ff */
[----:B-1----:R-:W-:Y:S02]  /*0590*/  IMAD.U32 R4, R20, 0x10000, RZ ;  /* 0x0001000014047824 */ /* 0x002fe400078e00ff */
[----:B------:R-:W-:Y:S01]  /*05a0*/  FFMA.FTZ R5, R24, R24, RZ ;  /* 0x0000001818057223 */ /* 0x000fe200000100ff */
[C---:B------:R-:W-:Y:S02]  /*05b0*/  PRMT R13, R25.reuse, 0x7632, R13 ;  /* 0x00007632190d7816 */ /* 0x040fe4000000000d */
[----:B------:R-:W-:Y:S01]  /*05c0*/  @!P0 SHF.L.U32 R18, R16, 0x10, RZ ;  /* 0x0000001010128819 */ /* 0x000fe200000006ff */
[----:B------:R-:W-:Y:S01]  /*05d0*/  FFMA.FTZ R16, R4, R4, R5 ;  /* 0x0000000404107223 */ /* 0x000fe20000010005 */
[----:B------:R-:W-:Y:S02]  /*05e0*/  SHF.L.U32 R25, R25, 0x10, RZ ;  /* 0x0000001019197819 */ /* 0x000fe400000006ff */
[----:B------:R-:W-:-:S03]  /*05f0*/  SHF.L.U32 R13, R13, 0x10, RZ ;  /* 0x000000100d0d7819 */ /* 0x000fc600000006ff */
[----:B------:R-:W-:Y:S01]  /*0600*/  FFMA.FTZ R16, R25, R25, R16 ;  /* 0x0000001919107223 */ /* 0x000fe20000010010 */
[C---:B------:R-:W-:Y:S01]  /*0610*/  PRMT R5, R26.reuse, 0x7632, R5 ;  /* 0x000076321a057816 */ /* 0x040fe20000000005 */
[----:B------:R-:W-:Y:S01]  /*0620*/  @!P0 IMAD.U32 R15, R11, 0x10000, RZ ;  /* 0x000100000b0f8824 */ /* 0x000fe200078e00ff */
[----:B------:R-:W-:Y:S01]  /*0630*/  SHF.L.U32 R26, R26, 0x10, RZ ;  /* 0x000000101a1a7819 */ /* 0x000fe200000006ff */
[----:B------:R-:W-:Y:S02]  /*0640*/  FFMA.FTZ R11, R13, R13, R16 ;  /* 0x0000000d0d0b7223 */ /* 0x000fe40000010010 */
[----:B------:R-:W-:Y:S02]  /*0650*/  IMAD.U32 R5, R5, 0x10000, RZ ;  /* 0x0001000005057824 */ /* 0x000fe400078e00ff */
[--C-:B------:R-:W-:Y:S01]  /*0660*/  FFMA.FTZ R16, R26, R26, R11.reuse ;  /* 0x0000001a1a107223 */ /* 0x100fe2000001000b */
[C---:B------:R-:W-:Y:S02]  /*0670*/  PRMT R11, R27.reuse, 0x7632, R11 ;  /* 0x000076321b0b7816 */ /* 0x040fe4000000000b */
[----:B------:R-:W-:Y:S01]  /*0680*/  SHF.L.U32 R27, R27, 0x10, RZ ;  /* 0x000000101b1b7819 */ /* 0x000fe200000006ff */
[----:B------:R-:W-:Y:S01]  /*0690*/  FFMA.FTZ R16, R5, R5, R16 ;  /* 0x0000000505107223 */ /* 0x000fe20000010010 */
[----:B------:R-:W-:-:S03]  /*06a0*/  SHF.L.U32 R11, R11, 0x10, RZ ;  /* 0x000000100b0b7819 */ /* 0x000fc600000006ff */
[----:B------:R-:W-:Y:S01]  /*06b0*/  FFMA.FTZ R16, R27, R27, R16 ;  /* 0x0000001b1b107223 */ /* 0x000fe20000010010 */
[----:B------:R-:W-:-:S03]  /*06c0*/  @P0 SHF.L.U32 R28, R28, 0x10, RZ ;  /* 0x000000101c1c0819 */ /* 0x000fc600000006ff */
[----:B------:R-:W-:Y:S01]  /*06d0*/  FFMA.FTZ R16, R11, R11, R16 ;  /* 0x0000000b0b107223 */ /* 0x000fe20000010010 */
[----:B------:R-:W-:-:S04]  /*06e0*/  @!P0 IMAD.U32 R28, R21, 0x10000, RZ ;  /* 0x00010000151c8824 */ /* 0x000fc800078e00ff */
[----:B------:R-:W0:Y:S01]  /*06f0*/  SHFL.BFLY PT, R21, R16, 0x10, 0x1f ;  /* 0x0e001f0010157f89 */ /* 0x000e2200000e0000 */
[----:B------:R-:W-:Y:S01]  /*0700*/  @P0 IMAD.U32 R0, R0, 0x10000, RZ ;  /* 0x0001000000000824 */ /* 0x000fe200078e00ff */
[----:B------:R-:W-:Y:S01]  /*0710*/  @!P0 SHF.L.U32 R0, R10, 0x10, RZ ;  /* 0x000000100a008819 */ /* 0x000fe200000006ff */
[----:B0-----:R-:W-:-:S05]  /*0720*/  FADD.FTZ R21, R16, R21 ;  /* 0x0000001510157221 */ /* 0x001fca0000010000 */
[----:B------:R-:W0:Y:S02]  /*0730*/  SHFL.BFLY PT, R10, R21, 0x8, 0x1f ;  /* 0x0d001f00150a7f89 */ /* 0x000e2400000e0000 */
[----:B0-----:R-:W-:-:S05]  /*0740*/  FADD.FTZ R10, R21, R10 ;  /* 0x0000000a150a7221 */ /* 0x001fca0000010000 */
[----:B------:R-:W0:Y:S02]  /*0750*/  SHFL.BFLY PT, R29, R10, 0x4, 0x1f ;  /* 0x0c801f000a1d7f89 */ /* 0x000e2400000e0000 */
[----:B0-----:R-:W-:-:S05]  /*0760*/  FADD.FTZ R29, R10, R29 ;  /* 0x0000001d0a1d7221 */ /* 0x001fca0000010000 */
[----:B------:R-:W0:Y:S02]  /*0770*/  SHFL.BFLY PT, R20, R29, 0x2, 0x1f ;  /* 0x0c401f001d147f89 */ /* 0x000e2400000e0000 */
[----:B0-----:R-:W-:-:S05]  /*0780*/  FADD.FTZ R20, R29, R20 ;  /* 0x000000141d147221 */ /* 0x001fca0000010000 */
[----:B------:R-:W0:Y:S01]  /*0790*/  SHFL.BFLY PT, R21, R20, 0x1, 0x1f ;  /* 0x0c201f0014157f89 */ /* 0x000e2200000e0000 */
[----:B------:R-:W-:Y:S01]  /*07a0*/  @P0 SHF.L.U32 R14, R14, 0x10, RZ ;  /* 0x000000100e0e0819 */ /* 0x000fe200000006ff */
[----:B------:R-:W-:Y:S01]  /*07b0*/  @P0 IMAD.U32 R2, R2, 0x10000, RZ ;  /* 0x0001000002020824 */ /* 0x000fe200078e00ff */
[----:B------:R-:W-:Y:S02]  /*07c0*/  @!P0 SHF.L.U32 R14, R8, 0x10, RZ ;  /* 0x00000010080e8819 */ /* 0x000fe400000006ff */
[----:B------:R-:W-:Y:S02]  /*07d0*/  @!P0 SHF.L.U32 R2, R22, 0x10, RZ ;  /* 0x0000001016028819 */ /* 0x000fe400000006ff */
[----:B------:R-:W-:Y:S01]  /*07e0*/  ISETP.GE.AND P0, PT, R12, UR4, PT ;  /* 0x000000040c007c0c */ /* 0x000fe2000bf06270 */
[----:B0-----:R-:W-:-:S04]  /*07f0*/  FADD.FTZ R20, R20, R21 ;  /* 0x0000001514147221 */ /* 0x001fc80000010000 */
[----:B------:R-:W-:-:S06]  /*0800*/  FFMA.FTZ R3, R20, 0.00390625, R3 ;  /* 0x3b80000014037823 */ /* 0x000fcc0000010003 */
[----:B------:R-:W0:Y:S02]  /*0810*/  MUFU.RSQ R3, R3 ;  /* 0x0000000300037308 */ /* 0x000e240000001400 */
[C---:B0-----:R-:W-:Y:S01]  /*0820*/  FMUL.FTZ R21, R3.reuse, R28 ;  /* 0x0000001c03157220 */ /* 0x041fe20000410000 */
        /* <DEDUP_REMOVED lines=17> */
[----:B0-----:R-:W-:-:S06]  /*0940*/  IMAD.WIDE R16, R9, 0x8, R16 ;  /* 0x0000000809107825 */ /* 0x001fcc00078e0210 */
[----:B------:R-:W2:Y:S01]  /*0950*/  LDG.E.64 R16, desc[UR6][R16.64] ;  /* 0x0000000610107981 */ /* 0x000ea2000c1e1b00 */
[----:B------:R-:W-:Y:S01]  /*0960*/  ULEA.HI UR4, UR9, UR9, URZ, 0x1 ;  /* 0x0000000909047291 */ /* 0x000fe2000f8f083f */
[----:B------:R-:W-:Y:S01]  /*0970*/  HFMA2.MMA R13, -RZ, RZ, 0, 0 ;  /* 0x00000000ff0d7435 */ /* 0x000fe200000001ff */
[----:B------:R-:W-:Y:S01]  /*0980*/  USHF.R.S32.HI UR5, URZ, 0x1f, UR9 ;  /* 0x0000001f3f057899 */ /* 0x000fe20008011409 */
[----:B------:R-:W-:Y:S01]  /*0990*/  SHF.L.U32 R12, R12, 0x2, RZ ;  /* 0x000000020c0c7819 */ /* 0x000fe200000006ff */
[----:B------:R-:W-:-:S04]  /*09a0*/  USHF.R.S32.HI UR4, URZ, 0x1, UR4 ;  /* 0x000000013f047899 */ /* 0x000fc80008011404 */
[----:B------:R-:W-:Y:S02]  /*09b0*/  USHF.R.S32.HI UR8, URZ, 0x1f, UR4 ;  /* 0x0000001f3f087899 */ /* 0x000fe40008011404 */
[----:B------:R-:W-:-:S04]  /*09c0*/  IMAD.U32 R26, RZ, RZ, UR4 ;  /* 0x00000004ff1a7e24 */ /* 0x000fc8000f8e00ff */
[----:B------:R-:W-:Y:S01]  /*09d0*/  MOV R27, UR8 ;  /* 0x00000008001b7c02 */ /* 0x000fe20008000f00 */
[----:B--2---:R-:W-:Y:S02]  /*09e0*/  IMAD R9, R17, UR9, RZ ;  /* 0x0000000911097c24 */ /* 0x004fe4000f8e02ff */
[----:B------:R-:W-:-:S04]  /*09f0*/  IMAD.WIDE.U32 R26, R16, UR9, R26 ;  /* 0x00000009101a7c25 */ /* 0x000fc8000f8e001a */
[----:B------:R-:W-:Y:S01]  /*0a00*/  IMAD R9, R16, UR5, R9 ;  /* 0x0000000510097c24 */ /* 0x000fe2000f8e0209 */
[----:B------:R-:W-:Y:S01]  /*0a10*/  IADD3 R10, P0, R12, R26, RZ ;  /* 0x0000001a0c0a7210 */ /* 0x000fe20007f1e0ff */
[----:B------:R-:W-:Y:S01]  /*0a20*/  IMAD.WIDE.U32 R12, R16, UR9, R12 ;  /* 0x00000009100c7c25 */ /* 0x000fe2000f8e000c */
[----:B------:R-:W-:Y:S02]  /*0a30*/  ULDC.64 UR4, c[0x0][0x238] ;  /* 0x00008e0000047ab9 */ /* 0x000fe40000000a00 */
[----:B------:R-:W-:Y:S01]  /*0a40*/  LEA R28, P1, R10, UR4, 0x1 ;  /* 0x000000040a1c7c11 */ /* 0x000fe2000f8208ff */
[----:B------:R-:W-:Y:S02]  /*0a50*/  IMAD.IADD R18, R27, 0x1, R9 ;  /* 0x000000011b127824 */ /* 0x000fe400078e0209 */
[----:B------:R-:W-:-:S03]  /*0a60*/  IMAD.IADD R13, R9, 0x1, R13 ;  /* 0x00000001090d7824 */ /* 0x000fc600078e020d */
[----:B------:R-:W-:Y:S02]  /*0a70*/  IADD3.X R15, RZ, R18, RZ, P0, !PT ;  /* 0x00000012ff0f7210 */ /* 0x000fe400007fe4ff */
[----:B------:R-:W-:Y:S02]  /*0a80*/  LEA R20, P0, R12, UR4, 0x1 ;  /* 0x000000040c147c11 */ /* 0x000fe4000f8008ff */
[----:B------:R-:W-:Y:S02]  /*0a90*/  LEA.HI.X R29, R10, UR5, R15, 0x1, P1 ;  /* 0x000000050a1d7c11 */ /* 0x000fe400088f0c0f */
[----:B------:R-:W-:-:S03]  /*0aa0*/  LEA.HI.X R21, R12, UR5, R13, 0x1, P0 ;  /* 0x000000050c157c11 */ /* 0x000fc600080f0c0d */
[----:B------:R0:W2:Y:S04]  /*0ab0*/  LDG.E.U16.CONSTANT R17, desc[UR6][R28.64] ;  /* 0x000000061c117981 */ /* 0x0000a8000c1e9500 */
[----:B------:R-:W3:Y:S01]  /*0ac0*/  LDG.E.U16.CONSTANT R21, desc[UR6][R20.64] ;  /* 0x0000000614157981 */ /* 0x000ee2000c1e9500 */
[----:B------:R-:W-:Y:S02]  /*0ad0*/  IADD3 R12, R19, 0x2, RZ ;  /* 0x00000002130c7810 */ /* 0x000fe40007ffe0ff */
[----:B------:R-:W-:Y:S02]  /*0ae0*/  MOV R13, RZ ;  /* 0x000000ff000d7202 */ /* 0x000fe40000000f00 */
[----:B------:R-:W-:-:S05]  /*0af0*/  SHF.R.U32.HI R12, RZ, 0x1, R12 ;  /* 0x00000001ff0c7819 */ /* 0x000fca000001160c */
[----:B------:R-:W-:Y:S01]  /*0b00*/  IMAD.WIDE.U32 R22, R16, UR9, R12 ;  /* 0x0000000910167c25 */ /* 0x000fe2000f8e000c */
[----:B------:R-:W-:Y:S02]  /*0b10*/  IADD3 R13, P1, R12, R26, RZ ;  /* 0x0000001a0c0d7210 */ /* 0x000fe40007f3e0ff */
[----:B------:R-:W-:Y:S01]  /*0b20*/  IADD3 R12, R19, 0x4, RZ ;  /* 0x00000004130c7810 */ /* 0x000fe20007ffe0ff */
[----:B------:R-:W-:Y:S01]  /*0b30*/  IMAD.IADD R15, R9, 0x1, R23 ;  /* 0x00000001090f7824 */ /* 0x000fe200078e0217 */
[C---:B------:R-:W-:Y:S02]  /*0b40*/  LEA R14, P0, R22.reuse, UR4, 0x1 ;  /* 0x00000004160e7c11 */ /* 0x040fe4000f8008ff */
[----:B------:R-:W-:Y:S02]  /*0b50*/  IADD3.X R10, RZ, R18, RZ, P1, !PT ;  /* 0x00000012ff0a7210 */ /* 0x000fe40000ffe4ff */
[----:B------:R-:W-:Y:S02]  /*0b60*/  LEA.HI.X R15, R22, UR5, R15, 0x1, P0 ;  /* 0x00000005160f7c11 */ /* 0x000fe400080f0c0f */
[----:B0-----:R-:W-:-:S02]  /*0b70*/  LEA R28, P0, R13, UR4, 0x1 ;  /* 0x000000040d1c7c11 */ /* 0x001fc4000f8008ff */
[----:B------:R-:W-:Y:S02]  /*0b80*/  SHF.R.U32.HI R12, RZ, 0x1, R12 ;  /* 0x00000001ff0c7819 */ /* 0x000fe4000001160c */
[----:B------:R-:W-:Y:S01]  /*0b90*/  LEA.HI.X R29, R13, UR5, R10, 0x1, P0 ;  /* 0x000000050d1d7c11 */ /* 0x000fe200080f0c0a */
[----:B------:R-:W-:Y:S01]  /*0ba0*/  HFMA2.MMA R13, -RZ, RZ, 0, 0 ;  /* 0x00000000ff0d7435 */ /* 0x000fe200000001ff */
[----:B------:R0:W4:Y:S01]  /*0bb0*/  LDG.E.U16.CONSTANT R10, desc[UR6][R14.64] ;  /* 0x000000060e0a7981 */ /* 0x000122000c1e9500 */
[----:B------:R-:W-:-:S03]  /*0bc0*/  VIADD R19, R19, 0x6 ;  /* 0x0000000613137836 */ /* 0x000fc60000000000 */
[----:B------:R-:W5:Y:S03]  /*0bd0*/  LDG.E.U16.CONSTANT R20, desc[UR6][R28.64] ;  /* 0x000000061c147981 */ /* 0x000f66000c1e9500 */
[----:B0-----:R-:W-:-:S03]  /*0be0*/  IMAD.WIDE.U32 R14, R16, UR9, R12 ;  /* 0x00000009100e7c25 */ /* 0x001fc6000f8e000c */
[----:B------:R-:W-:Y:S02]  /*0bf0*/  LEA R22, P0, R14, UR4, 0x1 ;  /* 0x000000040e167c11 */ /* 0x000fe4000f8008ff */
[----:B------:R-:W-:Y:S01]  /*0c00*/  IADD3 R13, R9, R15, RZ ;  /* 0x0000000f090d7210 */ /* 0x000fe20007ffe0ff */
[----:B------:R-:W-:Y:S02]  /*0c10*/  IMAD.MOV.U32 R15, RZ, RZ, RZ ;  /* 0x000000ffff0f7224 */ /* 0x000fe400078e00ff */
[----:B--2---:R-:W-:Y:S01]  /*0c20*/  IMAD.U32 R17, R17, 0x10000, RZ ;  /* 0x0001000011117824 */ /* 0x004fe200078e00ff */
[----:B---3--:R-:W-:-:S03]  /*0c30*/  SHF.L.U32 R21, R21, 0x10, RZ ;  /* 0x0000001015157819 */ /* 0x008fc600000006ff */
[-C--:B------:R-:W-:Y:S01]  /*0c40*/  FMUL.FTZ R23, R0, R17.reuse ;  /* 0x0000001100177220 */ /* 0x080fe20000410000 */
[----:B------:R-:W-:-:S03]  /*0c50*/  FMUL.FTZ R25, R24, R17 ;  /* 0x0000001118197220 */ /* 0x000fc60000410000 */
[----:B------:R-:W-:Y:S01]  /*0c60*/  FFMA.FTZ R24, R24, R21, -R23 ;  /* 0x0000001518187223 */ /* 0x000fe20000010817 */
[----:B------:R-:W-:Y:S02]  /*0c70*/  LEA.HI.X R23, R14, UR5, R13, 0x1, P0 ;  /* 0x000000050e177c11 */ /* 0x000fe400080f0c0d */
[----:B------:R-:W-:Y:S02]  /*0c80*/  SHF.R.U32.HI R14, RZ, 0x1, R19 ;  /* 0x00000001ff0e7819 */ /* 0x000fe40000011613 */
[-C--:B------:R-:W-:Y:S01]  /*0c90*/  IADD3 R13, P0, R12, R26.reuse, RZ ;  /* 0x0000001a0c0d7210 */ /* 0x080fe20007f1e0ff */
[----:B------:R-:W2:Y:S01]  /*0ca0*/  LDG.E.U16.CONSTANT R22, desc[UR6][R22.64] ;  /* 0x0000000616167981 */ /* 0x000ea2000c1e9500 */
[----:B------:R-:W-:Y:S02]  /*0cb0*/  IADD3 R17, P1, R14, R26, RZ ;  /* 0x0000001a0e117210 */ /* 0x000fe40007f3e0ff */
[----:B------:R-:W-:Y:S02]  /*0cc0*/  IADD3.X R26, RZ, R18, RZ, P0, !PT ;  /* 0x00000012ff1a7210 */ /* 0x000fe400007fe4ff */
[----:B------:R-:W-:Y:S01]  /*0cd0*/  LEA R12, P0, R13, UR4, 0x1 ;  /* 0x000000040d0c7c11 */ /* 0x000fe2000f8008ff */
[----:B------:R-:W-:-:S03]  /*0ce0*/  IMAD.WIDE.U32 R14, R16, UR9, R14 ;  /* 0x00000009100e7c25 */ /* 0x000fc6000f8e000e */
[----:B------:R-:W-:Y:S02]  /*0cf0*/  LEA.HI.X R13, R13, UR5, R26, 0x1, P0 ;  /* 0x000000050d0d7c11 */ /* 0x000fe400080f0c1a */
[----:B------:R-:W-:Y:S02]  /*0d00*/  IADD3.X R26, RZ, R18, RZ, P1, !PT ;  /* 0x00000012ff1a7210 */ /* 0x000fe40000ffe4ff */
[----:B------:R-:W-:Y:S01]  /*0d10*/  LEA R16, P1, R17, UR4, 0x1 ;  /* 0x0000000411107c11 */ /* 0x000fe2000f8208ff */
[----:B------:R-:W3:Y:S01]  /*0d20*/  LDG.E.U16.CONSTANT R12, desc[UR6][R12.64] ;  /* 0x000000060c0c7981 */ /* 0x000ee2000c1e9500 */
[----:B------:R-:W-:Y:S02]  /*0d30*/  LEA R18, P0, R14, UR4, 0x1 ;  /* 0x000000040e127c11 */ /* 0x000fe4000f8008ff */
[----:B------:R-:W-:Y:S02]  /*0d40*/  IADD3 R9, R9, R15, RZ ;  /* 0x0000000f09097210 */ /* 0x000fe40007ffe0ff */
[----:B------:R-:W-:-:S02]  /*0d50*/  LEA.HI.X R17, R17, UR5, R26, 0x1, P1 ;  /* 0x0000000511117c11 */ /* 0x000fc400088f0c1a */
[----:B------:R-:W-:-:S03]  /*0d60*/  LEA.HI.X R19, R14, UR5, R9, 0x1, P0 ;  /* 0x000000050e137c11 */ /* 0x000fc600080f0c09 */
[----:B------:R-:W3:Y:S04]  /*0d70*/  LDG.E.U16.CONSTANT R16, desc[UR6][R16.64] ;  /* 0x0000000610107981 */ /* 0x000ee8000c1e9500 */
[----:B------:R-:W3:Y:S01]  /*0d80*/  LDG.E.U16.CONSTANT R18, desc[UR6][R18.64] ;  /* 0x0000000612127981 */ /* 0x000ee2000c1e9500 */
[----:B-----5:R-:W-:Y:S01]  /*0d90*/  IMAD.U32 R20, R20, 0x10000, RZ ;  /* 0x0001000014147824 */ /* 0x020fe200078e00ff */
[----:B----4-:R-:W-:-:S03]  /*0da0*/  SHF.L.U32 R10, R10, 0x10, RZ ;  /* 0x000000100a0a7819 */ /* 0x010fc600000006ff */
[-C--:B------:R-:W-:Y:S01]  /*0db0*/  FMUL.FTZ R14, R2, R20.reuse ;  /* 0x00000014020e7220 */ /* 0x080fe20000410000 */
[----:B------:R-:W-:-:S03]  /*0dc0*/  FMUL.FTZ R9, R3, R20 ;  /* 0x0000001403097220 */ /* 0x000fc60000410000 */
[-C--:B------:R-:W-:Y:S01]  /*0dd0*/  FFMA.FTZ R3, R3, R10.reuse, -R14 ;  /* 0x0000000a03037223 */ /* 0x080fe2000001080e */
[----:B------:R-:W-:Y:S01]  /*0de0*/  FFMA.FTZ R2, R2, R10, R9 ;  /* 0x0000000a02027223 */ /* 0x000fe20000010009 */
[----:B------:R-:W-:Y:S01]  /*0df0*/  FFMA.FTZ R0, R0, R21, R25 ;  /* 0x0000001500007223 */ /* 0x000fe20000010019 */
[----:B--2---:R-:W-:Y:S02]  /*0e00*/  SHF.L.U32 R22, R22, 0x10, RZ ;  /* 0x0000001016167819 */ /* 0x004fe400000006ff */
[----:B---3--:R-:W-:-:S05]  /*0e10*/  SHF.L.U32 R14, R12, 0x10, RZ ;  /* 0x000000100c0e7819 */ /* 0x008fca00000006ff */
[-C--:B------:R-:W-:Y:S01]  /*0e20*/  FMUL.FTZ R9, R5, R14.reuse ;  /* 0x0000000e05097220 */ /* 0x080fe20000410000 */
[----:B------:R-:W-:Y:S02]  /*0e30*/  IMAD.U32 R10, R16, 0x10000, RZ ;  /* 0x00010000100a7824 */ /* 0x000fe400078e00ff */
[----:B------:R-:W-:Y:S01]  /*0e40*/  FMUL.FTZ R14, R4, R14 ;  /* 0x0000000e040e7220 */ /* 0x000fe20000410000 */
[----:B------:R-:W-:Y:S01]  /*0e50*/  SHF.L.U32 R18, R18, 0x10, RZ ;  /* 0x0000001012127819 */ /* 0x000fe200000006ff */
[-C--:B------:R-:W-:Y:S01]  /*0e60*/  FMUL.FTZ R13, R11, R10.reuse ;  /* 0x0000000a0b0d7220 */ /* 0x080fe20000410000 */
[----:B------:R-:W-:Y:S01]  /*0e70*/  FMUL.FTZ R10, R8, R10 ;  /* 0x0000000a080a7220 */ /* 0x000fe20000410000 */
[-C--:B------:R-:W-:Y:S01]  /*0e80*/  FFMA.FTZ R4, R4, R22.reuse, -R9 ;  /* 0x0000001604047223 */ /* 0x080fe20000010809 */
[----:B------:R-:W-:Y:S01]  /*0e90*/  FFMA.FTZ R5, R5, R22, R14 ;  /* 0x0000001605057223 */ /* 0x000fe2000001000e */
[-C--:B------:R-:W-:Y:S01]  /*0ea0*/  FFMA.FTZ R8, R8, R18.reuse, -R13 ;  /* 0x0000001208087223 */ /* 0x080fe2000001080d */
[----:B------:R-:W-:-:S07]  /*0eb0*/  FFMA.FTZ R11, R11, R18, R10 ;  /* 0x000000120b0b7223 */ /* 0x000fce000001000a */
.L_x_717:
[----:B------:R-:W-:Y:S05]  /*0ec0*/  BSYNC B0 ;  /* 0x0000000000007941 */ /* 0x000fea0003800000 */
.L_x_716:
[----:B------:R-:W-:Y:S02]  /*0ed0*/  F2FP.BF16.F32.PACK_AB R11, R11, R8 ;  /* 0x000000080b0b723e */ /* 0x000fe400000010ff */
[----:B------:R-:W-:Y:S02]  /*0ee0*/  F2FP.BF16.F32.PACK_AB R10, R5, R4 ;  /* 0x00000004050a723e */ /* 0x000fe400000010ff */
[----:B------:R-:W-:Y:S02]  /*0ef0*/  F2FP.BF16.F32.PACK_AB R9, R2, R3 ;  /* 0x000000030209723e */ /* 0x000fe400000010ff */
[----:B------:R-:W-:-:S05]  /*0f00*/  F2FP.BF16.F32.PACK_AB R8, R0, R24 ;  /* 0x000000180008723e */ /* 0x000fca00000010ff */
[----:B------:R-:W-:Y:S01]  /*0f10*/  STG.E.128 desc[UR6][R6.64], R8 ;  /* 0x0000000806007986 */ /* 0x000fe2000c101d06 */
[----:B------:R-:W-:Y:S05]  /*0f20*/  EXIT ;  /* 0x000000000000794d */ /* 0x000fea0003800000 */
.L_x_718:
        /* <DEDUP_REMOVED lines=13> */
.L_x_4513:


//--------------------- .text._ZN12tensorrt_llm7kernels21fusedQKNormRopeKernelIN3c108BFloat16ES3_Li128ELb0EEEvPviiifPKvS6_S6_PKlii --------------------------
	.section	.text._ZN12tensorrt_llm7kernels21fusedQKNormRopeKernelIN3c108BFloat16ES3_Li128ELb0EEEvPviiifPKvS6_S6_PKlii,"ax",@progbits
	.align	128
        .global         _ZN12tensorrt_llm7kernels21fusedQKNormRopeKernelIN3c108BFloat16ES3_Li128ELb0EEEvPviiifPKvS6_S6_PKlii
        .type           _ZN12tensorrt_llm7kernels21fusedQKNormRopeKernelIN3c108BFloat16ES3_Li128ELb0EEEvPviiifPKvS6_S6_PKlii,@function
        .size           _ZN12tensorrt_llm7kernels21fusedQKNormRopeKernelIN3c108BFloat16ES3_Li128ELb0EEEvPviiifPKvS6_S6_PKlii,(.L_x_4514 - _ZN12tensorrt_llm7kernels21fusedQKNormRopeKernelIN3c108BFloat16ES3_Li128ELb0EEEvPviiifPKvS6_S6_PKlii)
        .other          _ZN12tensorrt_llm7kernels21fusedQKNormRopeKernelIN3c108BFloat16ES3_Li128ELb0EEEvPviiifPKvS6_S6_PKlii,@"STO_CUDA_ENTRY STV_DEFAULT"
_ZN12tensorrt_llm7kernels21fusedQKNormRopeKernelIN3c108BFloat16ES3_Li128ELb0EEEvPviiifPKvS6_S6_PKlii:
.text._ZN12tensorrt_llm7kernels21fusedQKNormRopeKernelIN3c108BFloat16ES3_Li128ELb0EEEvPviiifPKvS6_S6_PKlii:
        /* <DEDUP_REMOVED lines=50> */
[----:B------:R-:W-:-:S04]  /*0320*/  IMAD.SHL.U32 R5, R5, 0x80, RZ ;  /* 0x0000008005057824 */ /* 0x000fc800078e00ff */
[C---:B------:R-:W-:Y:S01]  /*0330*/  @P0 IMAD R5, R4.reuse, 0x80, R5 ;  /* 0x0000008004050824 */ /* 0x040fe200078e0205 */
[----:B------:R-:W-:-:S03]  /*0340*/  SEL R4, R4, RZ, P0 ;  /* 0x000000ff04047207 */ /* 0x000fc60000000000 */
[----:B------:R-:W-:Y:S02]  /*0350*/  IMAD.IADD R5, R5, 0x1, R14 ;  /* 0x0000000105057824 */ /* 0x000fe400078e020e */
[----:B------:R-:W-:-:S04]  /*0360*/  IMAD.IADD R4, R7, 0x1, -R4 ;  /* 0x0000000107047824 */ /* 0x000fc800078e0a04 */
[----:B------:R-:W-:-:S04]  /*0370*/  IMAD R5, R4, 0x80, R5 ;  /* 0x0000008004057824 */ /* 0x000fc800078e0205 */
[----:B-1----:R-:W-:-:S05]  /*0380*/  IMAD.WIDE R10, R5, 0x2, R10 ;  /* 0x00000002050a7825 */ /* 0x002fca00078e020a */
[----:B------:R-:W3:Y:S01]  /*0390*/  LDG.E.64 R4, desc[UR4][R10.64] ;  /* 0x000000040a047981 */ /* 0x000ee2000c1e1b00 */
[----:B--2---:R-:W-:-:S04]  /*03a0*/  IMAD.WIDE R18, R14, 0x2, R18 ;  /* 0x000000020e127825 */ /* 0x004fc800078e0212 */
[----:B0-----:R-:W-:Y:S01]  /*03b0*/  IMAD.WIDE R8, R14, 0x2, R8 ;  /* 0x000000020e087825 */ /* 0x001fe200078e0208 */
[----:B------:R-:W2:Y:S04]  /*03c0*/  @P0 LDG.E.U16 R12, desc[UR4][R18.64] ;  /* 0x00000004120c0981 */ /* 0x000ea8000c1e1500 */
[----:B------:R-:W4:Y:S04]  /*03d0*/  @!P0 LDG.E.U16 R0, desc[UR4][R8.64] ;  /* 0x0000000408008981 */ /* 0x000f28000c1e1500 */
[----:B------:R-:W5:Y:S04]  /*03e0*/  @P0 LDG.E.U16 R2, desc[UR4][R18.64+0x2] ;  /* 0x0000020412020981 */ /* 0x000f68000c1e1500 */
[----:B------:R-:W5:Y:S04]  /*03f0*/  @P0 LDG.E.U16 R7, desc[UR4][R18.64+0x4] ;  /* 0x0000040412070981 */ /* 0x000f68000c1e1500 */
[----:B------:R0:W5:Y:S04]  /*0400*/  @P0 LDG.E.U16 R13, desc[UR4][R18.64+0x6] ;  /* 0x00000604120d0981 */ /* 0x000168000c1e1500 */
[----:B------:R-:W5:Y:S04]  /*0410*/  @!P0 LDG.E.U16 R16, desc[UR4][R8.64+0x2] ;  /* 0x0000020408108981 */ /* 0x000f68000c1e1500 */
[----:B------:R-:W5:Y:S04]  /*0420*/  @!P0 LDG.E.U16 R15, desc[UR4][R8.64+0x4] ;  /* 0x00000404080f8981 */ /* 0x000f68000c1e1500 */
[----:B------:R1:W5:Y:S01]  /*0430*/  @!P0 LDG.E.U16 R17, desc[UR4][R8.64+0x6] ;  /* 0x0000060408118981 */ /* 0x000362000c1e1500 */
[----:B------:R-:W-:Y:S01]  /*0440*/  BSSY B0, `(.L_x_719) ;  /* 0x00000c9000007945 */ /* 0x000fe20003800000 */
[C---:B---3--:R-:W-:Y:S01]  /*0450*/  PRMT R20, R4.reuse, 0x7632, R20 ;  /* 0x0000763204147816 */ /* 0x048fe20000000014 */
[----:B------:R-:W-:Y:S01]  /*0460*/  IMAD.U32 R25, R4, 0x10000, RZ ;  /* 0x0001000004197824 */ /* 0x000fe200078e00ff */
[C---:B------:R-:W-:Y:S01]  /*0470*/  PRMT R22, R5.reuse, 0x7632, R22 ;  /* 0x0000763205167816 */ /* 0x040fe20000000016 */
[----:B------:R-:W-:Y:S01]  /*0480*/  IMAD.U32 R5, R5, 0x10000, RZ ;  /* 0x0001000005057824 */ /* 0x000fe200078e00ff */
[----:B------:R-:W-:Y:S01]  /*0490*/  SHF.L.U32 R4, R20, 0x10, RZ ;  /* 0x0000001014047819 */ /* 0x000fe200000006ff */
[----:B------:R-:W-:Y:S01]  /*04a0*/  FFMA.FTZ R21, R25, R25, RZ ;  /* 0x0000001919157223 */ /* 0x000fe200000100ff */
[----:B--2---:R-:W-:-:S02]  /*04b0*/  @P0 IMAD.U32 R12, R12, 0x10000, RZ ;  /* 0x000100000c0c0824 */ /* 0x004fc400078e00ff */
[----:B0-----:R-:W-:Y:S02]  /*04c0*/  IMAD.U32 R18, R22, 0x10000, RZ ;  /* 0x0001000016127824 */ /* 0x001fe400078e00ff */
[----:B------:R-:W-:Y:S01]  /*04d0*/  FFMA.FTZ R20, R4, R4, R21 ;  /* 0x0000000404147223 */ /* 0x000fe20000010015 */
[----:B----4-:R-:W-:-:S03]  /*04e0*/  @!P0 IMAD.U32 R12, R0, 0x10000, RZ ;  /* 0x00010000000c8824 */ /* 0x010fc600078e00ff */
[----:B------:R-:W-:Y:S01]  /*04f0*/  FFMA.FTZ R19, R5, R5, R20 ;  /* 0x0000000505137223 */ /* 0x000fe20000010014 */
[----:B-----5:R-:W-:-:S03]  /*0500*/  @P0 SHF.L.U32 R2, R2, 0x10, RZ ;  /* 0x0000001002020819 */ /* 0x020fc600000006ff */
[----:B------:R-:W-:Y:S01]  /*0510*/  FFMA.FTZ R19, R18, R18, R19 ;  /* 0x0000001212137223 */ /* 0x000fe20000010013 */
[----:B------:R-:W-:-:S04]  /*0520*/  @P0 IMAD.U32 R7, R7, 0x10000, RZ ;  /* 0x0001000007070824 */ /* 0x000fc800078e00ff */
[----:B-1----:R-:W0:Y:S01]  /*0530*/  SHFL.BFLY PT, R8, R19, 0x10, 0x1f ;  /* 0x0e001f0013087f89 */ /* 0x002e2200000e0000 */
[----:B------:R-:W-:Y:S02]  /*0540*/  @P0 IMAD.U32 R13, R13, 0x10000, RZ ;  /* 0x000100000d0d0824 */ /* 0x000fe400078e00ff */
[----:B------:R-:W-:Y:S02]  /*0550*/  @!P0 IMAD.U32 R2, R16, 0x10000, RZ ;  /* 0x0001000010028824 */ /* 0x000fe400078e00ff */
[----:B------:R-:W-:Y:S01]  /*0560*/  @!P0 IMAD.U32 R7, R15, 0x10000, RZ ;  /* 0x000100000f078824 */ /* 0x000fe200078e00ff */
[----:B------:R-:W-:Y:S01]  /*0570*/  @!P0 SHF.L.U32 R13, R17, 0x10, RZ ;  /* 0x00000010110d8819 */ /* 0x000fe200000006ff */
[----:B0-----:R-:W-:-:S05]  /*0580*/  FADD.FTZ R8, R19, R8 ;  /* 0x0000000813087221 */ /* 0x001fca0000010000 */
[----:B------:R-:W0:Y:S02]  /*0590*/  SHFL.BFLY PT, R9, R8, 0x8, 0x1f ;  /* 0x0d001f0008097f89 */ /* 0x000e2400000e0000 */
[----:B0-----:R-:W-:-:S05]  /*05a0*/  FADD.FTZ R9, R8, R9 ;  /* 0x0000000908097221 */ /* 0x001fca0000010000 */
[----:B------:R-:W0:Y:S02]  /*05b0*/  SHFL.BFLY PT, R20, R9, 0x4, 0x1f ;  /* 0x0c801f0009147f89 */ /* 0x000e2400000e0000 */
[----:B0-----:R-:W-:-:S05]  /*05c0*/  FADD.FTZ R21, R9, R20 ;  /* 0x0000001409157221 */ /* 0x001fca0000010000 */
[----:B------:R-:W0:Y:S02]  /*05d0*/  SHFL.BFLY PT, R20, R21, 0x2, 0x1f ;  /* 0x0c401f0015147f89 */ /* 0x000e2400000e0000 */
[----:B0-----:R-:W-:Y:S02]  /*05e0*/  FADD.FTZ R22, R21, R20 ;  /* 0x0000001415167221 */ /* 0x001fe40000010000 */
[----:B------:R-:W0:Y:S03]  /*05f0*/  LDC R20, c[0x0][0x24c] ;  /* 0x00009300ff147b82 */ /* 0x000e260000000800 */
[----:B------:R-:W1:Y:S02]  /*0600*/  SHFL.BFLY PT, R27, R22, 0x1, 0x1f ;  /* 0x0c201f00161b7f89 */ /* 0x000e6400000e0000 */
[----:B-1----:R-:W-:Y:S01]  /*0610*/  FADD.FTZ R24, R22, R27 ;  /* 0x0000001b16187221 */ /* 0x002fe20000010000 */
[----:B0-----:R-:W-:-:S03]  /*0620*/  SHF.R.S32.HI R27, RZ, 0x1f, R20 ;  /* 0x0000001fff1b7819 */ /* 0x001fc60000011414 */
[----:B------:R-:W-:Y:S01]  /*0630*/  FFMA.FTZ R3, R24, 0.0078125, R3 ;  /* 0x3c00000018037823 */ /* 0x000fe20000010003 */
[----:B------:R-:W-:-:S03]  /*0640*/  LEA.HI R0, R27, R20, RZ, 0x2 ;  /* 0x000000141b007211 */ /* 0x000fc600078f10ff */
[----:B------:R-:W0:Y:S01]  /*0650*/  MUFU.RSQ R19, R3 ;  /* 0x0000000300137308 */ /* 0x000e220000001400 */
[----:B------:R-:W-:-:S04]  /*0660*/  SHF.R.S32.HI R0, RZ, 0x2, R0 ;  /* 0x00000002ff007819 */ /* 0x000fc80000011400 */
[----:B------:R-:W-:Y:S01]  /*0670*/  ISETP.GE.AND P0, PT, R23, R0, PT ;  /* 0x000000001700720c */ /* 0x000fe20003f06270 */
[C---:B0-----:R-:W-:Y:S01]  /*0680*/  FMUL.FTZ R3, R19.reuse, R2 ;  /* 0x0000000213037220 */ /* 0x041fe20000410000 */
[C---:B------:R-:W-:Y:S01]  /*0690*/  FMUL.FTZ R2, R19.reuse, R7 ;  /* 0x0000000713027220 */ /* 0x040fe20000410000 */
[C---:B------:R-:W-:Y:S01]  /*06a0*/  FMUL.FTZ R12, R19.reuse, R12 ;  /* 0x0000000c130c7220 */ /* 0x040fe20000410000 */
[----:B------:R-:W-:Y:S01]  /*06b0*/  FMUL.FTZ R13, R19, R13 ;  /* 0x0000000d130d7220 */ /* 0x000fe20000410000 */
[----:B------:R-:W-:Y:S01]  /*06c0*/  FMUL.FTZ R0, R4, R3 ;  /* 0x0000000304007220 */ /* 0x000fe20000410000 */
[----:B------:R-:W-:Y:S01]  /*06d0*/  FMUL.FTZ R21, R5, R2 ;  /* 0x0000000205157220 */ /* 0x000fe20000410000 */
[----:B------:R-:W-:Y:S01]  /*06e0*/  FMUL.FTZ R25, R25, R12 ;  /* 0x0000000c19197220 */ /* 0x000fe20000410000 */
[----:B------:R-:W-:-:S05]  /*06f0*/  FMUL.FTZ R2, R18, R13 ;  /* 0x0000000d12027220 */ /* 0x000fca0000410000 */
[----:B------:R-:W-:Y:S05]  /*0700*/  @P0 BRA `(.L_x_720) ;  /* 0x0000000800700947 */ /* 0x000fea0003800000 */
        /* <DEDUP_REMOVED lines=15> */
[----:B------:R-:W-:-:S03]  /*0800*/  NOP ;  /* 0x0000000000007918 */ /* 0x000fc60000000000 */
[----:B------:R-:W0:Y:S01]  /*0810*/  I2F.RP R15, R6 ;  /* 0x00000006000f7306 */ /* 0x000e220000209400 */
[----:B------:R-:W-:-:S04]  /*0820*/  IADD3 R14, R14, 0x2, R14 ;  /* 0x000000020e0e7810 */ /* 0x000fc80007ffe00e */
[----:B------:R-:W-:Y:S02]  /*0830*/  IABS R16, R14 ;  /* 0x0000000e00107213 */ /* 0x000fe40000000000 */
[----:B------:R-:W-:Y:S01]  /*0840*/  ISETP.GE.AND P1, PT, R14, RZ, PT ;  /* 0x000000ff0e00720c */ /* 0x000fe20003f26270 */
[----:B0-----:R-:W0:Y:S02]  /*0850*/  MUFU.RCP R15, R15 ;  /* 0x0000000f000f7308 */ /* 0x001e240000001000 */
[----:B0-----:R-:W-:Y:S02]  /*0860*/  VIADD R8, R15, 0xffffffe ;  /* 0x0ffffffe0f087836 */ /* 0x001fe40000000000 */
[----:B------:R-:W0:Y:S04]  /*0870*/  LDC.64 R14, c[0x0][0x238] ;  /* 0x00008e00ff0e7b82 */ /* 0x000e280000000a00 */
[----:B------:R1:W2:Y:S02]  /*0880*/  F2I.FTZ.U32.TRUNC.NTZ R9, R8 ;  /* 0x0000000800097305 */ /* 0x0002a4000021f000 */
[----:B-1----:R-:W-:-:S02]  /*0890*/  IMAD.MOV.U32 R8, RZ, RZ, RZ ;  /* 0x000000ffff087224 */ /* 0x002fc400078e00ff */
[----:B--2---:R-:W-:-:S04]  /*08a0*/  IMAD.MOV R7, RZ, RZ, -R9 ;  /* 0x000000ffff077224 */ /* 0x004fc800078e0a09 */
[----:B------:R-:W-:-:S04]  /*08b0*/  IMAD R7, R7, R6, RZ ;  /* 0x0000000607077224 */ /* 0x000fc800078e02ff */
[----:B------:R-:W-:-:S06]  /*08c0*/  IMAD.HI.U32 R7, R9, R7, R8 ;  /* 0x0000000709077227 */ /* 0x000fcc00078e0008 */
[----:B------:R-:W-:-:S05]  /*08d0*/  IMAD.HI.U32 R9, R7, R16, RZ ;  /* 0x0000001007097227 */ /* 0x000fca00078e00ff */
[----:B------:R-:W-:-:S05]  /*08e0*/  IADD3 R9, -R9, RZ, RZ ;  /* 0x000000ff09097210 */ /* 0x000fca0007ffe1ff */
[----:B------:R-:W-:-:S05]  /*08f0*/  IMAD R9, R6, R9, R16 ;  /* 0x0000000906097224 */ /* 0x000fca00078e0210 */
[----:B------:R-:W-:-:S13]  /*0900*/  ISETP.GT.U32.AND P0, PT, R6, R9, PT ;  /* 0x000000090600720c */ /* 0x000fda0003f04070 */
[----:B------:R-:W-:-:S05]  /*0910*/  @!P0 IMAD.IADD R9, R9, 0x1, -R6 ;  /* 0x0000000109098824 */ /* 0x000fca00078e0a06 */
[----:B------:R-:W-:-:S13]  /*0920*/  ISETP.GT.U32.AND P0, PT, R6, R9, PT ;  /* 0x000000090600720c */ /* 0x000fda0003f04070 */
[----:B------:R-:W-:Y:S01]  /*0930*/  @!P0 IMAD.IADD R9, R9, 0x1, -R6 ;  /* 0x0000000109098824 */ /* 0x000fe200078e0a06 */
[----:B------:R-:W-:-:S03]  /*0940*/  ISETP.NE.AND P0, PT, R20, RZ, PT ;  /* 0x000000ff1400720c */ /* 0x000fc60003f05270 */
[----:B------:R-:W-:-:S05]  /*0950*/  @!P1 IMAD.MOV R8, RZ, RZ, -R9 ;  /* 0x000000ffff089224 */ /* 0x000fca00078e0a09 */
[----:B------:R-:W-:Y:S02]  /*0960*/  @!P1 MOV R9, R8 ;  /* 0x0000000800099202 */ /* 0x000fe40000000f00 */
[----:B------:R-:W-:-:S04]  /*0970*/  LOP3.LUT R8, RZ, R20, RZ, 0x33, !PT ;  /* 0x00000014ff087212 */ /* 0x000fc800078e33ff */
[----:B------:R-:W-:-:S04]  /*0980*/  SEL R9, R8, R9, !P0 ;  /* 0x0000000908097207 */ /* 0x000fc80004000000 */
[----:B------:R-:W-:-:S04]  /*0990*/  SHF.R.U32.HI R9, RZ, 0x1, R9 ;  /* 0x00000001ff097819 */ /* 0x000fc80000011609 */
[C---:B------:R-:W-:Y:S02]  /*09a0*/  IADD3 R17, P2, R9.reuse, R3, RZ ;  /* 0x0000000309117210 */ /* 0x040fe40007f5e0ff */
[----:B------:R-:W-:-:S03]  /*09b0*/  IADD3 R9, P1, R9, R12, RZ ;  /* 0x0000000c09097210 */ /* 0x000fc60007f3e0ff */
[----:B------:R-:W-:Y:S01]  /*09c0*/  IMAD.X R18, RZ, RZ, R5, P2 ;  /* 0x000000ffff127224 */ /* 0x000fe200010e0605 */
[----:B0-----:R-:W-:Y:S01]  /*09d0*/  LEA R16, P2, R17, R14, 0x1 ;  /* 0x0000000e11107211 */ /* 0x001fe200078408ff */
[----:B------:R-:W-:-:S03]  /*09e0*/  IMAD.X R22, RZ, RZ, R4, P1 ;  /* 0x000000ffff167224 */ /* 0x000fc600008e0604 */
[----:B------:R-:W-:Y:S02]  /*09f0*/  LEA.HI.X R17, R17, R15, R18, 0x1, P2 ;  /* 0x0000000f11117211 */ /* 0x000fe400010f0c12 */
[----:B------:R-:W-:-:S03]  /*0a00*/  LEA R18, P1, R9, R14, 0x1 ;  /* 0x0000000e09127211 */ /* 0x000fc600078208ff */
[----:B------:R-:W2:Y:S01]  /*0a10*/  LDG.E.U16.CONSTANT R16, desc[UR4][R16.64] ;  /* 0x0000000410107981 */ /* 0x000ea2000c1e9500 */
[----:B------:R-:W-:-:S05]  /*0a20*/  LEA.HI.X R19, R9, R15, R22, 0x1, P1 ;  /* 0x0000000f09137211 */ /* 0x000fca00008f0c16 */
[----:B------:R0:W3:Y:S01]  /*0a30*/  LDG.E.U16.CONSTANT R18, desc[UR4][R18.64] ;  /* 0x0000000412127981 */ /* 0x0000e2000c1e9500 */
[----:B------:R-:W-:-:S05]  /*0a40*/  IMAD.SHL.U32 R9, R23, 0x8, RZ ;  /* 0x0000000817097824 */ /* 0x000fca00078e00ff */
[----:B------:R-:W-:-:S05]  /*0a50*/  IABS R29, R9 ;  /* 0x00000009001d7213 */ /* 0x000fca0000000000 */
[----:B------:R-:W-:-:S05]  /*0a60*/  IMAD.HI.U32 R22, R7, R29, RZ ;  /* 0x0000001d07167227 */ /* 0x000fca00078e00ff */
[----:B------:R-:W-:-:S05]  /*0a70*/  IADD3 R22, -R22, RZ, RZ ;  /* 0x000000ff16167210 */ /* 0x000fca0007ffe1ff */
[----:B------:R-:W-:-:S05]  /*0a80*/  IMAD R29, R6, R22, R29 ;  /* 0x00000016061d7224 */ /* 0x000fca00078e021d */
[----:B------:R-:W-:Y:S02]  /*0a90*/  ISETP.GT.U32.AND P1, PT, R6, R29, PT ;  /* 0x0000001d0600720c */ /* 0x000fe40003f24070 */
[----:B------:R-:W-:Y:S02]  /*0aa0*/  LEA.HI R20, R27, R20, RZ, 0x3 ;  /* 0x000000141b147211 */ /* 0x000fe400078f18ff */
[----:B------:R-:W-:-:S09]  /*0ab0*/  ISETP.GE.AND P2, PT, R9, RZ, PT ;  /* 0x000000ff0900720c */ /* 0x000fd20003f46270 */
[----:B------:R-:W-:-:S05]  /*0ac0*/  @!P1 IMAD.IADD R29, R29, 0x1, -R6 ;  /* 0x000000011d1d9824 */ /* 0x000fca00078e0a06 */
[----:B------:R-:W-:Y:S02]  /*0ad0*/  ISETP.GT.U32.AND P1, PT, R6, R29, PT ;  /* 0x0000001d0600720c */ /* 0x000fe40003f24070 */
[----:B------:R-:W-:-:S05]  /*0ae0*/  SHF.R.S32.HI R20, RZ, 0x3, R20 ;  /* 0x00000003ff147819 */ /* 0x000fca0000011414 */
[----:B0-----:R-:W0:Y:S06]  /*0af0*/  SHFL.BFLY PT, R19, R0, R20, 0x1f ;  /* 0x0c001f1400137589 */ /* 0x001e2c00000e0000 */
[----:B------:R-:W-:-:S04]  /*0b00*/  @!P1 IMAD.IADD R29, R29, 0x1, -R6 ;  /* 0x000000011d1d9824 */ /* 0x000fc800078e0a06 */
[----:B------:R-:W-:-:S05]  /*0b10*/  @!P2 IMAD.MOV R17, RZ, RZ, -R29 ;  /* 0x000000ffff11a224 */ /* 0x000fca00078e0a1d */
[----:B------:R-:W-:-:S04]  /*0b20*/  @!P2 MOV R29, R17 ;  /* 0x00000011001da202 */ /* 0x000fc80000000f00 */
[----:B------:R-:W-:-:S04]  /*0b30*/  SEL R17, R8, R29, !P0 ;  /* 0x0000001d08117207 */ /* 0x000fc80004000000 */
[----:B------:R-:W-:Y:S01]  /*0b40*/  SHF.R.U32.HI R17, RZ, 0x1, R17 ;  /* 0x00000001ff117819 */ /* 0x000fe20000011611 */
[----:B0-----:R-:W-:Y:S01]  /*0b50*/  FADD.FTZ R22, -R19, -RZ ;  /* 0x800000ff13167221 */ /* 0x001fe20000010100 */
[----:B------:R-:W-:Y:S02]  /*0b60*/  ISETP.GE.AND P1, PT, R23, R20, PT ;  /* 0x000000141700720c */ /* 0x000fe40003f26270 */
[----:B------:R-:W-:Y:S02]  /*0b70*/  IADD3 R23, P2, R17, R12, RZ ;  /* 0x0000000c11177210 */ /* 0x000fe40007f5e0ff */
[----:B------:R-:W-:Y:S02]  /*0b80*/  LOP3.LUT R26, R9, 0x4, RZ, 0xfc, !PT ;  /* 0x00000004091a7812 */ /* 0x000fe400078efcff */
[----:B------:R-:W-:Y:S01]  /*0b90*/  FSEL R19, R22, R19, !P1 ;  /* 0x0000001316137208 */ /* 0x000fe20004800000 */
[----:B------:R-:W-:Y:S01]  /*0ba0*/  IMAD.X R24, RZ, RZ, R4, P2 ;  /* 0x000000ffff187224 */ /* 0x000fe200010e0604 */
[----:B------:R-:W-:-:S02]  /*0bb0*/  LEA R22, P2, R23, R14, 0x1 ;  /* 0x0000000e17167211 */ /* 0x000fc400078408ff */
[----:B------:R-:W-:Y:S02]  /*0bc0*/  IABS R27, R26 ;  /* 0x0000001a001b7213 */ /* 0x000fe40000000000 */
[----:B------:R-:W-:-:S03]  /*0bd0*/  LEA.HI.X R23, R23, R15, R24, 0x1, P2 ;  /* 0x0000000f17177211 */ /* 0x000fc600010f0c18 */
[----:B------:R-:W-:-:S04]  /*0be0*/  IMAD.HI.U32 R24, R7, R27, RZ ;  /* 0x0000001b07187227 */ /* 0x000fc800078e00ff */
[----:B------:R-:W-:-:S04]  /*0bf0*/  IMAD.MOV R24, RZ, RZ, -R24 ;  /* 0x000000ffff187224 */ /* 0x000fc800078e0a18 */
[----:B------:R-:W-:-:S05]  /*0c00*/  IMAD R27, R6, R24, R27 ;  /* 0x00000018061b7224 */ /* 0x000fca00078e021b */
[----:B------:R-:W-:Y:S02]  /*0c10*/  ISETP.GT.U32.AND P3, PT, R6, R27, PT ;  /* 0x0000001b0600720c */ /* 0x000fe40003f64070 */
[----:B------:R-:W-:-:S11]  /*0c20*/  ISETP.GE.AND P2, PT, R26, RZ, PT ;  /* 0x000000ff1a00720c */ /* 0x000fd60003f46270 */
[----:B------:R-:W-:-:S05]  /*0c30*/  @!P3 IMAD.IADD R27, R27, 0x1, -R6 ;  /* 0x000000011b1bb824 */ /* 0x000fca00078e0a06 */
[----:B------:R-:W-:-:S13]  /*0c40*/  ISETP.GT.U32.AND P3, PT, R6, R27, PT ;  /* 0x0000001b0600720c */ /* 0x000fda0003f64070 */
[----:B------:R-:W-:-:S05]  /*0c50*/  @!P3 IADD3 R27, R27, -R6, RZ ;  /* 0x800000061b1bb210 */ /* 0x000fca0007ffe0ff */
[----:B------:R-:W-:-:S04]  /*0c60*/  @!P2 IMAD.MOV R24, RZ, RZ, -R27 ;  /* 0x000000ffff18a224 */ /* 0x000fc800078e0a1b */
[----:B------:R-:W-:Y:S02]  /*0c70*/  @!P2 IMAD.MOV.U32 R27, RZ, RZ, R24 ;  /* 0x000000ffff1ba224 */ /* 0x000fe400078e0018 */
[----:B------:R0:W4:Y:S03]  /*0c80*/  LDG.E.U16.CONSTANT R24, desc[UR4][R22.64] ;  /* 0x0000000416187981 */ /* 0x000126000c1e9500 */
[----:B------:R-:W-:Y:S01]  /*0c90*/  SEL R26, R8, R27, !P0 ;  /* 0x0000001b081a7207 */ /* 0x000fe20004000000 */
[----:B0-----:R-:W0:Y:S04]  /*0ca0*/  SHFL.BFLY PT, R22, R25, R20, 0x1f ;  /* 0x0c001f1419167589 */ /* 0x001e2800000e0000 */
[----:B------:R-:W1:Y:S01]  /*0cb0*/  SHFL.BFLY PT, R23, R21, R20, 0x1f ;  /* 0x0c001f1415177589 */ /* 0x000e6200000e0000 */
[----:B------:R-:W-:-:S02]  /*0cc0*/  SHF.R.U32.HI R26, RZ, 0x1, R26 ;  /* 0x00000001ff1a7819 */ /* 0x000fc4000001161a */
[----:B------:R-:W-:Y:S01]  /*0cd0*/  IADD3 R17, P2, R17, R3, RZ ;  /* 0x0000000311117210 */ /* 0x000fe20007f5e0ff */
[----:B--2---:R-:W-:-:S04]  /*0ce0*/  IMAD.U32 R16, R16, 0x10000, RZ ;  /* 0x0001000010107824 */ /* 0x004fc800078e00ff */
[----:B------:R-:W-:Y:S01]  /*0cf0*/  FMUL.FTZ R29, R16, R19 ;  /* 0x00000013101d7220 */ /* 0x000fe20000410000 */
[----:B---3--:R-:W-:Y:S02]  /*0d00*/  SHF.L.U32 R27, R18, 0x10, RZ ;  /* 0x00000010121b7819 */ /* 0x008fe400000006ff */
[----:B------:R-:W-:-:S03]  /*0d10*/  IADD3 R19, P3, R26, R12, RZ ;  /* 0x0000000c1a137210 */ /* 0x000fc60007f7e0ff */
[----:B------:R-:W-:Y:S01]  /*0d20*/  FFMA.FTZ R0, R0, R27, R29 ;  /* 0x0000001b00007223 */ /* 0x000fe2000001001d */
[----:B------:R-:W-:Y:S01]  /*0d30*/  IMAD.X R27, RZ, RZ, R5, P2 ;  /* 0x000000ffff1b7224 */ /* 0x000fe200010e0605 */
[-C--:B------:R-:W-:Y:S01]  /*0d40*/  LEA R16, P2, R17, R14.reuse, 0x1 ;  /* 0x0000000e11107211 */ /* 0x080fe200078408ff */
[----:B------:R-:W-:Y:S01]  /*0d50*/  IMAD.X R28, RZ, RZ, R4, P3 ;  /* 0x000000ffff1c7224 */ /* 0x000fe200018e0604 */
[----:B------:R-:W-:Y:S02]  /*0d60*/  LEA R18, P3, R19, R14, 0x1 ;  /* 0x0000000e13127211 */ /* 0x000fe400078608ff */
[-C--:B------:R-:W-:Y:S01]  /*0d70*/  LEA.HI.X R17, R17, R15.reuse, R27, 0x1, P2 ;  /* 0x0000000f11117211 */ /* 0x080fe200010f0c1b */
[----:B0-----:R-:W-:Y:S01]  /*0d80*/  FADD.FTZ R27, -R22, -RZ ;  /* 0x800000ff161b7221 */ /* 0x001fe20000010100 */
[----:B------:R-:W-:Y:S01]  /*0d90*/  LEA.HI.X R19, R19, R15, R28, 0x1, P3 ;  /* 0x0000000f13137211 */ /* 0x000fe200018f0c1c */
[----:B-1----:R-:W-:Y:S01]  /*0da0*/  FADD.FTZ R29, -R23, -RZ ;  /* 0x800000ff171d7221 */ /* 0x002fe20000010100 */
[----:B------:R-:W-:Y:S01]  /*0db0*/  IADD3 R28, P2, R26, R3, RZ ;  /* 0x000000031a1c7210 */ /* 0x000fe20007f5e0ff */
[----:B------:R-:W2:Y:S01]  /*0dc0*/  LDG.E.U16.CONSTANT R16, desc[UR4][R16.64] ;  /* 0x0000000410107981 */ /* 0x000ea2000c1e9500 */
[----:B------:R-:W-:-:S02]  /*0dd0*/  FSEL R26, R27, R22, !P1 ;  /* 0x000000161b1a7208 */ /* 0x000fc40004800000 */
[----:B------:R-:W-:Y:S01]  /*0de0*/  FSEL R27, R29, R23, !P1 ;  /* 0x000000171d1b7208 */ /* 0x000fe20004800000 */
[----:B------:R-:W-:Y:S01]  /*0df0*/  IMAD.X R23, RZ, RZ, R5, P2 ;  /* 0x000000ffff177224 */ /* 0x000fe200010e0605 */
[C---:B------:R-:W-:Y:S01]  /*0e00*/  LEA R22, P2, R28.reuse, R14, 0x1 ;  /* 0x0000000e1c167211 */ /* 0x040fe200078408ff */
[----:B------:R-:W3:Y:S03]  /*0e10*/  LDG.E.U16.CONSTANT R18, desc[UR4][R18.64] ;  /* 0x0000000412127981 */ /* 0x000ee6000c1e9500 */
[----:B------:R-:W-:-:S05]  /*0e20*/  LEA.HI.X R23, R28, R15, R23, 0x1, P2 ;  /* 0x0000000f1c177211 */ /* 0x000fca00010f0c17 */
[----:B------:R-:W5:Y:S04]  /*0e30*/  LDG.E.U16.CONSTANT R22, desc[UR4][R22.64] ;  /* 0x0000000416167981 */ /* 0x000f68000c1e9500 */
[----:B------:R0:W1:Y:S01]  /*0e40*/  SHFL.BFLY PT, R28, R2, R20, 0x1f ;  /* 0x0c001f14021c7589 */ /* 0x00006200000e0000 */
[----:B----4-:R-:W-:Y:S01]  /*0e50*/  IMAD.U32 R24, R24, 0x10000, RZ ;  /* 0x0001000018187824 */ /* 0x010fe200078e00ff */
[----:B--2---:R-:W-:-:S05]  /*0e60*/  SHF.L.U32 R17, R16, 0x10, RZ ;  /* 0x0000001010117819 */ /* 0x004fca00000006ff */
[----:B------:R-:W-:Y:S01]  /*0e70*/  FMUL.FTZ R26, R17, R26 ;  /* 0x0000001a111a7220 */ /* 0x000fe20000410000 */
[----:B---3--:R-:W-:Y:S02]  /*0e80*/  IMAD.U32 R18, R18, 0x10000, RZ ;  /* 0x0001000012127824 */ /* 0x008fe400078e00ff */
[----:B-----5:R-:W-:-:S04]  /*0e90*/  IMAD.U32 R16, R22, 0x10000, RZ ;  /* 0x0001000016107824 */ /* 0x020fc800078e00ff */
[----:B------:R-:W-:Y:S01]  /*0ea0*/  FMUL.FTZ R16, R16, R27 ;  /* 0x0000001b10107220 */ /* 0x000fe20000410000 */
[----:B------:R-:W-:-:S03]  /*0eb0*/  FFMA.FTZ R25, R25, R24, R26 ;  /* 0x0000001819197223 */ /* 0x000fc6000001001a */
[----:B01----:R-:W-:-:S07]  /*0ec0*/  FFMA.FTZ R21, R21, R18, R16 ;  /* 0x0000001215157223 */ /* 0x003fce0000010010 */
.L_x_728:
[----:B------:R-:W-:-:S04]  /*0ed0*/  LOP3.LUT R9, R9, 0x6, RZ, 0xfc, !PT ;  /* 0x0000000609097812 */ /* 0x000fc800078efcff */
        /* <DEDUP_REMOVED lines=9> */
[----:B------:R-:W-:-:S05]  /*0f70*/  @!P3 IMAD.MOV R7, RZ, RZ, -R7 ;  /* 0x000000ffff07b224 */ /* 0x000fca00078e0a07 */
[----:B------:R-:W-:-:S04]  /*0f80*/  SEL R7, R8, R7, !P0 ;  /* 0x0000000708077207 */ /* 0x000fc80004000000 */
[----:B------:R-:W-:-:S04]  /*0f90*/  SHF.R.U32.HI R7, RZ, 0x1, R7 ;  /* 0x00000001ff077819 */ /* 0x000fc80000011607 */
[C---:B------:R-:W-:Y:S02]  /*0fa0*/  IADD3 R3, P2, R7.reuse, R3, RZ ;  /* 0x0000000307037210 */ /* 0x040fe40007f5e0ff */
[----:B------:R-:W-:Y:S02]  /*0fb0*/  IADD3 R12, P0, R7, R12, RZ ;  /* 0x0000000c070c7210 */ /* 0x000fe40007f1e0ff */
[----:B------:R-:W-:Y:S02]  /*0fc0*/  IADD3.X R8, RZ, R5, RZ, P2, !PT ;  /* 0x00000005ff087210 */ /* 0x000fe400017fe4ff */
[CC--:B------:R-:W-:Y:S01]  /*0fd0*/  LEA R6, P2, R3.reuse, R14.reuse, 0x1 ;  /* 0x0000000e03067211 */ /* 0x0c0fe200078408ff */
[----:B------:R-:W-:Y:S01]  /*0fe0*/  IMAD.X R4, RZ, RZ, R4, P0 ;  /* 0x000000ffff047224 */ /* 0x000fe200000e0604 */
[----:B------:R-:W-:Y:S02]  /*0ff0*/  LEA R14, P0, R12, R14, 0x1 ;  /* 0x0000000e0c0e7211 */ /* 0x000fe400078008ff */
[----:B------:R-:W-:-:S02]  /*1000*/  LEA.HI.X R7, R3, R15, R8, 0x1, P2 ;  /* 0x0000000f03077211 */ /* 0x000fc400010f0c08 */
        /* <DEDUP_REMOVED lines=12> */
.L_x_720:
[----:B------:R-:W-:Y:S05]  /*10d0*/  BSYNC B0 ;  /* 0x0000000000007941 */ /* 0x000fea0003800000 */
.L_x_719:
[----:B------:R-:W-:Y:S02]  /*10e0*/  F2FP.BF16.F32.PACK_AB R21, R2, R21 ;  /* 0x000000150215723e */ /* 0x000fe400000010ff */
[----:B------:R-:W-:-:S05]  /*10f0*/  F2FP.BF16.F32.PACK_AB R20, R0, R25 ;  /* 0x000000190014723e */ /* 0x000fca00000010ff */
[----:B------:R-:W-:Y:S01]  /*1100*/  STG.E.64 desc[UR4][R10.64], R20 ;  /* 0x000000140a007986 */ /* 0x000fe2000c101b04 */
[----:B------:R-:W-:Y:S05]  /*1110*/  EXIT ;  /* 0x000000000000794d */ /* 0x000fea0003800000 */
.L_x_721:
[-C--:B------:R-:W-:Y:S02]  /*1120*/  IABS R6, R20.reuse ;  /* 0x0000001400067213 */ /* 0x080fe40000000000 */
[----:B------:R-:W-:Y:S02]  /*1130*/  IADD3 R14, R14, 0x2, R14 ;  /* 0x000000020e0e7810 */ /* 0x000fe40007ffe00e */
[----:B------:R-:W0:Y:S01]  /*1140*/  I2F.RP R15, R6 ;  /* 0x00000006000f7306 */ /* 0x000e220000209400 */
[----:B------:R-:W-:Y:S02]  /*1150*/  LEA.HI R27, R27, R20, RZ, 0x3 ;  /* 0x000000141b1b7211 */ /* 0x000fe400078f18ff */
[----:B------:R-:W-:-:S05]  /*1160*/  ISETP.GE.AND P1, PT, R14, RZ, PT ;  /* 0x000000ff0e00720c */ /* 0x000fca0003f26270 */
[----:B0-----:R-:W0:Y:S02]  /*1170*/  MUFU.RCP R15, R15 ;  /* 0x0000000f000f7308 */ /* 0x001e240000001000 */
[----:B0-----:R-:W-:-:S06]  /*1180*/  IADD3 R8, R15, 0xffffffe, RZ ;  /* 0x0ffffffe0f087810 */ /* 0x001fcc0007ffe0ff */
[----:B------:R0:W1:Y:S02]  /*1190*/  F2I.FTZ.U32.TRUNC.NTZ R9, R8 ;  /* 0x0000000800097305 */ /* 0x000064000021f000 */
[----:B0-----:R-:W-:Y:S02]  /*11a0*/  IMAD.MOV.U32 R8, RZ, RZ, RZ ;  /* 0x000000ffff087224 */ /* 0x001fe400078e00ff */
[----:B-1----:R-:W-:-:S04]  /*11b0*/  IMAD.MOV R7, RZ, RZ, -R9 ;  /* 0x000000ffff077224 */ /* 0x002fc800078e0a09 */
[----:B------:R-:W-:-:S04]  /*11c0*/  IMAD R7, R7, R6, RZ ;  /* 0x0000000607077224 */ /* 0x000fc800078e02ff */
[----:B------:R-:W-:Y:S01]  /*11d0*/  IMAD.HI.U32 R7, R9, R7, R8 ;  /* 0x0000000709077227 */ /* 0x000fe200078e0008 */
[----:B------:R-:W-:-:S05]  /*11e0*/  IABS R9, R14 ;  /* 0x0000000e00097213 */ /* 0x000fca0000000000 */
[----:B------:R-:W-:-:S04]  /*11f0*/  IMAD.HI.U32 R15, R7, R9, RZ ;  /* 0x00000009070f7227 */ /* 0x000fc800078e00ff */
[----:B------:R-:W-:-:S04]  /*1200*/  IMAD.MOV R15, RZ, RZ, -R15 ;  /* 0x000000ffff0f7224 */ /* 0x000fc800078e0a0f */
[C---:B------:R-:W-:Y:S02]  /*1210*/  IMAD R9, R6.reuse, R15, R9 ;  /* 0x0000000f06097224 */ /* 0x040fe400078e0209 */
[----:B------:R-:W0:Y:S03]  /*1220*/  LDC.64 R14, c[0x0][0x238] ;  /* 0x00008e00ff0e7b82 */ /* 0x000e260000000a00 */
[----:B------:R-:W-:-:S13]  /*1230*/  ISETP.GT.U32.AND P0, PT, R6, R9, PT ;  /* 0x000000090600720c */ /* 0x000fda0003f04070 */
[----:B------:R-:W-:-:S04]  /*1240*/  @!P0 IADD3 R9, R9, -R6, RZ ;  /* 0x8000000609098210 */ /* 0x000fc80007ffe0ff */
[----:B------:R-:W-:-:S13]  /*1250*/  ISETP.GT.U32.AND P0, PT, R6, R9, PT ;  /* 0x000000090600720c */ /* 0x000fda0003f04070 */
[----:B------:R-:W-:Y:S01]  /*1260*/  @!P0 IMAD.IADD R9, R9, 0x1, -R6 ;  /* 0x0000000109098824 */ /* 0x000fe200078e0a06 */
[----:B------:R-:W-:-:S03]  /*1270*/  ISETP.NE.AND P0, PT, R20, RZ, PT ;  /* 0x000000ff1400720c */ /* 0x000fc60003f05270 */
[----:B------:R-:W-:-:S04]  /*1280*/  @!P1 IMAD.MOV R8, RZ, RZ, -R9 ;  /* 0x000000ffff089224 */ /* 0x000fc800078e0a09 */
[----:B------:R-:W-:Y:S01]  /*1290*/  @!P1 IMAD.MOV.U32 R9, RZ, RZ, R8 ;  /* 0x000000ffff099224 */ /* 0x000fe200078e0008 */
[----:B------:R-:W-:-:S04]  /*12a0*/  LOP3.LUT R8, RZ, R20, RZ, 0x33, !PT ;  /* 0x00000014ff087212 */ /* 0x000fc800078e33ff */
[----:B------:R-:W-:-:S04]  /*12b0*/  SEL R9, R8, R9, !P0 ;  /* 0x0000000908097207 */ /* 0x000fc80004000000 */
[----:B------:R-:W-:-:S04]  /*12c0*/  SHF.R.U32.HI R9, RZ, 0x1, R9 ;  /* 0x00000001ff097819 */ /* 0x000fc80000011609 */
[----:B------:R-:W-:-:S04]  /*12d0*/  IADD3 R17, P1, R9, R12, RZ ;  /* 0x0000000c09117210 */ /* 0x000fc80007f3e0ff */
[----:B------:R-:W-:Y:S02]  /*12e0*/  IADD3.X R18, RZ, R4, RZ, P1, !PT ;  /* 0x00000004ff127210 */ /* 0x000fe40000ffe4ff */
[----:B0-----:R-:W-:-:S04]  /*12f0*/  LEA R16, P1, R17, R14, 0x1 ;  /* 0x0000000e11107211 */ /* 0x001fc800078208ff */
[----:B------:R-:W-:Y:S02]  /*1300*/  LEA.HI.X R17, R17, R15, R18, 0x1, P1 ;  /* 0x0000000f11117211 */ /* 0x000fe400008f0c12 */
[----:B------:R-:W-:-:S03]  /*1310*/  IADD3 R9, P1, R9, R3, RZ ;  /* 0x0000000309097210 */ /* 0x000fc60007f3e0ff */
[----:B------:R0:W5:Y:S02]  /*1320*/  LDG.E.U16.CONSTANT R16, desc[UR4][R16.64] ;  /* 0x0000000410107981 */ /* 0x000164000c1e9500 */
[----:B------:R-:W-:Y:S01]  /*1330*/  IMAD.X R20, RZ, RZ, R5, P1 ;  /* 0x000000ffff147224 */ /* 0x000fe200008e0605 */
[----:B------:R-:W-:-:S04]  /*1340*/  LEA R18, P1, R9, R14, 0x1 ;  /* 0x0000000e09127211 */ /* 0x000fc800078208ff */
[----:B------:R-:W-:-:S05]  /*1350*/  LEA.HI.X R19, R9, R15, R20, 0x1, P1 ;  /* 0x0000000f09137211 */ /* 0x000fca00008f0c14 */
[----:B------:R0:W5:Y:S01]  /*1360*/  LDG.E.U16.CONSTANT R18, desc[UR4][R18.64] ;  /* 0x0000000412127981 */ /* 0x000162000c1e9500 */
[----:B------:R-:W-:Y:S01]  /*1370*/  SHF.R.S32.HI R20, RZ, 0x3, R27 ;  /* 0x00000003ff147819 */ /* 0x000fe2000001141b */
[----:B------:R-:W-:Y:S01]  /*1380*/  HFMA2.MMA R27, -RZ, RZ, 0, 1.847743988037109375e-06 ;  /* 0x0000001fff1b7435 */ /* 0x000fe200000001ff */
[----:B------:R-:W-:Y:S02]  /*1390*/  IMAD.MOV.U32 R24, RZ, RZ, -0x1 ;  /* 0xffffffffff187424 */ /* 0x000fe400078e00ff */
[----:B------:R-:W-:-:S08]  /*13a0*/  IMAD.MOV.U32 R26, RZ, RZ, R25 ;  /* 0x000000ffff1a7224 */ /* 0x000fd000078e0019 */
[----:B0----5:R-:W-:Y:S05]  /*13b0*/  WARPSYNC.COLLECTIVE R24, `(.L_x_723) ;  /* 0x0000000018087348 */ /* 0x021fea0003c00000 */
[----:B------:R-:W-:Y:S01]  /*13c0*/  NOP ;  /* 0x0000000000007918 */ /* 0x000fe20000000000 */
[----:B0----5:R-:W-:Y:S01]  /*13d0*/  ENDCOLLECTIVE ;  /* 0x000000000000791b */ /* 0x021fe20003800000 */
.L_x_723:
[----:B------:R-:W-:Y:S05]  /*13e0*/  WARPSYNC.COLLECTIVE R24, `(.L_x_724) ;  /* 0x0000000018087348 */ /* 0x000fea0003c00000 */
[----:B------:R0:W1:Y:S02]  /*13f0*/  SHFL.BFLY P2, R28, R26, R20, R27 ;  /* 0x0c0000141a1c7389 */ /* 0x000064000004001b */
[----:B01----:R-:W-:Y:S01]  /*1400*/  ENDCOLLECTIVE ;  /* 0x000000000000791b */ /* 0x003fe20003800000 */
.L_x_724:
[----:B------:R-:W-:Y:S01]  /*1410*/  ISETP.GE.AND P1, PT, R23, R20, PT ;  /* 0x000000141700720c */ /* 0x000fe20003f26270 */
[----:B------:R-:W-:Y:S02]  /*1420*/  IMAD.MOV.U32 R26, RZ, RZ, R0 ;  /* 0x000000ffff1a7224 */ /* 0x000fe400078e0000 */
[----:B------:R-:W-:-:S10]  /*1430*/  IMAD.MOV.U32 R22, RZ, RZ, R28 ;  /* 0x000000ffff167224 */ /* 0x000fd400078e001c */
[----:B------:R-:W-:Y:S05]  /*1440*/  WARPSYNC.COLLECTIVE R24, `(.L_x_725) ;  /* 0x0000000018087348 */ /* 0x000fea0003c00000 */
[----:B------:R0:W1:Y:S02]  /*1450*/  SHFL.BFLY P2, R28, R26, R20, R27 ;  /* 0x0c0000141a1c7389 */ /* 0x000064000004001b */
[----:B01----:R-:W-:Y:S01]  /*1460*/  ENDCOLLECTIVE ;  /* 0x000000000000791b */ /* 0x003fe20003800000 */
.L_x_725:
[----:B------:R-:W-:-:S04]  /*1470*/  IMAD.MOV.U32 R19, RZ, RZ, R28 ;  /* 0x000000ffff137224 */ /* 0x000fc800078e001c */
[----:B------:R-:W-:-:S05]  /*1480*/  FADD.FTZ R28, -R19, -RZ ;  /* 0x800000ff131c7221 */ /* 0x000fca0000010100 */
[----:B------:R-:W-:Y:S01]  /*1490*/  FSEL R19, R28, R19, !P1 ;  /* 0x000000131c137208 */ /* 0x000fe20004800000 */
[----:B------:R-:W-:Y:S01]  /*14a0*/  IMAD.U32 R9, R16, 0x10000, RZ ;  /* 0x0001000010097824 */ /* 0x000fe200078e00ff */
[----:B------:R-:W-:-:S05]  /*14b0*/  SHF.L.U32 R18, R18, 0x10, RZ ;  /* 0x0000001012127819 */ /* 0x000fca00000006ff */
[----:B------:R-:W-:-:S04]  /*14c0*/  FMUL.FTZ R19, R18, R19 ;  /* 0x0000001312137220 */ /* 0x000fc80000410000 */
[----:B------:R-:W-:Y:S01]  /*14d0*/  FFMA.FTZ R0, R0, R9, R19 ;  /* 0x0000000900007223 */ /* 0x000fe20000010013 */
[----:B------:R-:W-:-:S05]  /*14e0*/  IMAD.SHL.U32 R9, R23, 0x8, RZ ;  /* 0x0000000817097824 */ /* 0x000fca00078e00ff */
        /* <DEDUP_REMOVED lines=16> */
[----:B------:R-:W-:-:S03]  /*15f0*/  FADD.FTZ R19, -R22, -RZ ;  /* 0x800000ff16137221 */ /* 0x000fc60000010100 */
        /* <DEDUP_REMOVED lines=8> */
[----:B------:R-:W-:Y:S02]  /*1680*/  IMAD.MOV.U32 R26, RZ, RZ, R21 ;  /* 0x000000ffff1a7224 */ /* 0x000fe400078e0015 */
[----:B---3--:R-:W-:-:S04]  /*1690*/  IMAD.U32 R22, R18, 0x10000, RZ ;  /* 0x0001000012167824 */ /* 0x008fc800078e00ff */
[----:B------:R-:W-:Y:S01]  /*16a0*/  FMUL.FTZ R24, R22, R23 ;  /* 0x0000001716187220 */ /* 0x000fe20000410000 */
[----:B--2---:R-:W-:Y:S01]  /*16b0*/  IMAD.U32 R22, R16, 0x10000, RZ ;  /* 0x0001000010167824 */ /* 0x004fe200078e00ff */
[----:B------:R-:W-:-:S03]  /*16c0*/  LOP3.LUT R16, R9, 0x4, RZ, 0xfc, !PT ;  /* 0x0000000409107812 */ /* 0x000fc600078efcff */
[----:B------:R-:W-:Y:S01]  /*16d0*/  FFMA.FTZ R25, R25, R22, R24 ;  /* 0x0000001619197223 */ /* 0x000fe20000010018 */
        /* <DEDUP_REMOVED lines=10> */
[----:B------:R-:W-:-:S04]  /*1780*/  @!P2 MOV R27, R24 ;  /* 0x00000018001ba202 */ /* 0x000fc80000000f00 */
[----:B------:R-:W-:-:S04]  /*1790*/  SEL R19, R8, R27, !P0 ;  /* 0x0000001b08137207 */ /* 0x000fc80004000000 */
[----:B------:R-:W-:-:S04]  /*17a0*/  SHF.R.U32.HI R19, RZ, 0x1, R19 ;  /* 0x00000001ff137819 */ /* 0x000fc80000011613 */
[----:B------:R-:W-:-:S05]  /*17b0*/  IADD3 R17, P2, R19, R12, RZ ;  /* 0x0000000c13117210 */ /* 0x000fca0007f5e0ff */
[----:B------:R-:W-:Y:S01]  /*17c0*/  IMAD.X R18, RZ, RZ, R4, P2 ;  /* 0x000000ffff127224 */ /* 0x000fe200010e0604 */
[C---:B------:R-:W-:Y:S01]  /*17d0*/  LEA R16, P2, R17.reuse, R14, 0x1 ;  /* 0x0000000e11107211 */ /* 0x040fe200078408ff */
[----:B------:R-:W-:Y:S01]  /*17e0*/  IMAD.MOV.U32 R27, RZ, RZ, 0x1f ;  /* 0x0000001fff1b7424 */ /* 0x000fe200078e00ff */
[----:B------:R-:W-:Y:S02]  /*17f0*/  MOV R24, 0xffffffff ;  /* 0xffffffff00187802 */ /* 0x000fe40000000f00 */
[----:B------:R-:W-:-:S05]  /*1800*/  LEA.HI.X R17, R17, R15, R18, 0x1, P2 ;  /* 0x0000000f11117211 */ /* 0x000fca00010f0c12 */
[----:B------:R0:W5:Y:S04]  /*1810*/  LDG.E.U16.CONSTANT R18, desc[UR4][R16.64] ;  /* 0x0000000410127981 */ /* 0x000168000c1e9500 */
[----:B0----5:R-:W-:Y:S05]  /*1820*/  WARPSYNC.COLLECTIVE R24, `(.L_x_726) ;  /* 0x0000000018087348 */ /* 0x021fea0003c00000 */
[----:B------:R1:W2:Y:S02]  /*1830*/  SHFL.BFLY P2, R28, R26, R20, R27 ;  /* 0x0c0000141a1c7389 */ /* 0x0002a4000004001b */
[----:B012--5:R-:W-:Y:S01]  /*1840*/  ENDCOLLECTIVE ;  /* 0x000000000000791b */ /* 0x027fe20003800000 */
.L_x_726:
[----:B------:R-:W-:Y:S01]  /*1850*/  IMAD.MOV.U32 R23, RZ, RZ, R28 ;  /* 0x000000ffff177224 */ /* 0x000fe200078e001c */
[----:B------:R-:W-:-:S03]  /*1860*/  IADD3 R19, P2, R19, R3, RZ ;  /* 0x0000000313137210 */ /* 0x000fc60007f5e0ff */
[----:B------:R-:W-:-:S05]  /*1870*/  FADD.FTZ R22, -R23, -RZ ;  /* 0x800000ff17167221 */ /* 0x000fca0000010100 */
[----:B------:R-:W-:Y:S01]  /*1880*/  FSEL R23, R22, R23, !P1 ;  /* 0x0000001716177208 */ /* 0x000fe20004800000 */
[----:B------:R-:W-:Y:S01]  /*1890*/  IMAD.X R22, RZ, RZ, R5, P2 ;  /* 0x000000ffff167224 */ /* 0x000fe200010e0605 */
[----:B------:R-:W-:-:S04]  /*18a0*/  LEA R16, P2, R19, R14, 0x1 ;  /* 0x0000000e13107211 */ /* 0x000fc800078408ff */
[----:B------:R-:W-:-:S05]  /*18b0*/  LEA.HI.X R17, R19, R15, R22, 0x1, P2 ;  /* 0x0000000f13117211 */ /* 0x000fca00010f0c16 */
[----:B------:R0:W5:Y:S01]  /*18c0*/  LDG.E.U16.CONSTANT R16, desc[UR4][R16.64] ;  /* 0x0000000410107981 */ /* 0x000162000c1e9500 */
[----:B------:R-:W-:-:S07]  /*18d0*/  IMAD.MOV.U32 R26, RZ, RZ, R2 ;  /* 0x000000ffff1a7224 */ /* 0x000fce00078e0002 */
[----:B0----5:R-:W-:Y:S05]  /*18e0*/  WARPSYNC.COLLECTIVE R24, `(.L_x_727) ;  /* 0x0000000018087348 */ /* 0x021fea0003c00000 */
[----:B------:R1:W2:Y:S02]  /*18f0*/  SHFL.BFLY P2, R28, R26, R20, R27 ;  /* 0x0c0000141a1c7389 */ /* 0x0002a4000004001b */
[----:B012--5:R-:W-:Y:S01]  /*1900*/  ENDCOLLECTIVE ;  /* 0x000000000000791b */ /* 0x027fe20003800000 */
.L_x_727:
[----:B------:R-:W-:Y:S01]  /*1910*/  IMAD.U32 R18, R18, 0x10000, RZ ;  /* 0x0001000012127824 */ /* 0x000fe200078e00ff */
[----:B------:R-:W-:-:S05]  /*1920*/  SHF.L.U32 R22, R16, 0x10, RZ ;  /* 0x0000001010167819 */ /* 0x000fca00000006ff */
[----:B------:R-:W-:-:S04]  /*1930*/  FMUL.FTZ R22, R22, R23 ;  /* 0x0000001716167220 */ /* 0x000fc80000410000 */
[----:B------:R-:W-:Y:S01]  /*1940*/  FFMA.FTZ R21, R21, R18, R22 ;  /* 0x0000001215157223 */ /* 0x000fe20000010016 */
[----:B------:R-:W-:Y:S06]  /*1950*/  BRA `(.L_x_728) ;  /* 0xfffffff4005c7947 */ /* 0x000fec000383ffff */
.L_x_722:
[----:B------:R-:W-:Y:S01]  /*1960*/  BSSY B1, `(.L_x_729) ;  /* 0x0000005000017945 */ /* 0x000fe20003800000 */
[----:B------:R-:W-:-:S07]  /*1970*/  IMAD.MOV.U32 R24, RZ, RZ, -0x1 ;  /* 0xffffffffff187424 */ /* 0x000fce00078e00ff */
[----:B------:R-:W-:Y:S05]  /*1980*/  WARPSYNC.COLLECTIVE R24, `(.L_x_730) ;  /* 0x0000000018087348 */ /* 0x000fea0003c00000 */
[----:B------:R-:W-:Y:S01]  /*1990*/  NOP ;  /* 0x0000000000007918 */ /* 0x000fe20000000000 */
[----:B------:R-:W-:Y:S01]  /*19a0*/  ENDCOLLECTIVE ;  /* 0x000000000000791b */ /* 0x000fe20003800000 */
.L_x_730:
[----:B------:R-:W-:Y:S05]  /*19b0*/  BSYNC B1 ;  /* 0x0000000000017941 */ /* 0x000fea0003800000 */
.L_x_729:
[----:B------:R-:W-:Y:S05]  /*19c0*/  BRA `(.L_x_720) ;  /* 0xfffffff400c07947 */ /* 0x000fea000383ffff */
.L_x_731:
        /* <DEDUP_REMOVED lines=11> */
.L_x_4514:


//--------------------- .text._ZN12tensorrt_llm7kernels21fusedQKNormRopeKernelIN3c108BFloat16ES3_Li128ELb1EEEvPviiifPKvS6_S6_PKlii --------------------------
	.section	.text._ZN12tensorrt_llm7kernels21fusedQKNormRopeKernelIN3c108BFloat16ES3_Li128ELb1EEEvPviiifPKvS6_S6_PKlii,"ax",@progbits
	.align	128
        .global         _ZN12tensorrt_llm7kernels21fusedQKNormRopeKernelIN3c108BFloat16ES3_Li128ELb1EEEvPviiifPKvS6_S6_PKlii
        .type           _ZN12tensorrt_llm7kernels21fusedQKNormRopeKernelIN3c108BFloat16ES3_Li128ELb1EEEvPviiifPKvS6_S6_PKlii,@function
        .size           _ZN12tensorrt_llm7kernels21fusedQKNormRopeKernelIN3c108BFloat16ES3_Li128ELb1EEEvPviiifPKvS6_S6_PKlii,(.L_x_4515 - _ZN12tensorrt_llm7kernels21fusedQKNormRopeKernelIN3c108BFloat16ES3_Li128ELb1EEEvPviiifPKvS6_S6_PKlii)
        .other          _ZN12tensorrt_llm7kernels21fusedQKNormRopeKernelIN3c108BFloat16ES3_Li128ELb1EEEvPviiifPKvS6_S6_PKlii,@"STO_CUDA_ENTRY STV_DEFAULT"
_ZN12tensorrt_llm7kernels21fusedQKNormRopeKernelIN3c108BFloat16ES3_Li128ELb1EEEvPviiifPKvS6_S6_PKlii:
.text._ZN12tensorrt_llm7kernels21fusedQKNormRopeKernelIN3c108BFloat16ES3_Li128ELb1EEEvPviiifPKvS6_S6_PKlii:
        /* <DEDUP_REMOVED lines=39> */
[----:B------:R-:W-:Y:S01]  /*0270*/  IADD3 R6, -R8, RZ, RZ ;  /* 0x000000ff08067210 */ /* 0x000fe20007ffe1ff */
[----:B------:R-:W-:Y:S01]  /*0280*/  ULDC.64 UR6, c[0x0][0x208] ;  /* 0x0000820000067ab9 */ /* 0x000fe20000000a00 */
[----:B------:R-:W-:Y:S01]  /*0290*/  LOP3.LUT R9, R9, 0x1f, RZ, 0xc0, !PT ;  /* 0x0000001f09097812 */ /* 0x000fe200078ec0ff */
[----:B------:R-:W-:Y:S02]  /*02a0*/  ULDC UR8, c[0x0][0x24c] ;  /* 0x0000930000087ab9 */ /* 0x000fe40000000800 */
[----:B------:R-:W-:Y:S01]  /*02b0*/  IMAD R11, R3, R6, R0 ;  /* 0x00000006030b7224 */ /* 0x000fe200078e0200 */
[----:B------:R-:W-:Y:S01]  /*02c0*/  SHF.L.U32 R10, R9, 0x2, RZ ;  /* 0x00000002090a7819 */ /* 0x000fe200000006ff */
[----:B------:R-:W1:Y:S03]  /*02d0*/  LDC.64 R6, c[0x0][0x210] ;  /* 0x00008400ff067b82 */ /* 0x000e660000000a00 */
[----:B------:R-:W-:-:S05]  /*02e0*/  ISETP.GE.AND P0, PT, R11, R2, PT ;  /* 0x000000020b00720c */ /* 0x000fca0003f06270 */
[----:B------:R-:W2:Y:S01]  /*02f0*/  LDC.64 R20, c[0x0][0x230] ;  /* 0x00008c00ff147b82 */ /* 0x000ea20000000a00 */
[----:B0-----:R-:W-:-:S07]  /*0300*/  IMAD.IADD R3, R3, 0x1, R4 ;  /* 0x0000000103037824 */ /* 0x001fce00078e0204 */
[----:B------:R-:W0:Y:S01]  /*0310*/  LDC.64 R12, c[0x0][0x228] ;  /* 0x00008a00ff0c7b82 */ /* 0x000e220000000a00 */
[----:B------:R-:W-:-:S05]  /*0320*/  IMAD R3, R8, R3, RZ ;  /* 0x0000000308037224 */ /* 0x000fca00078e02ff */
[----:B------:R-:W-:-:S05]  /*0330*/  SHF.L.U32 R3, R3, 0x7, RZ ;  /* 0x0000000703037819 */ /* 0x000fca00000006ff */
[C---:B------:R-:W-:Y:S01]  /*0340*/  @P0 IMAD R3, R2.reuse, 0x80, R3 ;  /* 0x0000008002030824 */ /* 0x040fe200078e0203 */
[----:B------:R-:W-:-:S04]  /*0350*/  SEL R2, R2, RZ, P0 ;  /* 0x000000ff02027207 */ /* 0x000fc80000000000 */
[----:B------:R-:W-:Y:S01]  /*0360*/  IADD3 R3, R3, R10, RZ ;  /* 0x0000000a03037210 */ /* 0x000fe20007ffe0ff */
[----:B------:R-:W-:-:S05]  /*0370*/  IMAD.IADD R2, R11, 0x1, -R2 ;  /* 0x000000010b027824 */ /* 0x000fca00078e0a02 */
[----:B------:R-:W-:-:S05]  /*0380*/  LEA R3, R2, R3, 0x7 ;  /* 0x0000000302037211 */ /* 0x000fca00078e38ff */
[----:B-1----:R-:W-:-:S05]  /*0390*/  IMAD.WIDE R2, R3, 0x2, R6 ;  /* 0x0000000203027825 */ /* 0x002fca00078e0206 */
[----:B------:R-:W3:Y:S01]  /*03a0*/  LDG.E.64 R6, desc[UR6][R2.64] ;  /* 0x0000000602067981 */ /* 0x000ee2000c1e1b00 */
[----:B--2---:R-:W-:-:S04]  /*03b0*/  IMAD.WIDE R20, R10, 0x2, R20 ;  /* 0x000000020a147825 */ /* 0x004fc800078e0214 */
[----:B0-----:R-:W-:Y:S01]  /*03c0*/  IMAD.WIDE R12, R10, 0x2, R12 ;  /* 0x000000020a0c7825 */ /* 0x001fe200078e020c */
[----:B------:R-:W2:Y:S04]  /*03d0*/  @P0 LDG.E.U16 R11, desc[UR6][R20.64] ;  /* 0x00000006140b0981 */ /* 0x000ea8000c1e1500 */
[----:B------:R-:W4:Y:S04]  /*03e0*/  @P0 LDG.E.U16 R14, desc[UR6][R20.64+0x2] ;  /* 0x00000206140e0981 */ /* 0x000f28000c1e1500 */
[----:B------:R-:W5:Y:S04]  /*03f0*/  @P0 LDG.E.U16 R4, desc[UR6][R20.64+0x4] ;  /* 0x0000040614040981 */ /* 0x000f68000c1e1500 */
[----:B------:R0:W5:Y:S04]  /*0400*/  @P0 LDG.E.U16 R15, desc[UR6][R20.64+0x6] ;  /* 0x00000606140f0981 */ /* 0x000168000c1e1500 */
[----:B------:R-:W5:Y:S04]  /*0410*/  @!P0 LDG.E.U16 R16, desc[UR6][R12.64] ;  /* 0x000000060c108981 */ /* 0x000f68000c1e1500 */
[----:B------:R-:W5:Y:S04]  /*0420*/  @!P0 LDG.E.U16 R18, desc[UR6][R12.64+0x2] ;  /* 0x000002060c128981 */ /* 0x000f68000c1e1500 */
[----:B------:R-:W5:Y:S04]  /*0430*/  @!P0 LDG.E.U16 R17, desc[UR6][R12.64+0x4] ;  /* 0x000004060c118981 */ /* 0x000f68000c1e1500 */
[----:B------:R1:W5:Y:S01]  /*0440*/  @!P0 LDG.E.U16 R19, desc[UR6][R12.64+0x6] ;  /* 0x000006060c138981 */ /* 0x000362000c1e1500 */
[----:B------:R-:W-:Y:S01]  /*0450*/  USHF.R.S32.HI UR4, URZ, 0x1f, UR8 ;  /* 0x0000001f3f047899 */ /* 0x000fe20008011408 */
[----:B------:R-:W-:Y:S03]  /*0460*/  BSSY B0, `(.L_x_732) ;  /* 0x000005e000007945 */ /* 0x000fe60003800000 */
[----:B------:R-:W-:-:S04]  /*0470*/  ULEA.HI UR4, UR4, UR8, URZ, 0x2 ;  /* 0x0000000804047291 */ /* 0x000fc8000f8f103f */
[----:B------:R-:W-:Y:S01]  /*0480*/  USHF.R.S32.HI UR4, URZ, 0x2, UR4 ;  /* 0x000000023f047899 */ /* 0x000fe20008011404 */
[C---:B---3--:R-:W-:Y:S01]  /*0490*/  PRMT R22, R6.reuse, 0x7632, R22 ;  /* 0x0000763206167816 */ /* 0x048fe20000000016 */
[----:B------:R-:W-:Y:S01]  /*04a0*/  IMAD.U32 R0, R6, 0x10000, RZ ;  /* 0x0001000006007824 */ /* 0x000fe200078e00ff */
[C---:B------:R-:W-:Y:S02]  /*04b0*/  PRMT R24, R7.reuse, 0x7632, R24 ;  /* 0x0000763207187816 */ /* 0x040fe40000000018 */
[----:B------:R-:W-:Y:S01]  /*04c0*/  SHF.L.U32 R6, R22, 0x10, RZ ;  /* 0x0000001016067819 */ /* 0x000fe200000006ff */
[----:B------:R-:W-:Y:S01]  /*04d0*/  FFMA.FTZ R23, R0, R0, RZ ;  /* 0x0000000000177223 */ /* 0x000fe200000100ff */
[----:B------:R-:W-:Y:S01]  /*04e0*/  SHF.L.U32 R7, R7, 0x10, RZ ;  /* 0x0000001007077819 */ /* 0x000fe200000006ff */
[----:B0-----:R-:W-:Y:S01]  /*04f0*/  IMAD.U32 R20, R24, 0x10000, RZ ;  /* 0x0001000018147824 */ /* 0x001fe200078e00ff */
[----:B--2---:R-:W-:Y:S01]  /*0500*/  @P0 SHF.L.U32 R11, R11, 0x10, RZ ;  /* 0x000000100b0b0819 */ /* 0x004fe200000006ff */
[----:B------:R-:W-:Y:S01]  /*0510*/  FFMA.FTZ R22, R6, R6, R23 ;  /* 0x0000000606167223 */ /* 0x000fe20000010017 */
[----:B----4-:R-:W-:-:S03]  /*0520*/  @P0 SHF.L.U32 R14, R14, 0x10, RZ ;  /* 0x000000100e0e0819 */ /* 0x010fc600000006ff */
[----:B------:R-:W-:Y:S01]  /*0530*/  FFMA.FTZ R21, R7, R7, R22 ;  /* 0x0000000707157223 */ /* 0x000fe20000010016 */
[----:B-----5:R-:W-:-:S03]  /*0540*/  @P0 IMAD.U32 R4, R4, 0x10000, RZ ;  /* 0x0001000004040824 */ /* 0x020fc600078e00ff */
[----:B------:R-:W-:Y:S01]  /*0550*/  FFMA.FTZ R21, R20, R20, R21 ;  /* 0x0000001414157223 */ /* 0x000fe20000010015 */
[----:B------:R-:W-:-:S04]  /*0560*/  @P0 SHF.L.U32 R15, R15, 0x10, RZ ;  /* 0x000000100f0f0819 */ /* 0x000fc800000006ff */
[----:B-1----:R-:W0:Y:S01]  /*0570*/  SHFL.BFLY PT, R12, R21, 0x10, 0x1f ;  /* 0x0e001f00150c7f89 */ /* 0x002e2200000e0000 */
[----:B------:R-:W-:Y:S01]  /*0580*/  @!P0 SHF.L.U32 R11, R16, 0x10, RZ ;  /* 0x00000010100b8819 */ /* 0x000fe200000006ff */
[----:B------:R-:W-:Y:S01]  /*0590*/  @!P0 IMAD.U32 R14, R18, 0x10000, RZ ;  /* 0x00010000120e8824 */ /* 0x000fe200078e00ff */
[----:B------:R-:W-:Y:S02]  /*05a0*/  @!P0 SHF.L.U32 R4, R17, 0x10, RZ ;  /* 0x0000001011048819 */ /* 0x000fe400000006ff */
[----:B------:R-:W-:Y:S02]  /*05b0*/  @!P0 SHF.L.U32 R15, R19, 0x10, RZ ;  /* 0x00000010130f8819 */ /* 0x000fe400000006ff */
[----:B------:R-:W-:Y:S01]  /*05c0*/  ISETP.GE.AND P0, PT, R9, UR4, PT ;  /* 0x0000000409007c0c */ /* 0x000fe2000bf06270 */
[----:B0-----:R-:W-:-:S05]  /*05d0*/  FADD.FTZ R12, R21, R12 ;  /* 0x0000000c150c7221 */ /* 0x001fca0000010000 */
[----:B------:R-:W0:Y:S02]  /*05e0*/  SHFL.BFLY PT, R13, R12, 0x8, 0x1f ;  /* 0x0d001f000c0d7f89 */ /* 0x000e2400000e0000 */
[----:B0-----:R-:W-:-:S05]  /*05f0*/  FADD.FTZ R13, R12, R13 ;  /* 0x0000000d0c0d7221 */ /* 0x001fca0000010000 */
[----:B------:R-:W0:Y:S02]  /*0600*/  SHFL.BFLY PT, R22, R13, 0x4, 0x1f ;  /* 0x0c801f000d167f89 */ /* 0x000e2400000e0000 */
[----:B0-----:R-:W-:-:S05]  /*0610*/  FADD.FTZ R22, R13, R22 ;  /* 0x000000160d167221 */ /* 0x001fca0000010000 */
[----:B------:R-:W0:Y:S02]  /*0620*/  SHFL.BFLY PT, R23, R22, 0x2, 0x1f ;  /* 0x0c401f0016177f89 */ /* 0x000e2400000e0000 */
[----:B0-----:R-:W-:-:S05]  /*0630*/  FADD.FTZ R23, R22, R23 ;  /* 0x0000001716177221 */ /* 0x001fca0000010000 */
[----:B------:R-:W0:Y:S02]  /*0640*/  SHFL.BFLY PT, R24, R23, 0x1, 0x1f ;  /* 0x0c201f0017187f89 */ /* 0x000e2400000e0000 */
[----:B0-----:R-:W-:-:S04]  /*0650*/  FADD.FTZ R24, R23, R24 ;  /* 0x0000001817187221 */ /* 0x001fc80000010000 */
[----:B------:R-:W-:-:S04]  /*0660*/  FFMA.FTZ R5, R24, 0.0078125, R5 ;  /* 0x3c00000018057823 */ /* 0x000fc80000010005 */
[----:B------:R-:W0:Y:S02]  /*0670*/  MUFU.RSQ R12, R5 ;  /* 0x00000005000c7308 */ /* 0x000e240000001400 */
[C---:B0-----:R-:W-:Y:S01]  /*0680*/  FMUL.FTZ R11, R12.reuse, R11 ;  /* 0x0000000b0c0b7220 */ /* 0x041fe20000410000 */
[C---:B------:R-:W-:Y:S01]  /*0690*/  FMUL.FTZ R4, R12.reuse, R4 ;  /* 0x000000040c047220 */ /* 0x040fe20000410000 */
[C---:B------:R-:W-:Y:S01]  /*06a0*/  FMUL.FTZ R5, R12.reuse, R14 ;  /* 0x0000000e0c057220 */ /* 0x040fe20000410000 */
        /* <DEDUP_REMOVED lines=10> */
[----:B------:R-:W-:Y:S01]  /*0750*/  IMAD.SHL.U32 R6, R9, 0x2, RZ ;  /* 0x0000000209067824 */ /* 0x000fe200078e00ff */
[----:B------:R-:W-:Y:S01]  /*0760*/  IADD3 R10, R10, 0x2, RZ ;  /* 0x000000020a0a7810 */ /* 0x000fe20007ffe0ff */
[----:B------:R-:W-:Y:S01]  /*0770*/  IMAD.MOV.U32 R19, RZ, RZ, RZ ;  /* 0x000000ffff137224 */ /* 0x000fe200078e00ff */
[----:B------:R-:W-:Y:S02]  /*0780*/  USHF.R.S32.HI UR4, URZ, 0x1, UR4 ;  /* 0x000000013f047899 */ /* 0x000fe40008011404 */
[----:B------:R-:W-:Y:S02]  /*0790*/  SHF.R.U32.HI R18, RZ, 0x1, R10 ;  /* 0x00000001ff127819 */ /* 0x000fe4000001160a */
[----:B------:R-:W-:Y:S02]  /*07a0*/  USHF.R.S32.HI UR5, URZ, 0x1f, UR4 ;  /* 0x0000001f3f057899 */ /* 0x000fe40008011404 */
[----:B------:R-:W-:Y:S01]  /*07b0*/  IMAD.U32 R16, RZ, RZ, UR4 ;  /* 0x00000004ff107e24 */ /* 0x000fe2000f8e00ff */
[----:B------:R-:W-:-:S03]  /*07c0*/  USHF.R.S32.HI UR4, URZ, 0x1f, UR8 ;  /* 0x0000001f3f047899 */ /* 0x000fc60008011408 */
[----:B------:R-:W-:Y:S01]  /*07d0*/  MOV R17, UR5 ;  /* 0x0000000500117c02 */ /* 0x000fe20008000f00 */
[----:B--2---:R-:W-:Y:S02]  /*07e0*/  IMAD R7, R13, UR8, RZ ;  /* 0x000000080d077c24 */ /* 0x004fe4000f8e02ff */
[----:B------:R-:W-:-:S04]  /*07f0*/  IMAD.WIDE.U32 R16, R12, UR8, R16 ;  /* 0x000000080c107c25 */ /* 0x000fc8000f8e0010 */
[----:B------:R-:W-:Y:S01]  /*0800*/  IMAD R13, R12, UR4, R7 ;  /* 0x000000040c0d7c24 */ /* 0x000fe2000f8e0207 */
[----:B------:R-:W-:Y:S01]  /*0810*/  HFMA2.MMA R7, -RZ, RZ, 0, 0 ;  /* 0x00000000ff077435 */ /* 0x000fe200000001ff */
[----:B------:R-:W-:Y:S01]  /*0820*/  IADD3 R9, P0, R6, R16, RZ ;  /* 0x0000001006097210 */ /* 0x000fe20007f1e0ff */
[----:B------:R-:W-:Y:S01]  /*0830*/  ULDC.64 UR4, c[0x0][0x238] ;  /* 0x00008e0000047ab9 */ /* 0x000fe20000000a00 */
[----:B------:R-:W-:Y:S01]  /*0840*/  IMAD.WIDE.U32 R14, R12, UR8, R18 ;  /* 0x000000080c0e7c25 */ /* 0x000fe2000f8e0012 */
[----:B------:R-:W-:Y:S02]  /*0850*/  IADD3 R20, R17, R13, RZ ;  /* 0x0000000d11147210 */ /* 0x000fe40007ffe0ff */
[C---:B------:R-:W-:Y:S02]  /*0860*/  LEA R8, P1, R9.reuse, UR4, 0x1 ;  /* 0x0000000409087c11 */ /* 0x040fe4000f8208ff */
[----:B------:R-:W-:Y:S02]  /*0870*/  IADD3.X R10, RZ, R20, RZ, P0, !PT ;  /* 0x00000014ff0a7210 */ /* 0x000fe400007fe4ff */
[----:B------:R-:W-:Y:S01]  /*0880*/  IADD3 R17, P0, R18, R16, RZ ;  /* 0x0000001012117210 */ /* 0x000fe20007f1e0ff */
[----:B------:R-:W-:Y:S01]  /*0890*/  IMAD.WIDE.U32 R6, R12, UR8, R6 ;  /* 0x000000080c067c25 */ /* 0x000fe2000f8e0006 */
[----:B------:R-:W-:-:S02]  /*08a0*/  LEA.HI.X R9, R9, UR5, R10, 0x1, P1 ;  /* 0x0000000509097c11 */ /* 0x000fc400088f0c0a */
[----:B------:R-:W-:Y:S01]  /*08b0*/  IADD3.X R10, RZ, R20, RZ, P0, !PT ;  /* 0x00000014ff0a7210 */ /* 0x000fe200007fe4ff */
[----:B------:R-:W-:Y:S01]  /*08c0*/  IMAD.IADD R7, R13, 0x1, R7 ;  /* 0x000000010d077824 */ /* 0x000fe200078e0207 */
[----:B------:R-:W-:Y:S01]  /*08d0*/  LEA R18, P0, R17, UR4, 0x1 ;  /* 0x0000000411127c11 */ /* 0x000fe2000f8008ff */
[----:B------:R-:W2:Y:S01]  /*08e0*/  LDG.E.U16.CONSTANT R8, desc[UR6][R8.64] ;  /* 0x0000000608087981 */ /* 0x000ea2000c1e9500 */
[----:B------:R-:W-:Y:S02]  /*08f0*/  LEA R16, P2, R6, UR4, 0x1 ;  /* 0x0000000406107c11 */ /* 0x000fe4000f8408ff */
[----:B------:R-:W-:Y:S02]  /*0900*/  LEA R12, P1, R14, UR4, 0x1 ;  /* 0x000000040e0c7c11 */ /* 0x000fe4000f8208ff */
[----:B------:R-:W-:Y:S02]  /*0910*/  IADD3 R13, R13, R15, RZ ;  /* 0x0000000f0d0d7210 */ /* 0x000fe40007ffe0ff */
[----:B------:R-:W-:-:S02]  /*0920*/  LEA.HI.X R19, R17, UR5, R10, 0x1, P0 ;  /* 0x0000000511137c11 */ /* 0x000fc400080f0c0a */
[----:B------:R-:W-:Y:S02]  /*0930*/  LEA.HI.X R17, R6, UR5, R7, 0x1, P2 ;  /* 0x0000000506117c11 */ /* 0x000fe400090f0c07 */
[----:B------:R-:W-:Y:S01]  /*0940*/  LEA.HI.X R13, R14, UR5, R13, 0x1, P1 ;  /* 0x000000050e0d7c11 */ /* 0x000fe200088f0c0d */
[----:B------:R-:W3:Y:S04]  /*0950*/  LDG.E.U16.CONSTANT R18, desc[UR6][R18.64] ;  /* 0x0000000612127981 */ /* 0x000ee8000c1e9500 */
[----:B------:R-:W4:Y:S04]  /*0960*/  LDG.E.U16.CONSTANT R16, desc[UR6][R16.64] ;  /* 0x0000000610107981 */ /* 0x000f28000c1e9500 */
[----:B------:R-:W5:Y:S01]  /*0970*/  LDG.E.U16.CONSTANT R12, desc[UR6][R12.64] ;  /* 0x000000060c0c7981 */ /* 0x000f62000c1e9500 */
[----:B--2---:R-:W-:-:S05]  /*0980*/  SHF.L.U32 R7, R8, 0x10, RZ ;  /* 0x0000001008077819 */ /* 0x004fca00000006ff */
[-C--:B------:R-:W-:Y:S01]  /*0990*/  FMUL.FTZ R15, R5, R7.reuse ;  /* 0x00000007050f7220 */ /* 0x080fe20000410000 */
[----:B------:R-:W-:Y:S01]  /*09a0*/  FMUL.FTZ R10, R0, R7 ;  /* 0x00000007000a7220 */ /* 0x000fe20000410000 */
[----:B---3--:R-:W-:Y:S01]  /*09b0*/  IMAD.U32 R20, R18, 0x10000, RZ ;  /* 0x0001000012147824 */ /* 0x008fe200078e00ff */
[----:B----4-:R-:W-:-:S03]  /*09c0*/  SHF.L.U32 R6, R16, 0x10, RZ ;  /* 0x0000001010067819 */ /* 0x010fc600000006ff */
[-C--:B------:R-:W-:Y:S01]  /*09d0*/  FMUL.FTZ R22, R4, R20.reuse ;  /* 0x0000001404167220 */ /* 0x080fe20000410000 */
[----:B------:R-:W-:Y:S01]  /*09e0*/  FMUL.FTZ R7, R11, R20 ;  /* 0x000000140b077220 */ /* 0x000fe20000410000 */
[----:B-----5:R-:W-:Y:S01]  /*09f0*/  SHF.L.U32 R14, R12, 0x10, RZ ;  /* 0x000000100c0e7819 */ /* 0x020fe200000006ff */
[-C--:B------:R-:W-:Y:S01]  /*0a00*/  FFMA.FTZ R0, R0, R6.reuse, -R15 ;  /* 0x0000000600007223 */ /* 0x080fe2000001080f */
[----:B------:R-:W-:-:S03]  /*0a10*/  FFMA.FTZ R5, R5, R6, R10 ;  /* 0x0000000605057223 */ /* 0x000fc6000001000a */
[-C--:B------:R-:W-:Y:S01]  /*0a20*/  FFMA.FTZ R11, R11, R14.reuse, -R22 ;  /* 0x0000000e0b0b7223 */ /* 0x080fe20000010816 */
[----:B------:R-:W-:-:S07]  /*0a30*/  FFMA.FTZ R4, R4, R14, R7 ;  /* 0x0000000e04047223 */ /* 0x000fce0000010007 */
.L_x_733:
[----:B------:R-:W-:Y:S05]  /*0a40*/  BSYNC B0 ;  /* 0x0000000000007941 */ /* 0x000fea0003800000 */
.L_x_732:
[----:B------:R-:W-:Y:S02]  /*0a50*/  F2FP.BF16.F32.PACK_AB R11, R4, R11 ;  /* 0x0000000b040b723e */ /* 0x000fe400000010ff */
[----:B------:R-:W-:-:S05]  /*0a60*/  F2FP.BF16.F32.PACK_AB R10, R5, R0 ;  /* 0x00000000050a723e */ /* 0x000fca00000010ff */
[----:B------:R-:W-:Y:S01]  /*0a70*/  STG.E.64 desc[UR6][R2.64], R10 ;  /* 0x0000000a02007986 */ /* 0x000fe2000c101b06 */
[----:B------:R-:W-:Y:S05]  /*0a80*/  EXIT ;  /* 0x000000000000794d */ /* 0x000fea0003800000 */
.L_x_734:
        /* <DEDUP_REMOVED lines=15> */
.L_x_4515:


//--------------------- .text._ZN12tensorrt_llm7kernels21fusedQKNormRopeKernelIN3c108BFloat16ES3_Li64ELb0EEEvPviiifPKvS6_S6_PKlii --------------------------
	.section	.text._ZN12tensorrt_llm7kernels21fusedQKNormRopeKernelIN3c108BFloat16ES3_Li64ELb0EEEvPviiifPKvS6_S6_PKlii,"ax",@progbits
	.align	128
        .global         _ZN12tensorrt_llm7kernels21fusedQKNormRopeKernelIN3c108BFloat16ES3_Li64ELb0EEEvPviiifPKvS6_S6_PKlii
        .type           _ZN12tensorrt_llm7kernels21fusedQKNormRopeKernelIN3c108BFloat16ES3_Li64ELb0EEEvPviiifPKvS6_S6_PKlii,@function
        .size           _ZN12tensorrt_llm7kernels21fusedQKNormRopeKernelIN3c108BFloat16ES3_Li64ELb0EEEvPviiifPKvS6_S6_PKlii,(.L_x_4516 - _ZN12tensorrt_llm7kernels21fusedQKNormRopeKernelIN3c108BFloat16ES3_Li64ELb0EEEvPviiifPKvS6_S6_PKlii)
        .other          _ZN12tensorrt_llm7kernels21fusedQKNormRopeKernelIN3c108BFloat16ES3_Li64ELb0EEEvPviiifPKvS6_S6_PKlii,@"STO_CUDA_ENTRY STV_DEFAULT"
_ZN12tensorrt_llm7kernels21fusedQKNormRopeKernelIN3c108BFloat16ES3_Li64ELb0EEEvPviiifPKvS6_S6_PKlii:
.text._ZN12tensorrt_llm7kernels21fusedQKNormRopeKernelIN3c108BFloat16ES3_Li64ELb0EEEvPviiifPKvS6_S6_PKlii:
        /* <DEDUP_REMOVED lines=11> */
[----:B------:R-:W-:-:S03]  /*00b0*/  IADD3 R10, RZ, -R10, RZ ;  /* 0x8000000aff0a7210 */ /* 0x000fc60007ffe0ff */
[----:B--2---:R-:W-:Y:S01]  /*00c0*/  IMAD R0, R7, UR4, R0 ;  /* 0x0000000407007c24 */ /* 0x004fe2000f8e0200 */
[----:B------:R-:W-:Y:S01]  /*00d0*/  ULDC UR4, c[0x0][0x248] ;  /* 0x0000920000047ab9 */ /* 0x000fe20000000800 */
[----:B0-----:R-:W0:Y:S02]  /*00e0*/  MUFU.RCP R6, R6 ;  /* 0x0000000600067308 */ /* 0x001e240000001000 */
[----:B0-----:R-:W-:Y:S01]  /*00f0*/  VIADD R4, R6, 0xffffffe ;  /* 0x0ffffffe06047836 */ /* 0x001fe20000000000 */
[----:B------:R-:W-:-:S05]  /*0100*/  IABS R6, R0 ;  /* 0x0000000000067213 */ /* 0x000fca0000000000 */
[----:B------:R0:W1:Y:S02]  /*0110*/  F2I.FTZ.U32.TRUNC.NTZ R5, R4 ;  /* 0x0000000400057305 */ /* 0x000064000021f000 */
[----:B0-----:R-:W-:Y:S02]  /*0120*/  IMAD.MOV.U32 R4, RZ, RZ, RZ ;  /* 0x000000ffff047224 */ /* 0x001fe400078e00ff */
[----:B-1----:R-:W-:-:S04]  /*0130*/  IMAD.MOV R8, RZ, RZ, -R5 ;  /* 0x000000ffff087224 */ /* 0x002fc800078e0a05 */
[----:B------:R-:W-:-:S04]  /*0140*/  IMAD R7, R8, R9, RZ ;  /* 0x0000000908077224 */ /* 0x000fc800078e02ff */
[----:B------:R-:W-:-:S04]  /*0150*/  IMAD.HI.U32 R4, R5, R7, R4 ;  /* 0x0000000705047227 */ /* 0x000fc800078e0004 */
[----:B------:R-:W-:Y:S02]  /*0160*/  IMAD.MOV.U32 R5, RZ, RZ, R6 ;  /* 0x000000ffff057224 */ /* 0x000fe400078e0006 */
[----:B------:R-:W-:Y:S02]  /*0170*/  IMAD.MOV.U32 R7, RZ, RZ, R10 ;  /* 0x000000ffff077224 */ /* 0x000fe400078e000a */
[----:B------:R-:W-:-:S04]  /*0180*/  IMAD.HI.U32 R6, R4, R5, RZ ;  /* 0x0000000504067227 */ /* 0x000fc800078e00ff */
[----:B------:R-:W-:-:S05]  /*0190*/  IMAD R4, R6, R7, R5 ;  /* 0x0000000706047224 */ /* 0x000fca00078e0205 */
[----:B------:R-:W-:-:S13]  /*01a0*/  ISETP.GT.U32.AND P1, PT, R9, R4, PT ;  /* 0x000000040900720c */ /* 0x000fda0003f24070 */
[-C--:B------:R-:W-:Y:S01]  /*01b0*/  @!P1 IADD3 R4, R4, -R9.reuse, RZ ;  /* 0x8000000904049210 */ /* 0x080fe20007ffe0ff */
[----:B------:R-:W-:Y:S01]  /*01c0*/  @!P1 VIADD R6, R6, 0x1 ;  /* 0x0000000106069836 */ /* 0x000fe20000000000 */
        /* <DEDUP_REMOVED lines=9> */
[----:B------:R-:W0:Y:S01]  /*0260*/  LDC.64 R4, c[0x0][0x220] ;  /* 0x00008800ff047b82 */ /* 0x000e220000000a00 */
[----:B------:R-:W-:Y:S01]  /*0270*/  IADD3 R7, -R6, RZ, RZ ;  /* 0x000000ff06077210 */ /* 0x000fe20007ffe1ff */
[----:B------:R-:W-:Y:S01]  /*0280*/  ULDC.64 UR4, c[0x0][0x208] ;  /* 0x0000820000047ab9 */ /* 0x000fe20000000a00 */
[----:B------:R-:W-:-:S03]  /*0290*/  LOP3.LUT R12, R12, 0x1f, RZ, 0xc0, !PT ;  /* 0x0000001f0c0c7812 */ /* 0x000fc600078ec0ff */
[----:B------:R-:W-:Y:S02]  /*02a0*/  IMAD R11, R3, R7, R0 ;  /* 0x00000007030b7224 */ /* 0x000fe400078e0200 */
[----:B------:R-:W1:Y:S01]  /*02b0*/  LDC.64 R8, c[0x0][0x210] ;  /* 0x00008400ff087b82 */ /* 0x000e620000000a00 */
[----:B------:R-:W-:Y:S02]  /*02c0*/  IMAD.SHL.U32 R7, R12, 0x2, RZ ;  /* 0x000000020c077824 */ /* 0x000fe400078e00ff */
[----:B------:R-:W-:-:S05]  /*02d0*/  ISETP.GE.AND P0, PT, R11, R2, PT ;  /* 0x000000020b00720c */ /* 0x000fca0003f06270 */
[----:B------:R-:W2:Y:S01]  /*02e0*/  LDC.64 R14, c[0x0][0x230] ;  /* 0x00008c00ff0e7b82 */ /* 0x000ea20000000a00 */
[----:B0-----:R-:W-:-:S07]  /*02f0*/  IMAD.IADD R3, R3, 0x1, R4 ;  /* 0x0000000103037824 */ /* 0x001fce00078e0204 */
[----:B------:R-:W0:Y:S01]  /*0300*/  LDC.64 R16, c[0x0][0x228] ;  /* 0x00008a00ff107b82 */ /* 0x000e220000000a00 */
[----:B------:R-:W-:-:S04]  /*0310*/  IMAD R3, R6, R3, RZ ;  /* 0x0000000306037224 */ /* 0x000fc800078e02ff */
[----:B------:R-:W-:-:S04]  /*0320*/  IMAD.SHL.U32 R3, R3, 0x40, RZ ;  /* 0x0000004003037824 */ /* 0x000fc800078e00ff */
[C---:B------:R-:W-:Y:S01]  /*0330*/  @P0 IMAD R3, R2.reuse, 0x40, R3 ;  /* 0x0000004002030824 */ /* 0x040fe200078e0203 */
[----:B------:R-:W-:-:S03]  /*0340*/  SEL R2, R2, RZ, P0 ;  /* 0x000000ff02027207 */ /* 0x000fc60000000000 */
[----:B------:R-:W-:Y:S01]  /*0350*/  IMAD.IADD R3, R3, 0x1, R7 ;  /* 0x0000000103037824 */ /* 0x000fe200078e0207 */
[----:B------:R-:W-:-:S05]  /*0360*/  IADD3 R2, R11, -R2, RZ ;  /* 0x800000020b027210 */ /* 0x000fca0007ffe0ff */
[----:B------:R-:W-:-:S04]  /*0370*/  IMAD R3, R2, 0x40, R3 ;  /* 0x0000004002037824 */ /* 0x000fc800078e0203 */
[----:B-1----:R-:W-:-:S05]  /*0380*/  IMAD.WIDE R2, R3, 0x2, R8 ;  /* 0x0000000203027825 */ /* 0x002fca00078e0208 */
[----:B------:R-:W3:Y:S01]  /*0390*/  LDG.E R0, desc[UR4][R2.64] ;  /* 0x0000000402007981 */ /* 0x000ee2000c1e1900 */
[----:B--2---:R-:W-:-:S04]  /*03a0*/  IMAD.WIDE.U32 R14, R7, 0x2, R14 ;  /* 0x00000002070e7825 */ /* 0x004fc800078e000e */
[----:B0-----:R-:W-:Y:S01]  /*03b0*/  IMAD.WIDE.U32 R16, R7, 0x2, R16 ;  /* 0x0000000207107825 */ /* 0x001fe200078e0010 */
[----:B------:R-:W2:Y:S04]  /*03c0*/  @P0 LDG.E.U16 R4, desc[UR4][R14.64] ;  /* 0x000000040e040981 */ /* 0x000ea8000c1e1500 */
[----:B------:R-:W4:Y:S04]  /*03d0*/  @P0 LDG.E.U16 R9, desc[UR4][R14.64+0x2] ;  /* 0x000002040e090981 */ /* 0x000f28000c1e1500 */
[----:B------:R-:W5:Y:S04]  /*03e0*/  @!P0 LDG.E.U16 R7, desc[UR4][R16.64] ;  /* 0x0000000410078981 */ /* 0x000f68000c1e1500 */
[----:B------:R-:W5:Y:S01]  /*03f0*/  @!P0 LDG.E.U16 R10, desc[UR4][R16.64+0x2] ;  /* 0x00000204100a8981 */ /* 0x000f62000c1e1500 */
[----:B------:R-:W-:Y:S01]  /*0400*/  BSSY B0, `(.L_x_735) ;  /* 0x000007f000007945 */ /* 0x000fe20003800000 */
[C---:B---3--:R-:W-:Y:S01]  /*0410*/  PRMT R8, R0.reuse, 0x7632, R8 ;  /* 0x0000763200087816 */ /* 0x048fe20000000008 */
[----:B------:R-:W-:-:S03]  /*0420*/  IMAD.U32 R0, R0, 0x10000, RZ ;  /* 0x0001000000007824 */ /* 0x000fc600078e00ff */
[----:B------:R-:W-:Y:S01]  /*0430*/  SHF.L.U32 R8, R8, 0x10, RZ ;  /* 0x0000001008087819 */ /* 0x000fe200000006ff */
[----:B------:R-:W-:Y:S01]  /*0440*/  FFMA.FTZ R11, R0, R0, RZ ;  /* 0x00000000000b7223 */ /* 0x000fe200000100ff */
[----:B--2---:R-:W-:-:S03]  /*0450*/  @P0 IMAD.U32 R4, R4, 0x10000, RZ ;  /* 0x0001000004040824 */ /* 0x004fc600078e00ff */
[----:B------:R-:W-:Y:S01]  /*0460*/  FFMA.FTZ R11, R8, R8, R11 ;  /* 0x00000008080b7223 */ /* 0x000fe2000001000b */
[----:B----4-:R-:W-:-:S04]  /*0470*/  @P0 IMAD.U32 R9, R9, 0x10000, RZ ;  /* 0x0001000009090824 */ /* 0x010fc800078e00ff */
[----:B------:R-:W0:Y:S01]  /*0480*/  SHFL.BFLY PT, R18, R11, 0x10, 0x1f ;  /* 0x0e001f000b127f89 */ /* 0x000e2200000e0000 */
[----:B-----5:R-:W-:Y:S01]  /*0490*/  @!P0 IMAD.U32 R4, R7, 0x10000, RZ ;  /* 0x0001000007048824 */ /* 0x020fe200078e00ff */
[----:B------:R-:W-:Y:S01]  /*04a0*/  @!P0 SHF.L.U32 R9, R10, 0x10, RZ ;  /* 0x000000100a098819 */ /* 0x000fe200000006ff */
[----:B0-----:R-:W-:-:S05]  /*04b0*/  FADD.FTZ R13, R11, R18 ;  /* 0x000000120b0d7221 */ /* 0x001fca0000010000 */
[----:B------:R-:W0:Y:S02]  /*04c0*/  SHFL.BFLY PT, R18, R13, 0x8, 0x1f ;  /* 0x0d001f000d127f89 */ /* 0x000e2400000e0000 */
[----:B0-----:R-:W-:Y:S02]  /*04d0*/  FADD.FTZ R14, R13, R18 ;  /* 0x000000120d0e7221 */ /* 0x001fe40000010000 */
[----:B------:R-:W0:Y:S03]  /*04e0*/  LDC R18, c[0x0][0x24c] ;  /* 0x00009300ff127b82 */ /* 0x000e260000000800 */
[----:B------:R-:W1:Y:S01]  /*04f0*/  SHFL.BFLY PT, R15, R14, 0x4, 0x1f ;  /* 0x0c801f000e0f7f89 */ /* 0x000e6200000e0000 */
[----:B0-----:R-:W-:Y:S01]  /*0500*/  LEA.HI R11, R18, R18, RZ, 0x1 ;  /* 0x00000012120b7211 */ /* 0x001fe200078f08ff */
[----:B-1----:R-:W-:-:S03]  /*0510*/  FADD.FTZ R15, R14, R15 ;  /* 0x0000000f0e0f7221 */ /* 0x002fc60000010000 */
[----:B------:R-:W-:Y:S02]  /*0520*/  SHF.R.S32.HI R11, RZ, 0x1, R11 ;  /* 0x00000001ff0b7819 */ /* 0x000fe4000001140b */
[----:B------:R-:W0:Y:S02]  /*0530*/  SHFL.BFLY PT, R16, R15, 0x2, 0x1f ;  /* 0x0c401f000f107f89 */ /* 0x000e2400000e0000 */
[----:B------:R-:W-:Y:S01]  /*0540*/  ISETP.GE.AND P0, PT, R12, R11, PT ;  /* 0x0000000b0c00720c */ /* 0x000fe20003f06270 */
[----:B0-----:R-:W-:-:S05]  /*0550*/  FADD.FTZ R16, R15, R16 ;  /* 0x000000100f107221 */ /* 0x001fca0000010000 */
[----:B------:R-:W0:Y:S02]  /*0560*/  SHFL.BFLY PT, R17, R16, 0x1, 0x1f ;  /* 0x0c201f0010117f89 */ /* 0x000e2400000e0000 */
[----:B0-----:R-:W-:-:S04]  /*0570*/  FADD.FTZ R20, R16, R17 ;  /* 0x0000001110147221 */ /* 0x001fc80000010000 */
[----:B------:R-:W-:-:S06]  /*0580*/  FFMA.FTZ R5, R20, 0.015625, R5 ;  /* 0x3c80000014057823 */ /* 0x000fcc0000010005 */
[----:B------:R-:W0:Y:S02]  /*0590*/  MUFU.RSQ R5, R5 ;  /* 0x0000000500057308 */ /* 0x000e240000001400 */
[C---:B0-----:R-:W-:Y:S01]  /*05a0*/  FMUL.FTZ R19, R5.reuse, R4 ;  /* 0x0000000405137220 */ /* 0x041fe20000410000 */
[----:B------:R-:W-:-:S03]  /*05b0*/  FMUL.FTZ R9, R5, R9 ;  /* 0x0000000905097220 */ /* 0x000fc60000410000 */
[----:B------:R-:W-:Y:S01]  /*05c0*/  FMUL.FTZ R19, R0, R19 ;  /* 0x0000001300137220 */ /* 0x000fe20000410000 */
[----:B------:R-:W-:Y:S01]  /*05d0*/  FMUL.FTZ R0, R8, R9 ;  /* 0x0000000908007220 */ /* 0x000fe20000410000 */
[----:B------:R-:W-:Y:S06]  /*05e0*/  @P0 BRA `(.L_x_736) ;  /* 0x0000000400800947 */ /* 0x000fec0003800000 */
[----:B------:R-:W0:Y:S02]  /*05f0*/  LDC.64 R4, c[0x0][0x240] ;  /* 0x00009000ff047b82 */ /* 0x000e240000000a00 */
[----:B0-----:R-:W-:-:S06]  /*0600*/  IMAD.WIDE R6, R6, 0x8, R4 ;  /* 0x0000000806067825 */ /* 0x001fcc00078e0204 */
[----:B------:R-:W2:Y:S01]  /*0610*/  LDG.E.64 R6, desc[UR4][R6.64] ;  /* 0x0000000406067981 */ /* 0x000ea2000c1e1b00 */
[----:B------:R-:W-:Y:S01]  /*0620*/  SHF.R.S32.HI R9, RZ, 0x1f, R18 ;  /* 0x0000001fff097819 */ /* 0x000fe20000011412 */
[----:B------:R-:W-:Y:S01]  /*0630*/  UMOV UR6, 0xffffffff ;  /* 0xffffffff00067882 */ /* 0x000fe20000000000 */
[-C--:B--2---:R-:W-:Y:S02]  /*0640*/  IMAD R8, R7, R18.reuse, RZ ;  /* 0x0000001207087224 */ /* 0x084fe400078e02ff */
[----:B------:R-:W-:-:S04]  /*0650*/  IMAD.WIDE.U32 R4, R6, R18, RZ ;  /* 0x0000001206047225 */ /* 0x000fc800078e00ff */
[----:B------:R-:W-:Y:S01]  /*0660*/  IMAD R9, R6, R9, R8 ;  /* 0x0000000906097224 */ /* 0x000fe200078e0208 */
[----:B------:R-:W-:-:S03]  /*0670*/  IADD3 R13, P0, R11, R4, RZ ;  /* 0x000000040b0d7210 */ /* 0x000fc60007f1e0ff */
[----:B------:R-:W-:-:S05]  /*0680*/  IMAD.IADD R14, R5, 0x1, R9 ;  /* 0x00000001050e7824 */ /* 0x000fca00078e0209 */
[----:B------:R-:W-:Y:S01]  /*0690*/  LEA.HI.X.SX32 R15, R11, R14, 0x1, P0 ;  /* 0x0000000e0b0f7211 */ /* 0x000fe200000f0eff */
[----:B------:R-:W-:Y:S06]  /*06a0*/  BRA.DIV UR6, `(.L_x_737) ;  /* 0x0000000606607947 */ /* 0x000fec000b800000 */
[----:B------:R-:W-:Y:S01]  /*06b0*/  IABS R16, R18 ;  /* 0x0000001200107213 */ /* 0x000fe20000000000 */
[----:B------:R-:W-:Y:S02]  /*06c0*/  IMAD.SHL.U32 R17, R12, 0x4, RZ ;  /* 0x000000040c117824 */ /* 0x000fe400078e00ff */
[----:B------:R-:W-:Y:S01]  /*06d0*/  IMAD.MOV.U32 R20, RZ, RZ, RZ ;  /* 0x000000ffff147224 */ /* 0x000fe200078e00ff */
[----:B------:R-:W0:Y:S01]  /*06e0*/  I2F.RP R6, R16 ;  /* 0x0000001000067306 */ /* 0x000e220000209400 */
[----:B------:R-:W-:Y:S01]  /*06f0*/  SHF.R.S32.HI R23, RZ, 0x1f, R18 ;  /* 0x0000001fff177819 */ /* 0x000fe20000011412 */
[----:B------:R-:W-:Y:S01]  /*0700*/  NOP ;  /* 0x0000000000007918 */ /* 0x000fe20000000000 */
[----:B------:R-:W-:Y:S02]  /*0710*/  IABS R8, R17 ;  /* 0x0000001100087213 */ /* 0x000fe40000000000 */
[----:B------:R-:W-:-:S03]  /*0720*/  ISETP.GE.AND P1, PT, R17, RZ, PT ;  /* 0x000000ff1100720c */ /* 0x000fc60003f26270 */
[----:B0-----:R-:W0:Y:S02]  /*0730*/  MUFU.RCP R6, R6 ;  /* 0x0000000600067308 */ /* 0x001e240000001000 */
[----:B0-----:R-:W-:-:S06]  /*0740*/  VIADD R21, R6, 0xffffffe ;  /* 0x0ffffffe06157836 */ /* 0x001fcc0000000000 */
[----:B------:R-:W0:Y:S02]  /*0750*/  F2I.FTZ.U32.TRUNC.NTZ R21, R21 ;  /* 0x0000001500157305 */ /* 0x000e24000021f000 */
[----:B0-----:R-:W-:-:S05]  /*0760*/  IADD3 R7, RZ, -R21, RZ ;  /* 0x80000015ff077210 */ /* 0x001fca0007ffe0ff */
[----:B------:R-:W-:-:S04]  /*0770*/  IMAD R7, R7, R16, RZ ;  /* 0x0000001007077224 */ /* 0x000fc800078e02ff */
[----:B------:R-:W-:Y:S01]  /*0780*/  IMAD.HI.U32 R20, R21, R7, R20 ;  /* 0x0000000715147227 */ /* 0x000fe200078e0014 */
[----:B------:R-:W-:Y:S02]  /*0790*/  MOV R7, R8 ;  /* 0x0000000800077202 */ /* 0x000fe40000000f00 */
[----:B------:R-:W-:-:S03]  /*07a0*/  LOP3.LUT R21, RZ, R18, RZ, 0x33, !PT ;  /* 0x00000012ff157212 */ /* 0x000fc600078e33ff */
[----:B------:R-:W-:-:S04]  /*07b0*/  IMAD.HI.U32 R6, R20, R7, RZ ;  /* 0x0000000714067227 */ /* 0x000fc800078e00ff */
[----:B------:R-:W-:-:S04]  /*07c0*/  IMAD.MOV R6, RZ, RZ, -R6 ;  /* 0x000000ffff067224 */ /* 0x000fc800078e0a06 */
[----:B------:R-:W-:-:S05]  /*07d0*/  IMAD R7, R16, R6, R7 ;  /* 0x0000000610077224 */ /* 0x000fca00078e0207 */
[----:B------:R-:W-:-:S13]  /*07e0*/  ISETP.GT.U32.AND P0, PT, R16, R7, PT ;  /* 0x000000071000720c */ /* 0x000fda0003f04070 */
[----:B------:R-:W-:-:S05]  /*07f0*/  @!P0 IMAD.IADD R7, R7, 0x1, -R16 ;  /* 0x0000000107078824 */ /* 0x000fca00078e0a10 */
[----:B------:R-:W-:-:S13]  /*0800*/  ISETP.GT.U32.AND P0, PT, R16, R7, PT ;  /* 0x000000071000720c */ /* 0x000fda0003f04070 */
[----:B------:R-:W-:Y:S02]  /*0810*/  @!P0 IADD3 R7, R7, -R16, RZ ;  /* 0x8000001007078210 */ /* 0x000fe40007ffe0ff */
[----:B------:R-:W-:-:S03]  /*0820*/  ISETP.NE.AND P0, PT, R18, RZ, PT ;  /* 0x000000ff1200720c */ /* 0x000fc60003f05270 */
[----:B------:R-:W-:Y:S02]  /*0830*/  IMAD.MOV.U32 R8, RZ, RZ, R7 ;  /* 0x000000ffff087224 */ /* 0x000fe400078e0007 */
[----:B------:R-:W0:Y:S02]  /*0840*/  LDC.64 R6, c[0x0][0x238] ;  /* 0x00008e00ff067b82 */ /* 0x000e240000000a00 */
[----:B------:R-:W-:-:S05]  /*0850*/  @!P1 IMAD.MOV R9, RZ, RZ, -R8 ;  /* 0x000000ffff099224 */ /* 0x000fca00078e0a08 */
[----:B------:R-:W-:-:S04]  /*0860*/  @!P1 MOV R8, R9 ;  /* 0x0000000900089202 */ /* 0x000fc80000000f00 */
[----:B------:R-:W-:-:S04]  /*0870*/  SEL R8, R21, R8, !P0 ;  /* 0x0000000815087207 */ /* 0x000fc80004000000 */
[----:B------:R-:W-:-:S04]  /*0880*/  SHF.R.U32.HI R8, RZ, 0x1, R8 ;  /* 0x00000001ff087819 */ /* 0x000fc80000011608 */
[C---:B------:R-:W-:Y:S02]  /*0890*/  IADD3 R9, P2, R8.reuse, R13, RZ ;  /* 0x0000000d08097210 */ /* 0x040fe40007f5e0ff */
[----:B------:R-:W-:-:S03]  /*08a0*/  IADD3 R11, P1, R8, R4, RZ ;  /* 0x00000004080b7210 */ /* 0x000fc60007f3e0ff */
[----:B------:R-:W-:Y:S01]  /*08b0*/  IMAD.X R22, RZ, RZ, R15, P2 ;  /* 0x000000ffff167224 */ /* 0x000fe200010e060f */
[-C--:B0-----:R-:W-:Y:S01]  /*08c0*/  LEA R8, P2, R9, R6.reuse, 0x1 ;  /* 0x0000000609087211 */ /* 0x081fe200078408ff */
[----:B------:R-:W-:Y:S01]  /*08d0*/  IMAD.X R24, RZ, RZ, R14, P1 ;  /* 0x000000ffff187224 */ /* 0x000fe200008e060e */
[----:B------:R-:W-:Y:S02]  /*08e0*/  LEA R10, P1, R11, R6, 0x1 ;  /* 0x000000060b0a7211 */ /* 0x000fe400078208ff */
[-C--:B------:R-:W-:Y:S02]  /*08f0*/  LEA.HI.X R9, R9, R7.reuse, R22, 0x1, P2 ;  /* 0x0000000709097211 */ /* 0x080fe400010f0c16 */
[----:B------:R-:W-:-:S03]  /*0900*/  LEA.HI.X R11, R11, R7, R24, 0x1, P1 ;  /* 0x000000070b0b7211 */ /* 0x000fc600008f0c18 */
[----:B------:R-:W2:Y:S04]  /*0910*/  LDG.E.U16.CONSTANT R8, desc[UR4][R8.64] ;  /* 0x0000000408087981 */ /* 0x000ea8000c1e9500 */
[----:B------:R-:W3:Y:S01]  /*0920*/  LDG.E.U16.CONSTANT R10, desc[UR4][R10.64] ;  /* 0x000000040a0a7981 */ /* 0x000ee2000c1e9500 */
[----:B------:R-:W-:-:S04]  /*0930*/  LEA.HI R23, R23, R18, RZ, 0x2 ;  /* 0x0000001217177211 */ /* 0x000fc800078f10ff */
[----:B------:R-:W-:-:S04]  /*0940*/  SHF.R.S32.HI R23, RZ, 0x2, R23 ;  /* 0x00000002ff177819 */ /* 0x000fc80000011417 */
[----:B------:R-:W-:Y:S01]  /*0950*/  ISETP.GE.AND P1, PT, R12, R23, PT ;  /* 0x000000170c00720c */ /* 0x000fe20003f26270 */
[----:B------:R-:W0:Y:S04]  /*0960*/  SHFL.BFLY PT, R22, R19, R23, 0x1f ;  /* 0x0c001f1713167589 */ /* 0x000e2800000e0000 */
[----:B------:R1:W4:Y:S01]  /*0970*/  SHFL.BFLY PT, R18, R0, R23, 0x1f ;  /* 0x0c001f1700127589 */ /* 0x00032200000e0000 */
[----:B0-----:R-:W-:-:S05]  /*0980*/  FADD.FTZ R25, -R22, -RZ ;  /* 0x800000ff16197221 */ /* 0x001fca0000010100 */
[----:B------:R-:W-:Y:S02]  /*0990*/  FSEL R25, R25, R22, !P1 ;  /* 0x0000001619197208 */ /* 0x000fe40004800000 */
[----:B--2---:R-:W-:Y:S01]  /*09a0*/  SHF.L.U32 R12, R8, 0x10, RZ ;  /* 0x00000010080c7819 */ /* 0x004fe200000006ff */
[----:B---3--:R-:W-:-:S04]  /*09b0*/  IMAD.U32 R8, R10, 0x10000, RZ ;  /* 0x000100000a087824 */ /* 0x008fc800078e00ff */
[----:B------:R-:W-:-:S04]  /*09c0*/  FMUL.FTZ R12, R12, R25 ;  /* 0x000000190c0c7220 */ /* 0x000fc80000410000 */
[----:B-1--4-:R-:W-:-:S07]  /*09d0*/  FFMA.FTZ R8, R19, R8, R12 ;  /* 0x0000000813087223 */ /* 0x012fce000001000c */
.L_x_742:
        /* <DEDUP_REMOVED lines=16> */
[-C--:B------:R-:W-:Y:S01]  /*0ae0*/  LEA R4, P2, R13, R6.reuse, 0x1 ;  /* 0x000000060d047211 */ /* 0x080fe200078408ff */
[----:B------:R-:W-:Y:S01]  /*0af0*/  IMAD.X R14, RZ, RZ, R14, P0 ;  /* 0x000000ffff0e7224 */ /* 0x000fe200000e060e */
[----:B------:R-:W-:Y:S02]  /*0b00*/  LEA R6, P0, R9, R6, 0x1 ;  /* 0x0000000609067211 */ /* 0x000fe400078008ff */
[----:B------:R-:W-:-:S02]  /*0b10*/  LEA.HI.X R5, R13, R7, R10, 0x1, P2 ;  /* 0x000000070d057211 */ /* 0x000fc400010f0c0a */
[----:B------:R-:W-:-:S03]  /*0b20*/  LEA.HI.X R7, R9, R7, R14, 0x1, P0 ;  /* 0x0000000709077211 */ /* 0x000fc600000f0c0e */
[----:B------:R-:W2:Y:S04]  /*0b30*/  LDG.E.U16.CONSTANT R4, desc[UR4][R4.64] ;  /* 0x0000000404047981 */ /* 0x000ea8000c1e9500 */
[----:B------:R-:W3:Y:S01]  /*0b40*/  LDG.E.U16.CONSTANT R6, desc[UR4][R6.64] ;  /* 0x0000000406067981 */ /* 0x000ee2000c1e9500 */
[----:B------:R-:W-:Y:S01]  /*0b50*/  FADD.FTZ R11, -R18, -RZ ;  /* 0x800000ff120b7221 */ /* 0x000fe20000010100 */
[----:B------:R-:W-:Y:S01]  /*0b60*/  UMOV UR6, 0xffffffff ;  /* 0xffffffff00067882 */ /* 0x000fe20000000000 */
[----:B------:R-:W-:-:S03]  /*0b70*/  IMAD.MOV.U32 R19, RZ, RZ, R8 ;  /* 0x000000ffff137224 */ /* 0x000fc600078e0008 */
[----:B------:R-:W-:Y:S01]  /*0b80*/  FSEL R11, R11, R18, !P1 ;  /* 0x000000120b0b7208 */ /* 0x000fe20004800000 */
[----:B--2---:R-:W-:Y:S01]  /*0b90*/  IMAD.U32 R10, R4, 0x10000, RZ ;  /* 0x00010000040a7824 */ /* 0x004fe200078e00ff */
[----:B---3--:R-:W-:-:S03]  /*0ba0*/  SHF.L.U32 R9, R6, 0x10, RZ ;  /* 0x0000001006097819 */ /* 0x008fc600000006ff */
[----:B------:R-:W-:-:S04]  /*0bb0*/  FMUL.FTZ R11, R10, R11 ;  /* 0x0000000b0a0b7220 */ /* 0x000fc80000410000 */
[----:B------:R-:W-:Y:S01]  /*0bc0*/  FFMA.FTZ R0, R0, R9, R11 ;  /* 0x0000000900007223 */ /* 0x000fe2000001000b */
[----:B------:R-:W-:Y:S06]  /*0bd0*/  BRA.DIV UR6, `(.L_x_738) ;  /* 0x0000000606107947 */ /* 0x000fec000b800000 */
[----:B------:R-:W-:Y:S01]  /*0be0*/  NOP ;  /* 0x0000000000007918 */ /* 0x000fe20000000000 */
.L_x_736:
[----:B------:R-:W-:Y:S05]  /*0bf0*/  BSYNC B0 ;  /* 0x0000000000007941 */ /* 0x000fea0003800000 */
.L_x_735:
[----:B------:R-:W-:-:S05]  /*0c00*/  F2FP.BF16.F32.PACK_AB R19, R0, R19 ;  /* 0x000000130013723e */ /* 0x000fca00000010ff */
[----:B------:R-:W-:Y:S01]  /*0c10*/  STG.E desc[UR4][R2.64], R19 ;  /* 0x0000001302007986 */ /* 0x000fe2000c101904 */
[----:B------:R-:W-:Y:S05]  /*0c20*/  EXIT ;  /* 0x000000000000794d */ /* 0x000fea0003800000 */
.L_x_737:
[----:B------:R-:W-:Y:S01]  /*0c30*/  IABS R16, R18 ;  /* 0x0000001200107213 */ /* 0x000fe20000000000 */
[----:B------:R-:W-:Y:S02]  /*0c40*/  IMAD.SHL.U32 R17, R12, 0x4, RZ ;  /* 0x000000040c117824 */ /* 0x000fe400078e00ff */
[----:B------:R-:W-:Y:S01]  /*0c50*/  IMAD.MOV.U32 R20, RZ, RZ, RZ ;  /* 0x000000ffff147224 */ /* 0x000fe200078e00ff */
[----:B------:R-:W0:Y:S02]  /*0c60*/  I2F.RP R6, R16 ;  /* 0x0000001000067306 */ /* 0x000e240000209400 */
[----:B------:R-:W-:Y:S02]  /*0c70*/  IABS R8, R17 ;  /* 0x0000001100087213 */ /* 0x000fe40000000000 */
[----:B------:R-:W-:-:S04]  /*0c80*/  ISETP.GE.AND P1, PT, R17, RZ, PT ;  /* 0x000000ff1100720c */ /* 0x000fc80003f26270 */
        /* <DEDUP_REMOVED lines=19> */
[----:B------:R-:W-:Y:S02]  /*0dc0*/  @!P1 MOV R8, R9 ;  /* 0x0000000900089202 */ /* 0x000fe40000000f00 */
[----:B------:R-:W-:Y:S02]  /*0dd0*/  SHF.R.S32.HI R9, RZ, 0x1f, R18 ;  /* 0x0000001fff097819 */ /* 0x000fe40000011412 */
[----:B------:R-:W-:Y:S02]  /*0de0*/  SEL R10, R21, R8, !P0 ;  /* 0x00000008150a7207 */ /* 0x000fe40004000000 */
[----:B------:R-:W-:Y:S02]  /*0df0*/  LEA.HI R9, R9, R18, RZ, 0x2 ;  /* 0x0000001209097211 */ /* 0x000fe400078f10ff */
[----:B------:R-:W-:Y:S02]  /*0e00*/  SHF.R.U32.HI R10, RZ, 0x1, R10 ;  /* 0x00000001ff0a7819 */ /* 0x000fe4000001160a */
[----:B------:R-:W-:-:S02]  /*0e10*/  SHF.R.S32.HI R23, RZ, 0x2, R9 ;  /* 0x00000002ff177819 */ /* 0x000fc40000011409 */
[----:B------:R-:W-:Y:S02]  /*0e20*/  IADD3 R9, P2, R10, R13, RZ ;  /* 0x0000000d0a097210 */ /* 0x000fe40007f5e0ff */
[----:B------:R-:W-:-:S03]  /*0e30*/  ISETP.GE.AND P1, PT, R12, R23, PT ;  /* 0x000000170c00720c */ /* 0x000fc60003f26270 */
[----:B------:R-:W-:Y:S01]  /*0e40*/  IMAD.X R12, RZ, RZ, R15, P2 ;  /* 0x000000ffff0c7224 */ /* 0x000fe200010e060f */
[----:B0-----:R-:W-:-:S04]  /*0e50*/  LEA R8, P2, R9, R6, 0x1 ;  /* 0x0000000609087211 */ /* 0x001fc800078408ff */
[----:B------:R-:W-:-:S05]  /*0e60*/  LEA.HI.X R9, R9, R7, R12, 0x1, P2 ;  /* 0x0000000709097211 */ /* 0x000fca00010f0c0c */
[----:B------:R0:W5:Y:S01]  /*0e70*/  LDG.E.U16.CONSTANT R8, desc[UR4][R8.64] ;  /* 0x0000000408087981 */ /* 0x000162000c1e9500 */
[----:B------:R-:W-:Y:S01]  /*0e80*/  IMAD.MOV.U32 R12, RZ, RZ, -0x1 ;  /* 0xffffffffff0c7424 */ /* 0x000fe200078e00ff */
[----:B------:R-:W-:Y:S01]  /*0e90*/  MOV R25, R19 ;  /* 0x0000001300197202 */ /* 0x000fe20000000f00 */
[----:B------:R-:W-:-:S07]  /*0ea0*/  IMAD.MOV.U32 R24, RZ, RZ, 0x1f ;  /* 0x0000001fff187424 */ /* 0x000fce00078e00ff */
[----:B0----5:R-:W-:Y:S05]  /*0eb0*/  WARPSYNC.COLLECTIVE R12, `(.L_x_739) ;  /* 0x000000000c087348 */ /* 0x021fea0003c00000 */
[----:B------:R-:W-:Y:S01]  /*0ec0*/  NOP ;  /* 0x0000000000007918 */ /* 0x000fe20000000000 */
[----:B0----5:R-:W-:Y:S01]  /*0ed0*/  ENDCOLLECTIVE ;  /* 0x000000000000791b */ /* 0x021fe20003800000 */
.L_x_739:
[----:B------:R-:W-:Y:S05]  /*0ee0*/  WARPSYNC.COLLECTIVE R12, `(.L_x_740) ;  /* 0x000000000c087348 */ /* 0x000fea0003c00000 */
[----:B------:R0:W1:Y:S02]  /*0ef0*/  SHFL.BFLY P2, R18, R25, R23, R24 ;  /* 0x0c00001719127389 */ /* 0x0000640000040018 */
[----:B01----:R-:W-:Y:S01]  /*0f00*/  ENDCOLLECTIVE ;  /* 0x000000000000791b */ /* 0x003fe20003800000 */
.L_x_740:
[----:B------:R-:W-:-:S04]  /*0f10*/  IMAD.MOV.U32 R22, RZ, RZ, R18 ;  /* 0x000000ffff167224 */ /* 0x000fc800078e0012 */
[----:B------:R-:W-:-:S05]  /*0f20*/  FADD.FTZ R11, -R22, -RZ ;  /* 0x800000ff160b7221 */ /* 0x000fca0000010100 */
[----:B------:R-:W-:Y:S02]  /*0f30*/  FSEL R22, R11, R22, !P1 ;  /* 0x000000160b167208 */ /* 0x000fe40004800000 */
[----:B------:R-:W-:Y:S02]  /*0f40*/  SHF.L.U32 R9, R8, 0x10, RZ ;  /* 0x0000001008097819 */ /* 0x000fe400000006ff */
[----:B------:R-:W-:-:S03]  /*0f50*/  IADD3 R8, P2, R10, R4, RZ ;  /* 0x000000040a087210 */ /* 0x000fc60007f5e0ff */
[----:B------:R-:W-:Y:S02]  /*0f60*/  FMUL.FTZ R22, R9, R22 ;  /* 0x0000001609167220 */ /* 0x000fe40000410000 */
        /* <DEDUP_REMOVED lines=8> */
.L_x_741:
[----:B------:R-:W-:-:S05]  /*0ff0*/  SHF.L.U32 R8, R10, 0x10, RZ ;  /* 0x000000100a087819 */ /* 0x000fca00000006ff */
[----:B------:R-:W-:Y:S01]  /*1000*/  FFMA.FTZ R8, R19, R8, R22 ;  /* 0x0000000813087223 */ /* 0x000fe20000010016 */
[----:B------:R-:W-:Y:S06]  /*1010*/  BRA `(.L_x_742) ;  /* 0xfffffff800707947 */ /* 0x000fec000383ffff */
.L_x_738:
[----:B------:R-:W-:Y:S01]  /*1020*/  BSSY B1, `(.L_x_743) ;  /* 0x0000005000017945 */ /* 0x000fe20003800000 */
[----:B------:R-:W-:-:S07]  /*1030*/  IMAD.MOV.U32 R12, RZ, RZ, -0x1 ;  /* 0xffffffffff0c7424 */ /* 0x000fce00078e00ff */
[----:B------:R-:W-:Y:S05]  /*1040*/  WARPSYNC.COLLECTIVE R12, `(.L_x_744) ;  /* 0x000000000c087348 */ /* 0x000fea0003c00000 */
[----:B------:R-:W-:Y:S01]  /*1050*/  NOP ;  /* 0x0000000000007918 */ /* 0x000fe20000000000 */
[----:B------:R-:W-:Y:S01]  /*1060*/  ENDCOLLECTIVE ;  /* 0x000000000000791b */ /* 0x000fe20003800000 */
.L_x_744:
[----:B------:R-:W-:Y:S05]  /*1070*/  BSYNC B1 ;  /* 0x0000000000017941 */ /* 0x000fea0003800000 */
.L_x_743:
[----:B------:R-:W-:Y:S05]  /*1080*/  BRA `(.L_x_736) ;  /* 0xfffffff800d87947 */ /* 0x000fea000383ffff */
.L_x_745:
        /* <DEDUP_REMOVED lines=15> */
.L_x_4516:


//--------------------- .text._ZN12tensorrt_llm7kernels21fusedQKNormRopeKernelIN3c108BFloat16ES3_Li64ELb1EEEvPviiifPKvS6_S6_PKlii --------------------------
	.section	.text._ZN12tensorrt_llm7kernels21fusedQKNormRopeKernelIN3c108BFloat16ES3_Li64ELb1EEEvPviiifPKvS6_S6_PKlii,"ax",@progbits
	.align	128
        .global         _ZN12tensorrt_llm7kernels21fusedQKNormRopeKernelIN3c108BFloat16ES3_Li64ELb1EEEvPviiifPKvS6_S6_PKlii
        .type           _ZN12tensorrt_llm7kernels21fusedQKNormRopeKernelIN3c108BFloat16ES3_Li64ELb1EEEvPviiifPKvS6_S6_PKlii,@function
        .size           _ZN12tensorrt_llm7kernels21fusedQKNormRopeKernelIN3c108BFloat16ES3_Li64ELb1EEEvPviiifPKvS6_S6_PKlii,(.L_x_4517 - _ZN12tensorrt_llm7kernels21fusedQKNormRopeKernelIN3c108BFloat16ES3_Li64ELb1EEEvPviiifPKvS6_S6_PKlii)
        .other          _ZN12tensorrt_llm7kernels21fusedQKNormRopeKernelIN3c108BFloat16ES3_Li64ELb1EEEvPviiifPKvS6_S6_PKlii,@"STO_CUDA_ENTRY STV_DEFAULT"
_ZN12tensorrt_llm7kernels21fusedQKNormRopeKernelIN3c108BFloat16ES3_Li64ELb1EEEvPviiifPKvS6_S6_PKlii:
.text._ZN12tensorrt_llm7kernels21fusedQKNormRopeKernelIN3c108BFloat16ES3_Li64ELb1EEEvPviiifPKvS6_S6_PKlii:
[----:B------:R-:W-:Y:S08]  /*0000*/  LDC R1, c[0x0][0x28] ;  /* 0x00000a00ff017b82 */ /* 0x000ff00000000800 */
[----:B------:R-:W0:Y:S01]  /*0010*/  LDC.64 R4, c[0x0][0x218] ;  /* 0x00008600ff047b82 */ /* 0x000e220000000a00 */
[----:B------:R-:W1:Y:S01]  /*0020*/  S2R R0, SR_TID.X ;  /* 0x0000000000007919 */ /* 0x000e620000002100 */
[----:B------:R-:W-:-:S02]  /*0030*/  ULDC UR4, c[0x0][0x0] ;  /* 0x0000000000047ab9 */ /* 0x000fc40000000800 */
[----:B------:R-:W-:Y:S01]  /*0040*/  USHF.R.U32.HI UR4, URZ, 0x5, UR4 ;  /* 0x000000053f047899 */ /* 0x000fe20008011604 */
[----:B------:R-:W2:Y:S01]  /*0050*/  S2R R7, SR_CTAID.X ;  /* 0x0000000000077919 */ /* 0x000ea20000002500 */
[----:B0-----:R-:W-:-:S04]  /*0060*/  IADD3 R5, R5, R4, RZ ;  /* 0x0000000405057210 */ /* 0x001fc80007ffe0ff */
[----:B------:R-:W-:-:S04]  /*0070*/  IABS R9, R5 ;  /* 0x0000000500097213 */ /* 0x000fc80000000000 */
[----:B------:R-:W0:Y:S01]  /*0080*/  I2F.RP R6, R9 ;  /* 0x0000000900067306 */ /* 0x000e220000209400 */
[----:B-1----:R-:W-:-:S05]  /*0090*/  SHF.R.U32.HI R2, RZ, 0x5, R0 ;  /* 0x00000005ff027819 */ /* 0x002fca0000011600 */
[----:B--2---:R-:W-:Y:S01]  /*00a0*/  IMAD R8, R7, UR4, R2 ;  /* 0x0000000407087c24 */ /* 0x004fe2000f8e0202 */
[----:B------:R-:W-:Y:S01]  /*00b0*/  IABS R2, R5 ;  /* 0x0000000500027213 */ /* 0x000fe20000000000 */
[----:B------:R-:W-:Y:S01]  /*00c0*/  ULDC UR4, c[0x0][0x248] ;  /* 0x0000920000047ab9 */ /* 0x000fe20000000800 */
[----:B0-----:R-:W0:Y:S02]  /*00d0*/  MUFU.RCP R6, R6 ;  /* 0x0000000600067308 */ /* 0x001e240000001000 */
[----:B0-----:R-:W-:Y:S02]  /*00e0*/  IADD3 R3, R6, 0xffffffe, RZ ;  /* 0x0ffffffe06037810 */ /* 0x001fe40007ffe0ff */
[----:B------:R-:W-:-:S04]  /*00f0*/  IABS R6, R8 ;  /* 0x0000000800067213 */ /* 0x000fc80000000000 */
[----:B------:R-:W0:Y:S02]  /*0100*/  F2I.FTZ.U32.TRUNC.NTZ R3, R3 ;  /* 0x0000000300037305 */ /* 0x000e24000021f000 */
[----:B0-----:R-:W-:-:S04]  /*0110*/  IMAD.MOV R10, RZ, RZ, -R3 ;  /* 0x000000ffff0a7224 */ /* 0x001fc800078e0a03 */
[----:B------:R-:W-:Y:S01]  /*0120*/  IMAD R7, R10, R9, RZ ;  /* 0x000000090a077224 */ /* 0x000fe200078e02ff */
[----:B------:R-:W-:Y:S01]  /*0130*/  IADD3 R10, RZ, -R2, RZ ;  /* 0x80000002ff0a7210 */ /* 0x000fe20007ffe0ff */
[----:B------:R-:W-:-:S04]  /*0140*/  IMAD.MOV.U32 R2, RZ, RZ, RZ ;  /* 0x000000ffff027224 */ /* 0x000fc800078e00ff */
[----:B------:R-:W-:Y:S01]  /*0150*/  IMAD.HI.U32 R2, R3, R7, R2 ;  /* 0x0000000703027227 */ /* 0x000fe200078e0002 */
[----:B------:R-:W-:-:S03]  /*0160*/  MOV R3, R6 ;  /* 0x0000000600037202 */ /* 0x000fc60000000f00 */
[----:B------:R-:W-:Y:S02]  /*0170*/  IMAD.MOV.U32 R7, RZ, RZ, R10 ;  /* 0x000000ffff077224 */ /* 0x000fe400078e000a */
[----:B------:R-:W-:-:S04]  /*0180*/  IMAD.HI.U32 R6, R2, R3, RZ ;  /* 0x0000000302067227 */ /* 0x000fc800078e00ff */
[----:B------:R-:W-:-:S05]  /*0190*/  IMAD R2, R6, R7, R3 ;  /* 0x0000000706027224 */ /* 0x000fca00078e0203 */
[----:B------:R-:W-:-:S13]  /*01a0*/  ISETP.GT.U32.AND P2, PT, R9, R2, PT ;  /* 0x000000020900720c */ /* 0x000fda0003f44070 */
[-C--:B------:R-:W-:Y:S02]  /*01b0*/  @!P2 IADD3 R2, R2, -R9.reuse, RZ ;  /* 0x800000090202a210 */ /* 0x080fe40007ffe0ff */
[----:B------:R-:W-:Y:S02]  /*01c0*/  @!P2 IADD3 R6, R6, 0x1, RZ ;  /* 0x000000010606a810 */ /* 0x000fe40007ffe0ff */
[----:B------:R-:W-:Y:S02]  /*01d0*/  ISETP.GE.U32.AND P0, PT, R2, R9, PT ;  /* 0x000000090200720c */ /* 0x000fe40003f06070 */
[----:B------:R-:W-:Y:S02]  /*01e0*/  LOP3.LUT R2, R8, R5, RZ, 0x3c, !PT ;  /* 0x0000000508027212 */ /* 0x000fe400078e3cff */
[----:B------:R-:W-:Y:S02]  /*01f0*/  ISETP.NE.AND P2, PT, R5, RZ, PT ;  /* 0x000000ff0500720c */ /* 0x000fe40003f45270 */
        /* <DEDUP_REMOVED lines=9> */
[----:B------:R-:W-:-:S03]  /*0290*/  ULDC UR8, c[0x0][0x24c] ;  /* 0x0000930000087ab9 */ /* 0x000fc60000000800 */
[----:B------:R-:W-:Y:S02]  /*02a0*/  IMAD R11, R5, R7, R8 ;  /* 0x00000007050b7224 */ /* 0x000fe400078e0208 */
[----:B------:R-:W1:Y:S03]  /*02b0*/  LDC.64 R8, c[0x0][0x210] ;  /* 0x00008400ff087b82 */ /* 0x000e660000000a00 */
[----:B------:R-:W-:-:S05]  /*02c0*/  ISETP.GE.AND P0, PT, R11, R4, PT ;  /* 0x000000040b00720c */ /* 0x000fca0003f06270 */
[----:B------:R-:W2:Y:S01]  /*02d0*/  LDC.64 R12, c[0x0][0x230] ;  /* 0x00008c00ff0c7b82 */ /* 0x000ea20000000a00 */
[----:B0-----:R-:W-:Y:S01]  /*02e0*/  IMAD.IADD R5, R5, 0x1, R2 ;  /* 0x0000000105057824 */ /* 0x001fe200078e0202 */
[----:B------:R-:W-:-:S06]  /*02f0*/  LOP3.LUT R2, R0, 0x1f, RZ, 0xc0, !PT ;  /* 0x0000001f00027812 */ /* 0x000fcc00078ec0ff */
[----:B------:R-:W0:Y:S01]  /*0300*/  LDC.64 R14, c[0x0][0x228] ;  /* 0x00008a00ff0e7b82 */ /* 0x000e220000000a00 */
[----:B------:R-:W-:Y:S01]  /*0310*/  IMAD R5, R6, R5, RZ ;  /* 0x0000000506057224 */ /* 0x000fe200078e02ff */
[----:B------:R-:W-:-:S04]  /*0320*/  SHF.L.U32 R7, R2, 0x1, RZ ;  /* 0x0000000102077819 */ /* 0x000fc800000006ff */
[----:B------:R-:W-:-:S05]  /*0330*/  SHF.L.U32 R5, R5, 0x6, RZ ;  /* 0x0000000605057819 */ /* 0x000fca00000006ff */
[C---:B------:R-:W-:Y:S01]  /*0340*/  @P0 IMAD R5, R4.reuse, 0x40, R5 ;  /* 0x0000004004050824 */ /* 0x040fe200078e0205 */
[----:B------:R-:W-:-:S04]  /*0350*/  SEL R4, R4, RZ, P0 ;  /* 0x000000ff04047207 */ /* 0x000fc80000000000 */
[----:B------:R-:W-:Y:S01]  /*0360*/  IADD3 R5, R5, R7, RZ ;  /* 0x0000000705057210 */ /* 0x000fe20007ffe0ff */
[----:B------:R-:W-:-:S05]  /*0370*/  IMAD.IADD R4, R11, 0x1, -R4 ;  /* 0x000000010b047824 */ /* 0x000fca00078e0a04 */
[----:B------:R-:W-:-:S05]  /*0380*/  LEA R5, R4, R5, 0x6 ;  /* 0x0000000504057211 */ /* 0x000fca00078e30ff */
[----:B-1----:R-:W-:-:S05]  /*0390*/  IMAD.WIDE R4, R5, 0x2, R8 ;  /* 0x0000000205047825 */ /* 0x002fca00078e0208 */
[----:B------:R-:W3:Y:S01]  /*03a0*/  LDG.E R0, desc[UR6][R4.64] ;  /* 0x0000000604007981 */ /* 0x000ee2000c1e1900 */
[----:B--2---:R-:W-:-:S04]  /*03b0*/  IMAD.WIDE.U32 R12, R7, 0x2, R12 ;  /* 0x00000002070c7825 */ /* 0x004fc800078e000c */
[----:B0-----:R-:W-:Y:S01]  /*03c0*/  IMAD.WIDE.U32 R14, R7, 0x2, R14 ;  /* 0x00000002070e7825 */ /* 0x001fe200078e000e */
[----:B------:R-:W2:Y:S04]  /*03d0*/  @P0 LDG.E.U16 R10, desc[UR6][R12.64+0x2] ;  /* 0x000002060c0a0981 */ /* 0x000ea8000c1e1500 */
[----:B------:R0:W4:Y:S04]  /*03e0*/  @P0 LDG.E.U16 R7, desc[UR6][R12.64] ;  /* 0x000000060c070981 */ /* 0x000128000c1e1500 */
[----:B------:R-:W5:Y:S04]  /*03f0*/  @!P0 LDG.E.U16 R8, desc[UR6][R14.64] ;  /* 0x000000060e088981 */ /* 0x000f68000c1e1500 */
[----:B------:R1:W5:Y:S01]  /*0400*/  @!P0 LDG.E.U16 R11, desc[UR6][R14.64+0x2] ;  /* 0x000002060e0b8981 */ /* 0x000362000c1e1500 */
[----:B------:R-:W-:-:S04]  /*0410*/  ULEA.HI UR4, UR8, UR8, URZ, 0x1 ;  /* 0x0000000808047291 */ /* 0x000fc8000f8f083f */
[----:B------:R-:W-:Y:S01]  /*0420*/  USHF.R.S32.HI UR4, URZ, 0x1, UR4 ;  /* 0x000000013f047899 */ /* 0x000fe20008011404 */
[----:B------:R-:W-:Y:S01]  /*0430*/  BSSY B0, `(.L_x_746) ;  /* 0x0000036000007945 */ /* 0x000fe20003800000 */
[C---:B---3--:R-:W-:Y:S01]  /*0440*/  PRMT R9, R0.reuse, 0x7632, R9 ;  /* 0x0000763200097816 */ /* 0x048fe20000000009 */
[----:B------:R-:W-:-:S03]  /*0450*/  IMAD.U32 R0, R0, 0x10000, RZ ;  /* 0x0001000000007824 */ /* 0x000fc600078e00ff */
[----:B------:R-:W-:Y:S01]  /*0460*/  SHF.L.U32 R9, R9, 0x10, RZ ;  /* 0x0000001009097819 */ /* 0x000fe200000006ff */
[----:B------:R-:W-:-:S04]  /*0470*/  FFMA.FTZ R16, R0, R0, RZ ;  /* 0x0000000000107223 */ /* 0x000fc800000100ff */
[----:B------:R-:W-:-:S05]  /*0480*/  FFMA.FTZ R16, R9, R9, R16 ;  /* 0x0000000909107223 */ /* 0x000fca0000010010 */
[----:B------:R-:W3:Y:S02]  /*0490*/  SHFL.BFLY PT, R17, R16, 0x10, 0x1f ;  /* 0x0e001f0010117f89 */ /* 0x000ee400000e0000 */
[----:B---3--:R-:W-:-:S05]  /*04a0*/  FADD.FTZ R17, R16, R17 ;  /* 0x0000001110117221 */ /* 0x008fca0000010000 */
[----:B------:R-:W3:Y:S02]  /*04b0*/  SHFL.BFLY PT, R18, R17, 0x8, 0x1f ;  /* 0x0d001f0011127f89 */ /* 0x000ee400000e0000 */
[----:B---3--:R-:W-:-:S05]  /*04c0*/  FADD.FTZ R18, R17, R18 ;  /* 0x0000001211127221 */ /* 0x008fca0000010000 */
[----:B0-----:R-:W0:Y:S02]  /*04d0*/  SHFL.BFLY PT, R13, R18, 0x4, 0x1f ;  /* 0x0c801f00120d7f89 */ /* 0x001e2400000e0000 */
[----:B0-----:R-:W-:-:S05]  /*04e0*/  FADD.FTZ R13, R18, R13 ;  /* 0x0000000d120d7221 */ /* 0x001fca0000010000 */
[----:B------:R-:W0:Y:S02]  /*04f0*/  SHFL.BFLY PT, R12, R13, 0x2, 0x1f ;  /* 0x0c401f000d0c7f89 */ /* 0x000e2400000e0000 */
[----:B0-----:R-:W-:-:S05]  /*0500*/  FADD.FTZ R12, R13, R12 ;  /* 0x0000000c0d0c7221 */ /* 0x001fca0000010000 */
[----:B-1----:R-:W0:Y:S01]  /*0510*/  SHFL.BFLY PT, R15, R12, 0x1, 0x1f ;  /* 0x0c201f000c0f7f89 */ /* 0x002e2200000e0000 */
[----:B----4-:R-:W-:Y:S01]  /*0520*/  @P0 SHF.L.U32 R7, R7, 0x10, RZ ;  /* 0x0000001007070819 */ /* 0x010fe200000006ff */
[----:B--2---:R-:W-:Y:S01]  /*0530*/  @P0 IMAD.U32 R10, R10, 0x10000, RZ ;  /* 0x000100000a0a0824 */ /* 0x004fe200078e00ff */
[----:B-----5:R-:W-:Y:S02]  /*0540*/  @!P0 SHF.L.U32 R7, R8, 0x10, RZ ;  /* 0x0000001008078819 */ /* 0x020fe400000006ff */
[----:B------:R-:W-:Y:S02]  /*0550*/  @!P0 SHF.L.U32 R10, R11, 0x10, RZ ;  /* 0x000000100b0a8819 */ /* 0x000fe400000006ff */
[----:B------:R-:W-:Y:S01]  /*0560*/  ISETP.GE.AND P0, PT, R2, UR4, PT ;  /* 0x0000000402007c0c */ /* 0x000fe2000bf06270 */
        /* <DEDUP_REMOVED lines=8> */
[----:B------:R-:W0:Y:S01]  /*05f0*/  LDC.64 R10, c[0x0][0x240] ;  /* 0x00009000ff0a7b82 */ /* 0x000e220000000a00 */
[----:B------:R-:W-:Y:S01]  /*0600*/  USHF.R.S32.HI UR5, URZ, 0x1f, UR8 ;  /* 0x0000001f3f057899 */ /* 0x000fe20008011408 */
[----:B------:R-:W-:Y:S01]  /*0610*/  HFMA2.MMA R3, -RZ, RZ, 0, 0 ;  /* 0x00000000ff037435 */ /* 0x000fe200000001ff */
[----:B------:R-:W-:Y:S01]  /*0620*/  ULDC.64 UR10, c[0x0][0x238] ;  /* 0x00008e00000a7ab9 */ /* 0x000fe20000000a00 */
[----:B0-----:R-:W-:-:S06]  /*0630*/  IMAD.WIDE R6, R6, 0x8, R10 ;  /* 0x0000000806067825 */ /* 0x001fcc00078e020a */
[----:B------:R-:W2:Y:S01]  /*0640*/  LDG.E.64 R6, desc[UR6][R6.64] ;  /* 0x0000000606067981 */ /* 0x000ea2000c1e1b00 */
[----:B------:R-:W-:-:S05]  /*0650*/  VIADD R10, R2, UR4 ;  /* 0x00000004020a7c36 */ /* 0x000fca0008000000 */
[--C-:B------:R-:W-:Y:S01]  /*0660*/  SHF.R.S32.HI R11, RZ, 0x1f, R10.reuse ;  /* 0x0000001fff0b7819 */ /* 0x100fe2000001140a */
[----:B--2---:R-:W-:Y:S02]  /*0670*/  IMAD R13, R7, UR8, RZ ;  /* 0x00000008070d7c24 */ /* 0x004fe4000f8e02ff */
[----:B------:R-:W-:-:S04]  /*0680*/  IMAD.WIDE.U32 R10, R6, UR8, R10 ;  /* 0x00000008060a7c25 */ /* 0x000fc8000f8e000a */
[----:B------:R-:W-:Y:S01]  /*0690*/  IMAD R13, R6, UR5, R13 ;  /* 0x00000005060d7c24 */ /* 0x000fe2000f8e020d */
[----:B------:R-:W-:Y:S01]  /*06a0*/  LEA R12, P1, R10, UR10, 0x1 ;  /* 0x0000000a0a0c7c11 */ /* 0x000fe2000f8208ff */
[----:B------:R-:W-:-:S03]  /*06b0*/  IMAD.WIDE.U32 R2, R6, UR8, R2 ;  /* 0x0000000806027c25 */ /* 0x000fc6000f8e0002 */
[----:B------:R-:W-:Y:S01]  /*06c0*/  IADD3 R7, R13, R11, RZ ;  /* 0x0000000b0d077210 */ /* 0x000fe20007ffe0ff */
[----:B------:R-:W-:Y:S01]  /*06d0*/  IMAD.IADD R3, R3, 0x1, R13 ;  /* 0x0000000103037824 */ /* 0x000fe200078e020d */
[----:B------:R-:W-:Y:S02]  /*06e0*/  LEA R6, P0, R2, UR10, 0x1 ;  /* 0x0000000a02067c11 */ /* 0x000fe4000f8008ff */
[----:B------:R-:W-:Y:S02]  /*06f0*/  LEA.HI.X R13, R10, UR11, R7, 0x1, P1 ;  /* 0x0000000b0a0d7c11 */ /* 0x000fe400088f0c07 */
[----:B------:R-:W-:-:S03]  /*0700*/  LEA.HI.X R7, R2, UR11, R3, 0x1, P0 ;  /* 0x0000000b02077c11 */ /* 0x000fc600080f0c03 */
[----:B------:R-:W2:Y:S04]  /*0710*/  LDG.E.U16.CONSTANT R12, desc[UR6][R12.64] ;  /* 0x000000060c0c7981 */ /* 0x000ea8000c1e9500 */
[----:B------:R-:W3:Y:S01]  /*0720*/  LDG.E.U16.CONSTANT R6, desc[UR6][R6.64] ;  /* 0x0000000606067981 */ /* 0x000ee2000c1e9500 */
[----:B--2---:R-:W-:Y:S02]  /*0730*/  SHF.L.U32 R3, R12, 0x10, RZ ;  /* 0x000000100c037819 */ /* 0x004fe400000006ff */
[----:B---3--:R-:W-:-:S03]  /*0740*/  SHF.L.U32 R2, R6, 0x10, RZ ;  /* 0x0000001006027819 */ /* 0x008fc600000006ff */
[-C--:B------:R-:W-:Y:S01]  /*0750*/  FMUL.FTZ R11, R9, R3.reuse ;  /* 0x00000003090b7220 */ /* 0x080fe20000410000 */
[----:B------:R-:W-:-:S03]  /*0760*/  FMUL.FTZ R8, R0, R3 ;  /* 0x0000000300087220 */ /* 0x000fc60000410000 */
[-C--:B------:R-:W-:Y:S01]  /*0770*/  FFMA.FTZ R0, R0, R2.reuse, -R11 ;  /* 0x0000000200007223 */ /* 0x080fe2000001080b */
[----:B------:R-:W-:-:S07]  /*0780*/  FFMA.FTZ R9, R9, R2, R8 ;  /* 0x0000000209097223 */ /* 0x000fce0000010008 */
.L_x_747:
[----:B------:R-:W-:Y:S05]  /*0790*/  BSYNC B0 ;  /* 0x0000000000007941 */ /* 0x000fea0003800000 */
.L_x_746:
[----:B------:R-:W-:-:S05]  /*07a0*/  F2FP.BF16.F32.PACK_AB R9, R9, R0 ;  /* 0x000000000909723e */ /* 0x000fca00000010ff */
[----:B------:R-:W-:Y:S01]  /*07b0*/  STG.E desc[UR6][R4.64], R9 ;  /* 0x0000000904007986 */ /* 0x000fe2000c101906 */
[----:B------:R-:W-:Y:S05]  /*07c0*/  EXIT ;  /* 0x000000000000794d */ /* 0x000fea0003800000 */
.L_x_748:
        /* <DEDUP_REMOVED lines=11> */
.L_x_4517:


//--------------------- .text._ZN12tensorrt_llm7kernels32fusedQKNormRopeKernelNTokenHeadsIN3c108BFloat16ENS2_4HalfELi256ELb0ELi8EEEvPviiifPKvS7_S7_PKlii --------------------------
	.section	.text._ZN12tensorrt_llm7kernels32fusedQKNormRopeKernelNTokenHeadsIN3c108BFloat16ENS2_4HalfELi256ELb0ELi8EEEvPviiifPKvS7_S7_PKlii,"ax",@progbits
	.align	128
        .global         _ZN12tensorrt_llm7kernels32fusedQKNormRopeKernelNTokenHeadsIN3c108BFloat16ENS2_4HalfELi256ELb0ELi8EEEvPviiifPKvS7_S7_PKlii
        .type           _ZN12tensorrt_llm7kernels32fusedQKNormRopeKernelNTokenHeadsIN3c108BFloat16ENS2_4HalfELi256ELb0ELi8EEEvPviiifPKvS7_S7_PKlii,@function
        .size           _ZN12tensorrt_llm7kernels32fusedQKNormRopeKernelNTokenHeadsIN3c108BFloat16ENS2_4HalfELi256ELb0ELi8EEEvPviiifPKvS7_S7_PKlii,(.L_x_4518 - _ZN12tensorrt_llm7kernels32fusedQKNormRopeKernelNTokenHeadsIN3c108BFloat16ENS2_4HalfELi256ELb0ELi8EEEvPviiifPKvS7_S7_PKlii)
        .other          _ZN12tensorrt_llm7kernels32fusedQKNormRopeKernelNTokenHeadsIN3c108BFloat16ENS2_4HalfELi256ELb0ELi8EEEvPviiifPKvS7_S7_PKlii,@"STO_CUDA_ENTRY STV_DEFAULT"
_ZN12tensorrt_llm7kernels32fusedQKNormRopeKernelNTokenHeadsIN3c108BFloat16ENS2_4HalfELi256ELb0ELi8EEEvPviiifPKvS7_S7_PKlii:
.text._ZN12tensorrt_llm7kernels32fusedQKNormRopeKernelNTokenHeadsIN3c108BFloat16ENS2_4HalfELi256ELb0ELi8EEEvPviiifPKvS7_S7_PKlii:
        /* <DEDUP_REMOVED lines=79> */
.L_x_753:
        /* <DEDUP_REMOVED lines=45> */
.L_x_752:
[----:B------:R-:W-:Y:S05]  /*07c0*/  BSYNC B1 ;  /* 0x0000000000017941 */ /* 0x000fea0003800000 */
.L_x_751:
        /* <DEDUP_REMOVED lines=13> */
.L_x_754:
        /* <DEDUP_REMOVED lines=16> */
.L_x_750:
[----:B------:R-:W-:Y:S05]  /*09a0*/  BSYNC B0 ;  /* 0x0000000000007941 */ /* 0x000fea0003800000 */
.L_x_749:
        /* <DEDUP_REMOVED lines=37> */
.L_x_759:
        /* <DEDUP_REMOVED lines=13> */
.L_x_758:
[----:B------:R-:W-:Y:S05]  /*0cd0*/  BSYNC B1 ;  /* 0x0000000000017941 */ /* 0x000fea0003800000 */
.L_x_757:
        /* <DEDUP_REMOVED lines=25> */
.L_x_762:
[C---:B--2---:R-:W-:Y:S01]  /*0e70*/  IADD3 R6, P2, R10.reuse, R15, RZ ;  /* 0x0000000f0a067210 */ /* 0x044fe20007f5e0ff */
[--C-:B------:R-:W-:Y:S01]  /*0e80*/  IMAD.IADD R27, R11, 0x1, R10.reuse ;  /* 0x000000010b1b7824 */ /* 0x100fe200078e020a */
[----:B------:R-:W-:Y:S01]  /*0e90*/  IADD3 R25, R23, R10, RZ ;  /* 0x0000000a17197210 */ /* 0x000fe20007ffe0ff */
[----:B------:R-:W-:Y:S01]  /*0ea0*/  VIADD R20, R10, 0x800 ;  /* 0x000008000a147836 */ /* 0x000fe20000000000 */
        /* <DEDUP_REMOVED lines=11> */
[----:B------:R-:W-:Y:S01]  /*0f60*/  IADD3 R22, R10, 0x1000, RZ ;  /* 0x000010000a167810 */ /* 0x000fe20007ffe0ff */
[----:B------:R2:W-:Y:S01]  /*0f70*/  LDGSTS.E.BYPASS.128 [R25], desc[UR6][R6.64+0x200] ;  /* 0x0000020006197fae */ /* 0x0005e2000b901c46 */
[----:B------:R-:W-:-:S02]  /*0f80*/  IADD3 R29, R21, R20, RZ ;  /* 0x00000014151d7210 */ /* 0x000fc40007ffe0ff */
[----:B------:R-:W-:Y:S01]  /*0f90*/  IADD3 R5, R5, 0x200, RZ ;  /* 0x0000020005057810 */ /* 0x000fe20007ffe0ff */
[----:B------:R3:W-:Y:S01]  /*0fa0*/  LDGSTS.E.BYPASS.128 [R35], desc[UR6][R6.64+0x400] ;  /* 0x0000040006237fae */ /* 0x0007e2000b901c46 */
[----:B------:R-:W-:-:S03]  /*0fb0*/  IMAD.IADD R43, R23, 0x1, R22 ;  /* 0x00000001172b7824 */ /* 0x000fc600078e0216 */
[----:B------:R4:W-:Y:S01]  /*0fc0*/  LDGSTS.E.BYPASS.128 [R33], desc[UR6][R6.64+0x600] ;  /* 0x0000060006217fae */ /* 0x0009e2000b901c46 */
[----:B-1----:R-:W-:Y:S02]  /*0fd0*/  IMAD.IADD R27, R19, 0x1, R20 ;  /* 0x00000001131b7824 */ /* 0x002fe400078e0214 */
[C---:B------:R-:W-:Y:S01]  /*0fe0*/  VIADD R20, R10.reuse, 0x1800 ;  /* 0x000018000a147836 */ /* 0x040fe20000000000 */
[-C--:B--2---:R-:W-:Y:S01]  /*0ff0*/  IADD3 R25, R11, R22.reuse, RZ ;  /* 0x000000160b197210 */ /* 0x084fe20007ffe0ff */
[----:B------:R-:W-:Y:S01]  /*1000*/  LDGSTS.E.BYPASS.128 [R45], desc[UR6][R8.64+-0x800] ;  /* 0x00000800082d7fae */ /* 0x000fe2000b901c46 */
[----:B------:R-:W-:Y:S02]  /*1010*/  IADD3 R10, P3, R10, 0x2000, RZ ;  /* 0x000020000a0a7810 */ /* 0x000fe40007f7e0ff */
[-C--:B---3--:R-:W-:Y:S01]  /*1020*/  IADD3 R35, R21, R22.reuse, RZ ;  /* 0x0000001615237210 */ /* 0x088fe20007ffe0ff */
[----:B------:R1:W-:Y:S02]  /*1030*/  LDGSTS.E.BYPASS.128 [R31], desc[UR6][R8.64+-0x600] ;  /* 0x00000a00081f7fae */ /* 0x0003e4000b901c46 */
[----:B------:R-:W-:Y:S01]  /*1040*/  IMAD.X R17, RZ, RZ, R17, P3 ;  /* 0x000000ffff117224 */ /* 0x000fe200018e0611 */
[----:B----4-:R-:W-:Y:S01]  /*1050*/  IADD3 R6, P2, R6, 0x2000, RZ ;  /* 0x0000200006067810 */ /* 0x010fe20007f5e0ff */
[----:B------:R2:W-:Y:S01]  /*1060*/  LDGSTS.E.BYPASS.128 [R29], desc[UR6][R8.64+-0x400] ;  /* 0x00000c00081d7fae */ /* 0x0005e2000b901c46 */
[----:B------:R-:W-:-:S02]  /*1070*/  IADD3 R33, R19, R22, RZ ;  /* 0x0000001613217210 */ /* 0x000fc40007ffe0ff */
[----:B------:R-:W-:Y:S01]  /*1080*/  IADD3.X R7, RZ, R7, RZ, P2, !PT ;  /* 0x00000007ff077210 */ /* 0x000fe200017fe4ff */
[----:B------:R3:W-:Y:S01]  /*1090*/  LDGSTS.E.BYPASS.128 [R27], desc[UR6][R8.64+-0x200] ;  /* 0x00000e00081b7fae */ /* 0x0007e2000b901c46 */
[----:B------:R-:W-:Y:S01]  /*10a0*/  ISETP.GE.AND P2, PT, R5, R18, PT ;  /* 0x000000120500720c */ /* 0x000fe20003f46270 */
[--C-:B-1----:R-:W-:Y:S02]  /*10b0*/  IMAD.IADD R31, R11, 0x1, R20.reuse ;  /* 0x000000010b1f7824 */ /* 0x102fe400078e0214 */
        /* <DEDUP_REMOVED lines=12> */
.L_x_761:
[----:B------:R-:W-:Y:S05]  /*1180*/  BSYNC B1 ;  /* 0x0000000000017941 */ /* 0x000fea0003800000 */
.L_x_760:
[----:B--2---:R-:W-:Y:S01]  /*1190*/  IADD3 R6, R4, -R5, RZ ;  /* 0x8000000504067210 */ /* 0x004fe20007ffe0ff */
[----:B------:R-:W-:Y:S03]  /*11a0*/  BSSY B1, `(.L_x_763) ;  /* 0x000001f000017945 */ /* 0x000fe60003800000 */
[----:B------:R-:W-:-:S13]  /*11b0*/  ISETP.GT.AND P2, PT, R6, 0x80, PT ;  /* 0x000000800600780c */ /* 0x000fda0003f44270 */
[----:B------:R-:W-:Y:S05]  /*11c0*/  @!P2 BRA `(.L_x_764) ;  /* 0x000000000070a947 */ /* 0x000fea0003800000 */
[C---:B------:R-:W-:Y:S01]  /*11d0*/  IADD3 R8, P0, R10.reuse, R15, RZ ;  /* 0x0000000f0a087210 */ /* 0x040fe20007f1e0ff */
[--C-:B------:R-:W-:Y:S01]  /*11e0*/  IMAD.IADD R43, R23, 0x1, R10.reuse ;  /* 0x00000001172b7824 */ /* 0x100fe200078e020a */
[----:B------:R-:W-:Y:S01]  /*11f0*/  IADD3 R18, R10, 0x800, RZ ;  /* 0x000008000a127810 */ /* 0x000fe20007ffe0ff */
[----:B------:R-:W-:Y:S01]  /*1200*/  IMAD.IADD R33, R19, 0x1, R10 ;  /* 0x0000000113217824 */ /* 0x000fe200078e020a */
[-C--:B------:R-:W-:Y:S01]  /*1210*/  IADD3 R25, R11, R10.reuse, RZ ;  /* 0x0000000a0b197210 */ /* 0x080fe20007ffe0ff */
[----:B------:R-:W-:Y:S01]  /*1220*/  IMAD.X R9, R17, 0x1, R16, P0 ;  /* 0x0000000111097824 */ /* 0x000fe200000e0610 */
[----:B------:R-:W-:Y:S01]  /*1230*/  IADD3 R6, P0, R8, 0x1000, RZ ;  /* 0x0000100008067810 */ /* 0x000fe20007f1e0ff */
[--C-:B------:R-:W-:Y:S01]  /*1240*/  IMAD.IADD R31, R11, 0x1, R18.reuse ;  /* 0x000000010b1f7824 */ /* 0x100fe200078e0212 */
[----:B------:R-:W-:Y:S01]  /*1250*/  IADD3 R35, R21, R10, RZ ;  /* 0x0000000a15237210 */ /* 0x000fe20007ffe0ff */
[----:B------:R-:W-:Y:S01]  /*1260*/  IMAD.IADD R29, R23, 0x1, R18 ;  /* 0x00000001171d7824 */ /* 0x000fe200078e0212 */
[----:B------:R-:W-:Y:S01]  /*1270*/  IADD3.X R7, RZ, R9, RZ, P0, !PT ;  /* 0x00000009ff077210 */ /* 0x000fe200007fe4ff */
[----:B------:R-:W-:Y:S01]  /*1280*/  @!PT LDS RZ, [RZ] ;  /* 0x00000000fffff984 */ /* 0x000fe20000000800 */
[----:B------:R-:W-:Y:S01]  /*1290*/  @!PT LDS RZ, [RZ] ;  /* 0x00000000fffff984 */ /* 0x000fe20000000800 */
[----:B------:R-:W-:Y:S01]  /*12a0*/  @!PT LDS RZ, [RZ] ;  /* 0x00000000fffff984 */ /* 0x000fe20000000800 */
[----:B------:R1:W-:Y:S01]  /*12b0*/  LDGSTS.E.BYPASS.128 [R25], desc[UR6][R8.64] ;  /* 0x0000000008197fae */ /* 0x0003e2000b901c46 */
[----:B------:R-:W-:-:S02]  /*12c0*/  IADD3 R27, R21, R18, RZ ;  /* 0x00000012151b7210 */ /* 0x000fc40007ffe0ff */
[----:B------:R-:W-:Y:S01]  /*12d0*/  IADD3 R10, P2, R10, 0x1000, RZ ;  /* 0x000010000a0a7810 */ /* 0x000fe20007f5e0ff */
[----:B------:R2:W-:Y:S01]  /*12e0*/  LDGSTS.E.BYPASS.128 [R43], desc[UR6][R8.64+0x200] ;  /* 0x00000200082b7fae */ /* 0x0005e2000b901c46 */
[----:B------:R-:W-:Y:S02]  /*12f0*/  PLOP3.LUT P0, PT, PT, PT, PT, 0x8, 0x0 ;  /* 0x000000000000781c */ /* 0x000fe40003f0e170 */
        /* <DEDUP_REMOVED lines=9> */
.L_x_764:
[----:B------:R-:W-:Y:S05]  /*1390*/  BSYNC B1 ;  /* 0x0000000000017941 */ /* 0x000fea0003800000 */
.L_x_763:
[----:B------:R-:W-:-:S13]  /*13a0*/  ISETP.LT.OR P0, PT, R5, R4, P0 ;  /* 0x000000040500720c */ /* 0x000fda0000701670 */
[----:B------:R-:W-:Y:S05]  /*13b0*/  @!P0 BRA `(.L_x_756) ;  /* 0x0000000000348947 */ /* 0x000fea0003800000 */
[----:B------:R-:W-:Y:S01]  /*13c0*/  IADD3 R4, P0, R10, R15, RZ ;  /* 0x0000000f0a047210 */ /* 0x000fe20007f1e0ff */
        /* <DEDUP_REMOVED lines=12> */
.L_x_756:
[----:B------:R-:W-:Y:S05]  /*1490*/  BSYNC B0 ;  /* 0x0000000000007941 */ /* 0x000fea0003800000 */
.L_x_755:
        /* <DEDUP_REMOVED lines=29> */
[----:B------:R-:W-:-:S04]  /*1670*/  IADD3 R30, R15, R15, RZ ;  /* 0x0000000f0f1e7210 */ /* 0x000fc80007ffe0ff */
[C---:B------:R-:W-:Y:S01]  /*1680*/  IADD3 R6, R30.reuse, 0x4, RZ ;  /* 0x000000041e067810 */ /* 0x040fe20007ffe0ff */
[----:B------:R-:W-:Y:S02]  /*1690*/  VIADD R29, R30, 0x2 ;  /* 0x000000021e1d7836 */ /* 0x000fe40000000000 */
[----:B-1----:R-:W-:Y:S02]  /*16a0*/  IMAD.MOV.U32 R4, RZ, RZ, RZ ;  /* 0x000000ffff047224 */ /* 0x002fe400078e00ff */
[----:B------:R-:W-:-:S04]  /*16b0*/  IMAD.MOV R33, RZ, RZ, -R5 ;  /* 0x000000ffff217224 */ /* 0x000fc800078e0a05 */
[----:B------:R-:W-:Y:S01]  /*16c0*/  IMAD R7, R33, R28, RZ ;  /* 0x0000001c21077224 */ /* 0x000fe200078e02ff */
[----:B------:R-:W-:-:S03]  /*16d0*/  IABS R33, R6 ;  /* 0x0000000600217213 */ /* 0x000fc60000000000 */
[----:B------:R-:W-:Y:S01]  /*16e0*/  IMAD.HI.U32 R7, R5, R7, R4 ;  /* 0x0000000705077227 */ /* 0x000fe200078e0004 */
[----:B------:R-:W-:Y:S02]  /*16f0*/  IABS R47, R29 ;  /* 0x0000001d002f7213 */ /* 0x000fe40000000000 */
[----:B------:R-:W-:-:S03]  /*1700*/  IADD3 R38, R30, 0x6, RZ ;  /* 0x000000061e267810 */ /* 0x000fc60007ffe0ff */
[----:B------:R-:W-:Y:S01]  /*1710*/  IMAD.HI.U32 R5, R7, R33, RZ ;  /* 0x0000002107057227 */ /* 0x000fe200078e00ff */
[----:B------:R-:W-:-:S03]  /*1720*/  IABS R35, R38 ;  /* 0x0000002600237213 */ /* 0x000fc60000000000 */
[----:B------:R-:W-:Y:S01]  /*1730*/  IMAD.HI.U32 R4, R7, R47, RZ ;  /* 0x0000002f07047227 */ /* 0x000fe200078e00ff */
[----:B------:R-:W-:-:S03]  /*1740*/  IADD3 R5, -R5, RZ, RZ ;  /* 0x000000ff05057210 */ /* 0x000fc60007ffe1ff */
[----:B------:R-:W-:Y:S02]  /*1750*/  IMAD R32, R13, R14, RZ ;  /* 0x0000000e0d207224 */ /* 0x000fe400078e02ff */
[C---:B------:R-:W-:Y:S02]  /*1760*/  VIADD R14, R30.reuse, 0x8 ;  /* 0x000000081e0e7836 */ /* 0x040fe40000000000 */
[----:B------:R-:W-:Y:S01]  /*1770*/  IMAD.MOV R4, RZ, RZ, -R4 ;  /* 0x000000ffff047224 */ /* 0x000fe200078e0a04 */
[----:B------:R-:W-:Y:S01]  /*1780*/  IADD3 R40, R30, 0xa, RZ ;  /* 0x0000000a1e287810 */ /* 0x000fe20007ffe0ff */
[----:B------:R-:W-:Y:S01]  /*1790*/  IMAD R33, R28, R5, R33 ;  /* 0x000000051c217224 */ /* 0x000fe200078e0221 */
[----:B------:R-:W-:Y:S01]  /*17a0*/  IABS R13, R14 ;  /* 0x0000000e000d7213 */ /* 0x000fe20000000000 */
[----:B------:R-:W-:Y:S02]  /*17b0*/  VIADD R42, R30, 0xc ;  /* 0x0000000c1e2a7836 */ /* 0x000fe40000000000 */
[----:B------:R-:W-:Y:S01]  /*17c0*/  IMAD R47, R28, R4, R47 ;  /* 0x000000041c2f7224 */ /* 0x000fe200078e022f */
[----:B------:R-:W-:Y:S01]  /*17d0*/  IADD3 R4, R30, 0xe, RZ ;  /* 0x0000000e1e047810 */ /* 0x000fe20007ffe0ff */
[----:B------:R-:W-:Y:S01]  /*17e0*/  IMAD.HI.U32 R5, R7, R35, RZ ;  /* 0x0000002307057227 */ /* 0x000fe200078e00ff */
[----:B------:R-:W-:-:S02]  /*17f0*/  IABS R31, R40 ;  /* 0x00000028001f7213 */ /* 0x000fc40000000000 */
[----:B------:R-:W-:Y:S01]  /*1800*/  IABS R43, R42 ;  /* 0x0000002a002b7213 */ /* 0x000fe20000000000 */
[----:B------:R-:W-:Y:S01]  /*1810*/  IMAD.MOV R5, RZ, RZ, -R5 ;  /* 0x000000ffff057224 */ /* 0x000fe200078e0a05 */
[----:B------:R-:W-:Y:S01]  /*1820*/  IABS R45, R4 ;  /* 0x00000004002d7213 */ /* 0x000fe20000000000 */
[----:B------:R-:W-:Y:S01]  /*1830*/  IMAD.HI.U32 R30, R7, R13, RZ ;  /* 0x0000000d071e7227 */ /* 0x000fe200078e00ff */
[----:B------:R-:W-:-:S03]  /*1840*/  ISETP.GT.U32.AND P2, PT, R28, R33, PT ;  /* 0x000000211c00720c */ /* 0x000fc60003f44070 */
[----:B------:R-:W-:Y:S01]  /*1850*/  IMAD R5, R28, R5, R35 ;  /* 0x000000051c057224 */ /* 0x000fe200078e0223 */
[----:B------:R-:W-:Y:S01]  /*1860*/  IADD3 R30, -R30, RZ, RZ ;  /* 0x000000ff1e1e7210 */ /* 0x000fe20007ffe1ff */
[----:B------:R-:W-:Y:S01]  /*1870*/  IMAD.HI.U32 R35, R7, R31, RZ ;  /* 0x0000001f07237227 */ /* 0x000fe200078e00ff */
[----:B------:R-:W-:-:S03]  /*1880*/  ISETP.GT.U32.AND P1, PT, R28, R47, PT ;  /* 0x0000002f1c00720c */ /* 0x000fc60003f24070 */
[----:B------:R-:W-:-:S04]  /*1890*/  IMAD.HI.U32 R44, R7, R43, RZ ;  /* 0x0000002b072c7227 */ /* 0x000fc800078e00ff */
[----:B------:R-:W-:Y:S01]  /*18a0*/  IMAD.HI.U32 R7, R7, R45, RZ ;  /* 0x0000002d07077227 */ /* 0x000fe200078e00ff */
[----:B------:R-:W-:-:S03]  /*18b0*/  IADD3 R44, -R44, RZ, RZ ;  /* 0x000000ff2c2c7210 */ /* 0x000fc60007ffe1ff */
[----:B------:R-:W-:Y:S02]  /*18c0*/  IMAD.MOV R35, RZ, RZ, -R35 ;  /* 0x000000ffff237224 */ /* 0x000fe400078e0a23 */
[----:B------:R-:W-:Y:S02]  /*18d0*/  IMAD.MOV R46, RZ, RZ, -R7 ;  /* 0x000000ffff2e7224 */ /* 0x000fe400078e0a07 */
[C---:B------:R-:W-:Y:S02]  /*18e0*/  IMAD R7, R28.reuse, R30, R13 ;  /* 0x0000001e1c077224 */ /* 0x040fe400078e020d */
[C---:B------:R-:W-:Y:S01]  /*18f0*/  IMAD R31, R28.reuse, R35, R31 ;  /* 0x000000231c1f7224 */ /* 0x040fe200078e021f */
[C---:B------:R-:W-:Y:S01]  /*1900*/  ISETP.GT.U32.AND P4, PT, R28.reuse, R5, PT ;  /* 0x000000051c00720c */ /* 0x040fe20003f84070 */
[C---:B------:R-:W-:Y:S01]  /*1910*/  IMAD R43, R28.reuse, R44, R43 ;  /* 0x0000002c1c2b7224 */ /* 0x040fe200078e022b */
[C---:B------:R-:W-:Y:S01]  /*1920*/  ISETP.GT.U32.AND P5, PT, R28.reuse, R7, PT ;  /* 0x000000071c00720c */ /* 0x040fe20003fa4070 */
[----:B------:R-:W-:Y:S01]  /*1930*/  IMAD R45, R28, R46, R45 ;  /* 0x0000002e1c2d7224 */ /* 0x000fe200078e022d */
[----:B------:R-:W-:-:S02]  /*1940*/  @!P2 IADD3 R33, R33, -R28, RZ ;  /* 0x8000001c2121a210 */ /* 0x000fc40007ffe0ff */
[C---:B------:R-:W-:Y:S02]  /*1950*/  ISETP.GT.U32.AND P0, PT, R28.reuse, R31, PT ;  /* 0x0000001f1c00720c */ /* 0x040fe40003f04070 */
[-C--:B------:R-:W-:Y:S02]  /*1960*/  @!P1 IADD3 R47, R47, -R28.reuse, RZ ;  /* 0x8000001c2f2f9210 */ /* 0x080fe40007ffe0ff */
[C---:B------:R-:W-:Y:S02]  /*1970*/  ISETP.GT.U32.AND P3, PT, R28.reuse, R43, PT ;  /* 0x0000002b1c00720c */ /* 0x040fe40003f64070 */
[C---:B------:R-:W-:Y:S02]  /*1980*/  ISETP.GT.U32.AND P2, PT, R28.reuse, R33, PT ;  /* 0x000000211c00720c */ /* 0x040fe40003f44070 */
[C---:B------:R-:W-:Y:S02]  /*1990*/  ISETP.GT.U32.AND P1, PT, R28.reuse, R45, PT ;  /* 0x0000002d1c00720c */ /* 0x040fe40003f24070 */
[----:B------:R-:W-:Y:S01]  /*19a0*/  ISETP.GT.U32.AND P6, PT, R28, R47, PT ;  /* 0x0000002f1c00720c */ /* 0x000fe20003fc4070 */
[----:B------:R-:W-:Y:S01]  /*19b0*/  @!P5 IMAD.IADD R7, R7, 0x1, -R28 ;  /* 0x000000010707d824 */ /* 0x000fe200078e0a1c */
[----:B------:R-:W-:-:S02]  /*19c0*/  @!P4 IADD3 R5, R5, -R28, RZ ;  /* 0x8000001c0505c210 */ /* 0x000fc40007ffe0ff */
[----:B------:R-:W-:Y:S02]  /*19d0*/  ISETP.GE.AND P4, PT, R29, RZ, PT ;  /* 0x000000ff1d00720c */ /* 0x000fe40003f86270 */
[----:B------:R-:W-:Y:S02]  /*19e0*/  ISETP.GE.AND P5, PT, R6, RZ, PT ;  /* 0x000000ff0600720c */ /* 0x000fe40003fa6270 */
[-C--:B------:R-:W-:Y:S01]  /*19f0*/  @!P0 IADD3 R31, R31, -R28.reuse, RZ ;  /* 0x8000001c1f1f8210 */ /* 0x080fe20007ffe0ff */
[--C-:B------:R-:W-:Y:S01]  /*1a00*/  @!P3 IMAD.IADD R43, R43, 0x1, -R28.reuse ;  /* 0x000000012b2bb824 */ /* 0x100fe200078e0a1c */
[C---:B------:R-:W-:Y:S01]  /*1a10*/  ISETP.GT.U32.AND P3, PT, R28.reuse, R5, PT ;  /* 0x000000051c00720c */ /* 0x040fe20003f64070 */
[----:B------:R-:W-:Y:S01]  /*1a20*/  @!P2 IMAD.IADD R33, R33, 0x1, -R28 ;  /* 0x000000012121a824 */ /* 0x000fe200078e0a1c */
[----:B------:R-:W-:Y:S02]  /*1a30*/  @!P1 IADD3 R45, R45, -R28, RZ ;  /* 0x8000001c2d2d9210 */ /* 0x000fe40007ffe0ff */
[----:B------:R-:W-:-:S02]  /*1a40*/  ISETP.GT.U32.AND P2, PT, R28, R7, PT ;  /* 0x000000071c00720c */ /* 0x000fc40003f44070 */
[----:B------:R-:W-:Y:S01]  /*1a50*/  ISETP.GT.U32.AND P1, PT, R28, R31, PT ;  /* 0x0000001f1c00720c */ /* 0x000fe20003f24070 */
[----:B------:R-:W-:Y:S01]  /*1a60*/  IMAD R34, R34, 0x800, R15 ;  /* 0x0000080022227824 */ /* 0x000fe200078e020f */
[----:B------:R-:W-:Y:S01]  /*1a70*/  @!P6 IADD3 R47, R47, -R28, RZ ;  /* 0x8000001c2f2fe210 */ /* 0x000fe20007ffe0ff */
[----:B------:R-:W-:Y:S01]  /*1a80*/  IMAD.MOV.U32 R15, RZ, RZ, R33 ;  /* 0x000000ffff0f7224 */ /* 0x000fe200078e0021 */
[----:B------:R-:W1:Y:S01]  /*1a90*/  S2UR UR5, SR_CgaCtaId ;  /* 0x00000000000579c3 */ /* 0x000e620000008800 */
[----:B------:R-:W-:Y:S01]  /*1aa0*/  IMAD.SHL.U32 R35, R37, 0x10, RZ ;  /* 0x0000001025237824 */ /* 0x000fe200078e00ff */
[----:B------:R-:W-:Y:S01]  /*1ab0*/  @!P4 IADD3 R47, -R47, RZ, RZ ;  /* 0x000000ff2f2fc210 */ /* 0x000fe20007ffe1ff */
[----:B------:R-:W-:Y:S01]  /*1ac0*/  @!P5 IMAD.MOV R15, RZ, RZ, -R15 ;  /* 0x000000ffff0fd224 */ /* 0x000fe200078e0a0f */
[C---:B------:R-:W-:Y:S02]  /*1ad0*/  ISETP.GT.U32.AND P4, PT, R28.reuse, R43, PT ;  /* 0x0000002b1c00720c */ /* 0x040fe40003f84070 */
[----:B------:R-:W-:-:S02]  /*1ae0*/  ISETP.GT.U32.AND P5, PT, R28, R45, PT ;  /* 0x0000002d1c00720c */ /* 0x000fc40003fa4070 */
[----:B------:R-:W-:Y:S01]  /*1af0*/  IADD3 R13, R3, R12, R35 ;  /* 0x0000000c030d7210 */ /* 0x000fe20007ffe023 */
[----:B------:R-:W-:Y:S01]  /*1b00*/  @!P2 IMAD.IADD R7, R7, 0x1, -R28 ;  /* 0x000000010707a824 */ /* 0x000fe200078e0a1c */
[----:B------:R-:W-:Y:S02]  /*1b10*/  @!P3 IADD3 R5, R5, -R28, RZ ;  /* 0x8000001c0505b210 */ /* 0x000fe40007ffe0ff */
        /* <DEDUP_REMOVED lines=43> */
[----:B------:R-:W-:Y:S02]  /*1dd0*/  SHF.R.U32.HI R2, RZ, 0x1, R12 ;  /* 0x00000001ff027819 */ /* 0x000fe4000001160c */
[----:B------:R-:W-:Y:S01]  /*1de0*/  SHF.R.U32.HI R0, RZ, 0x1, R0 ;  /* 0x00000001ff007819 */ /* 0x000fe20000011600 */
[----:B---3--:R-:W-:Y:S01]  /*1df0*/  IMAD.U32 R26, R26, 0x10000, RZ ;  /* 0x000100001a1a7824 */ /* 0x008fe200078e00ff */
        /* <DEDUP_REMOVED lines=15> */
.L_x_772:
        /* <DEDUP_REMOVED lines=34> */
.L_x_779:
        /* <DEDUP_REMOVED lines=30> */
.L_x_767:
[----:B------:R-:W-:Y:S05]  /*22f0*/  BSYNC B0 ;  /* 0x0000000000007941 */ /* 0x000fea0003800000 */
.L_x_766:
        /* <DEDUP_REMOVED lines=44> */
[----:B-1----:R-:W-:Y:S02]  /*25c0*/  HADD2.F32 R50, -RZ, R40.H0_H0 ;  /* 0x20000028ff327230 */ /* 0x002fe40000004100 */
[----:B------:R-:W-:Y:S03]  /*25d0*/  LDS.U16 R40, [R52] ;  /* 0x0000000034287984 */ /* 0x000fe60000000400 */
[----:B------:R-:W-:Y:S01]  /*25e0*/  FMUL.FTZ R51, R50, R51 ;  /* 0x0000003332337220 */ /* 0x000fe20000410000 */
[----:B---3--:R-:W-:Y:S01]  /*25f0*/  HADD2.F32 R15, -RZ, R15.H0_H0 ;  /* 0x2000000fff0f7230 */ /* 0x008fe20000004100 */
        /* <DEDUP_REMOVED lines=11> */
[----:B------:R-:W-:-:S05]  /*26b0*/  HADD2.F32 R51, -RZ, R40.H0_H0 ;  /* 0x20000028ff337230 */ /* 0x000fca0000004100 */
[----:B------:R-:W-:Y:S02]  /*26c0*/  FMUL.FTZ R52, R51, R50 ;  /* 0x0000003233347220 */ /* 0x000fe40000410000 */
[----:B------:R-:W1:Y:S01]  /*26d0*/  SHFL.BFLY PT, R50, R12, R28, 0x1f ;  /* 0x0c001f1c0c327589 */ /* 0x000e6200000e0000 */
[----:B--2---:R-:W-:-:S05]  /*26e0*/  HADD2.F32 R40, -RZ, R48.H0_H0 ;  /* 0x20000030ff287230 */ /* 0x004fca0000004100 */
[----:B------:R-:W-:Y:S01]  /*26f0*/  FFMA.FTZ R45, R45, R40, R52 ;  /* 0x000000282d2d7223 */ /* 0x000fe20000010034 */
[----:B------:R-:W-:Y:S01]  /*2700*/  IADD3 R40, R33, R5, RZ ;  /* 0x0000000521287210 */ /* 0x000fe20007ffe0ff */
[----:B---3--:R-:W-:Y:S01]  /*2710*/  HADD2.F32 R51, -RZ, R44.H0_H0 ;  /* 0x2000002cff337230 */ /* 0x008fe20000004100 */
[----:B------:R-:W2:Y:S01]  /*2720*/  SHFL.BFLY PT, R52, R46, R28, 0x1f ;  /* 0x0c001f1c2e347589 */ /* 0x000ea200000e0000 */
[CC--:B------:R-:W-:Y:S01]  /*2730*/  IMAD R44, R41.reuse, R38.reuse, R4 ;  /* 0x00000026292c7224 */ /* 0x0c0fe200078e0204 */
[----:B------:R-:W-:Y:S01]  /*2740*/  LEA R48, R40, UR4, 0x1 ;  /* 0x0000000428307c11 */ /* 0x000fe2000f8e08ff */
[----:B------:R-:W-:-:S03]  /*2750*/  IMAD R40, R41, R38, R5 ;  /* 0x0000002629287224 */ /* 0x000fc600078e0205 */
[----:B------:R-:W-:Y:S01]  /*2760*/  LEA R44, R44, UR4, 0x1 ;  /* 0x000000042c2c7c11 */ /* 0x000fe2000f8e08ff */
[----:B-1----:R-:W-:Y:S01]  /*2770*/  @!P1 FADD.FTZ R50, -R50, -RZ ;  /* 0x800000ff32329221 */ /* 0x002fe20000010100 */
[----:B------:R-:W-:Y:S01]  /*2780*/  LDS.U16 R48, [R48] ;  /* 0x0000000030307984 */ /* 0x000fe20000000400 */
[----:B------:R-:W-:Y:S02]  /*2790*/  LEA R40, R40, UR4, 0x1 ;  /* 0x0000000428287c11 */ /* 0x000fe4000f8e08ff */
[----:B------:R-:W-:Y:S01]  /*27a0*/  FMUL.FTZ R53, R51, R50 ;  /* 0x0000003233357220 */ /* 0x000fe20000410000 */
[----:B------:R-:W-:Y:S01]  /*27b0*/  HADD2.F32 R51, -RZ, R42.H0_H0 ;  /* 0x2000002aff337230 */ /* 0x000fe20000004100 */
[----:B------:R-:W1:Y:S01]  /*27c0*/  SHFL.BFLY PT, R50, R13, R28, 0x1f ;  /* 0x0c001f1c0d327589 */ /* 0x000e6200000e0000 */
[----:B------:R-:W-:-:S03]  /*27d0*/  IMAD.IADD R42, R33, 0x1, R4 ;  /* 0x00000001212a7824 */ /* 0x000fc600078e0204 */
[----:B------:R-:W3:Y:S01]  /*27e0*/  LDS.U16 R40, [R40] ;  /* 0x0000000028287984 */ /* 0x000ee20000000400 */
[----:B------:R-:W-:Y:S01]  /*27f0*/  FFMA.FTZ R12, R12, R51, R53 ;  /* 0x000000330c0c7223 */ /* 0x000fe20000010035 */
[----:B------:R-:W-:Y:S02]  /*2800*/  LEA R42, R42, UR4, 0x1 ;  /* 0x000000042a2a7c11 */ /* 0x000fe4000f8e08ff */
[----:B------:R-:W-:Y:S01]  /*2810*/  LDS.U16 R44, [R44] ;  /* 0x000000002c2c7984 */ /* 0x000fe20000000400 */
[----:B--2---:R-:W-:-:S03]  /*2820*/  @!P1 FADD.FTZ R52, -R52, -RZ ;  /* 0x800000ff34349221 */ /* 0x004fc60000010100 */
[----:B------:R-:W2:Y:S01]  /*2830*/  LDS.U16 R42, [R42] ;  /* 0x000000002a2a7984 */ /* 0x000ea20000000400 */
[----:B-1----:R-:W-:Y:S01]  /*2840*/  @!P1 FADD.FTZ R50, -R50, -RZ ;  /* 0x800000ff32329221 */ /* 0x002fe20000010100 */
[----:B------:R-:W-:-:S05]  /*2850*/  HADD2.F32 R51, -RZ, R48.H0_H0 ;  /* 0x20000030ff337230 */ /* 0x000fca0000004100 */
[----:B------:R-:W-:Y:S02]  /*2860*/  FMUL.FTZ R48, R51, R50 ;  /* 0x0000003233307220 */ /* 0x000fe40000410000 */
[----:B------:R-:W1:Y:S01]  /*2870*/  SHFL.BFLY PT, R50, R14, R28, 0x1f ;  /* 0x0c001f1c0e327589 */ /* 0x000e6200000e0000 */
[----:B---3--:R-:W-:-:S05]  /*2880*/  HADD2.F32 R40, -RZ, R40.H0_H0 ;  /* 0x20000028ff287230 */ /* 0x008fca0000004100 */
[----:B------:R-:W-:Y:S01]  /*2890*/  FFMA.FTZ R13, R13, R40, R48 ;  /* 0x000000280d0d7223 */ /* 0x000fe20000010030 */
[----:B------:R-:W-:Y:S01]  /*28a0*/  IADD3 R40, R33, R3, RZ ;  /* 0x0000000321287210 */ /* 0x000fe20007ffe0ff */
[----:B--2---:R-:W-:-:S03]  /*28b0*/  HADD2.F32 R51, -RZ, R42.H0_H0 ;  /* 0x2000002aff337230 */ /* 0x004fc60000004100 */
[----:B------:R-:W-:Y:S01]  /*28c0*/  LEA R40, R40, UR4, 0x1 ;  /* 0x0000000428287c11 */ /* 0x000fe2000f8e08ff */
[----:B------:R-:W-:-:S05]  /*28d0*/  IMAD R42, R41, R38, R3 ;  /* 0x00000026292a7224 */ /* 0x000fca00078e0203 */
[----:B------:R-:W-:Y:S01]  /*28e0*/  LEA R48, R42, UR4, 0x1 ;  /* 0x000000042a307c11 */ /* 0x000fe2000f8e08ff */
[----:B------:R-:W-:Y:S01]  /*28f0*/  LDS.U16 R40, [R40] ;  /* 0x0000000028287984 */ /* 0x000fe20000000400 */
[----:B------:R-:W-:-:S04]  /*2900*/  IMAD.IADD R42, R33, 0x1, R2 ;  /* 0x00000001212a7824 */ /* 0x000fc800078e0202 */
[----:B------:R-:W-:Y:S01]  /*2910*/  LDS.U16 R48, [R48] ;  /* 0x0000000030307984 */ /* 0x000fe20000000400 */
[----:B-1----:R-:W-:-:S04]  /*2920*/  @!P1 FADD.FTZ R50, -R50, -RZ ;  /* 0x800000ff32329221 */ /* 0x002fc80000010100 */
[----:B------:R-:W-:Y:S01]  /*2930*/  FMUL.FTZ R53, R51, R50 ;  /* 0x0000003233357220 */ /* 0x000fe20000410000 */
[----:B------:R-:W-:Y:S01]  /*2940*/  HADD2.F32 R51, -RZ, R44.H0_H0 ;  /* 0x2000002cff337230 */ /* 0x000fe20000004100 */
[----:B------:R-:W-:Y:S01]  /*2950*/  LEA R44, R42, UR4, 0x1 ;  /* 0x000000042a2c7c11 */ /* 0x000fe2000f8e08ff */
[----:B------:R-:W-:Y:S01]  /*2960*/  IMAD R42, R41, R38, R2 ;  /* 0x00000026292a7224 */ /* 0x000fe200078e0202 */
[----:B------:R-:W1:Y:S02]  /*2970*/  SHFL.BFLY PT, R50, R47, R28, 0x1f ;  /* 0x0c001f1c2f327589 */ /* 0x000e6400000e0000 */
[----:B------:R-:W-:Y:S02]  /*2980*/  FFMA.FTZ R14, R14, R51, R53 ;  /* 0x000000330e0e7223 */ /* 0x000fe40000010035 */
[----:B------:R-:W2:Y:S01]  /*2990*/  LDS.U16 R44, [R44] ;  /* 0x000000002c2c7984 */ /* 0x000ea20000000400 */
[----:B------:R-:W-:-:S06]  /*29a0*/  LEA R42, R42, UR4, 0x1 ;  /* 0x000000042a2a7c11 */ /* 0x000fcc000f8e08ff */
[----:B------:R-:W3:Y:S01]  /*29b0*/  LDS.U16 R42, [R42] ;  /* 0x000000002a2a7984 */ /* 0x000ee20000000400 */
[----:B-1----:R-:W-:Y:S01]  /*29c0*/  @!P1 FADD.FTZ R50, -R50, -RZ ;  /* 0x800000ff32329221 */ /* 0x002fe20000010100 */
[----:B------:R-:W-:-:S05]  /*29d0*/  HADD2.F32 R51, -RZ, R40.H0_H0 ;  /* 0x20000028ff337230 */ /* 0x000fca0000004100 */
[----:B------:R-:W-:Y:S01]  /*29e0*/  FMUL.FTZ R50, R51, R50 ;  /* 0x0000003233327220 */ /* 0x000fe20000410000 */
[----:B------:R-:W-:Y:S01]  /*29f0*/  HADD2.F32 R40, -RZ, R48.H0_H0 ;  /* 0x20000030ff287230 */ /* 0x000fe20000004100 */
[----:B------:R-:W-:-:S04]  /*2a00*/  MOV R48, R15 ;  /* 0x0000000f00307202 */ /* 0x000fc80000000f00 */
[----:B------:R-:W-:Y:S02]  /*2a10*/  FFMA.FTZ R47, R47, R40, R50 ;  /* 0x000000282f2f7223 */ /* 0x000fe40000010032 */
[----:B------:R1:W4:Y:S01]  /*2a20*/  SHFL.BFLY PT, R50, R49, R28, 0x1f ;  /* 0x0c001f1c31327589 */ /* 0x00032200000e0000 */
[----:B--2---:R-:W-:-:S05]  /*2a30*/  HADD2.F32 R51, -RZ, R44.H0_H0 ;  /* 0x2000002cff337230 */ /* 0x004fca0000004100 */
[----:B------:R-:W-:Y:S01]  /*2a40*/  FMUL.FTZ R53, R51, R52 ;  /* 0x0000003433357220 */ /* 0x000fe20000410000 */
[----:B---3--:R-:W-:-:S05]  /*2a50*/  HADD2.F32 R51, -RZ, R42.H0_H0 ;  /* 0x2000002aff337230 */ /* 0x008fca0000004100 */
[----:B-1----:R-:W-:-:S07]  /*2a60*/  FFMA.FTZ R44, R46, R51, R53 ;  /* 0x000000332e2c7223 */ /* 0x002fce0000010035 */
.L_x_790:
        /* <DEDUP_REMOVED lines=9> */
[----:B-1----:R-:W-:Y:S02]  /*2b00*/  HADD2.F32 R51, -RZ, R15.H0_H0 ;  /* 0x2000000fff337230 */ /* 0x002fe40000004100 */
[----:B--2---:R-:W-:-:S03]  /*2b10*/  HADD2.F32 R40, -RZ, R38.H0_H0 ;  /* 0x20000026ff287230 */ /* 0x004fc60000004100 */
[----:B------:R-:W-:-:S04]  /*2b20*/  FMUL.FTZ R50, R51, R50 ;  /* 0x0000003233327220 */ /* 0x000fc80000410000 */
[----:B------:R-:W-:Y:S01]  /*2b30*/  FFMA.FTZ R49, R49, R40, R50 ;  /* 0x0000002831317223 */ /* 0x000fe20000010032 */
[----:B------:R-:W-:Y:S06]  /*2b40*/  BRA.DIV UR5, `(.L_x_771) ;  /* 0x0000000e052c7947 */ /* 0x000fec000b800000 */
[----:B------:R-:W-:Y:S01]  /*2b50*/  NOP ;  /* 0x0000000000007918 */ /* 0x000fe20000000000 */
.L_x_769:
[----:B------:R-:W-:Y:S05]  /*2b60*/  BSYNC B0 ;  /* 0x0000000000007941 */ /* 0x000fea0003800000 */
.L_x_768:
        /* <DEDUP_REMOVED lines=18> */
.L_x_765:
[----:B------:R-:W-:Y:S01]  /*2c90*/  HFMA2.MMA R42, -RZ, RZ, 0, 9.5367431640625e-07 ;  /* 0x00000010ff2a7435 */ /* 0x000fe200000001ff */
[----:B------:R-:W-:Y:S01]  /*2ca0*/  BSSY B0, `(.L_x_773) ;  /* 0x0000006000007945 */ /* 0x000fe20003800000 */
[----:B------:R-:W-:Y:S01]  /*2cb0*/  IMAD.MOV.U32 R51, RZ, RZ, 0x1f ;  /* 0x0000001fff337424 */ /* 0x000fe200078e00ff */
[----:B------:R-:W-:-:S08]  /*2cc0*/  MOV R40, 0xffffffff ;  /* 0xffffffff00287802 */ /* 0x000fd00000000f00 */
[----:B------:R-:W-:Y:S05]  /*2cd0*/  WARPSYNC.COLLECTIVE R40, `(.L_x_774) ;  /* 0x0000000028087348 */ /* 0x000fea0003c00000 */
[----:B------:R1:W2:Y:S02]  /*2ce0*/  SHFL.BFLY P2, R50, R53, R42, R51 ;  /* 0x0c00002a35327389 */ /* 0x0002a40000040033 */
[----:B-12---:R-:W-:Y:S01]  /*2cf0*/  ENDCOLLECTIVE ;  /* 0x000000000000791b */ /* 0x006fe20003800000 */
.L_x_774:
[----:B------:R-:W-:Y:S05]  /*2d00*/  BSYNC B0 ;  /* 0x0000000000007941 */ /* 0x000fea0003800000 */
.L_x_773:
[----:B------:R-:W-:Y:S01]  /*2d10*/  HFMA2.MMA R51, -RZ, RZ, 0, 1.847743988037109375e-06 ;  /* 0x0000001fff337435 */ /* 0x000fe200000001ff */
[----:B------:R-:W-:Y:S01]  /*2d20*/  FADD.FTZ R53, R53, R50 ;  /* 0x0000003235357221 */ /* 0x000fe20000010000 */
[----:B------:R-:W-:Y:S02]  /*2d30*/  IMAD.MOV.U32 R42, RZ, RZ, 0x8 ;  /* 0x00000008ff2a7424 */ /* 0x000fe400078e00ff */
[----:B------:R-:W-:-:S07]  /*2d40*/  IMAD.MOV.U32 R40, RZ, RZ, -0x1 ;  /* 0xffffffffff287424 */ /* 0x000fce00078e00ff */
[----:B------:R-:W-:Y:S05]  /*2d50*/  WARPSYNC.COLLECTIVE R40, `(.L_x_775) ;  /* 0x0000000028087348 */ /* 0x000fea0003c00000 */
[----:B------:R1:W2:Y:S02]  /*2d60*/  SHFL.BFLY P2, R50, R53, R42, R51 ;  /* 0x0c00002a35327389 */ /* 0x0002a40000040033 */
[----:B-12---:R-:W-:Y:S01]  /*2d70*/  ENDCOLLECTIVE ;  /* 0x000000000000791b */ /* 0x006fe20003800000 */
.L_x_775:
[----:B------:R-:W-:Y:S02]  /*2d80*/  IMAD.MOV.U32 R42, RZ, RZ, 0x4 ;  /* 0x00000004ff2a7424 */ /* 0x000fe400078e00ff */
[----:B------:R-:W-:-:S05]  /*2d90*/  FADD.FTZ R44, R53, R50 ;  /* 0x00000032352c7221 */ /* 0x000fca0000010000 */
[----:B------:R-:W-:-:S07]  /*2da0*/  MOV R53, R44 ;  /* 0x0000002c00357202 */ /* 0x000fce0000000f00 */
[----:B------:R-:W-:Y:S05]  /*2db0*/  WARPSYNC.COLLECTIVE R40, `(.L_x_776) ;  /* 0x0000000028087348 */ /* 0x000fea0003c00000 */
[----:B------:R1:W2:Y:S02]  /*2dc0*/  SHFL.BFLY P2, R50, R53, R42, R51 ;  /* 0x0c00002a35327389 */ /* 0x0002a40000040033 */
[----:B-12---:R-:W-:Y:S01]  /*2dd0*/  ENDCOLLECTIVE ;  /* 0x000000000000791b */ /* 0x006fe20003800000 */
.L_x_776:
[----:B------:R-:W-:Y:S02]  /*2de0*/  IMAD.MOV.U32 R42, RZ, RZ, 0x2 ;  /* 0x00000002ff2a7424 */ /* 0x000fe400078e00ff */
[----:B------:R-:W-:-:S05]  /*2df0*/  FADD.FTZ R46, R44, R50 ;  /* 0x000000322c2e7221 */ /* 0x000fca0000010000 */
[----:B------:R-:W-:-:S07]  /*2e00*/  MOV R53, R46 ;  /* 0x0000002e00357202 */ /* 0x000fce0000000f00 */
[----:B------:R-:W-:Y:S05]  /*2e10*/  WARPSYNC.COLLECTIVE R40, `(.L_x_777) ;  /* 0x0000000028087348 */ /* 0x000fea0003c00000 */
[----:B------:R1:W2:Y:S02]  /*2e20*/  SHFL.BFLY P2, R50, R53, R42, R51 ;  /* 0x0c00002a35327389 */ /* 0x0002a40000040033 */
[----:B-12---:R-:W-:Y:S01]  /*2e30*/  ENDCOLLECTIVE ;  /* 0x000000000000791b */ /* 0x006fe20003800000 */
.L_x_777:
[----:B------:R-:W-:Y:S02]  /*2e40*/  IMAD.MOV.U32 R42, RZ, RZ, 0x1 ;  /* 0x00000001ff2a7424 */ /* 0x000fe400078e00ff */
[----:B------:R-:W-:-:S05]  /*2e50*/  FADD.FTZ R48, R46, R50 ;  /* 0x000000322e307221 */ /* 0x000fca0000010000 */
[----:B------:R-:W-:-:S07]  /*2e60*/  MOV R53, R48 ;  /* 0x0000003000357202 */ /* 0x000fce0000000f00 */
[----:B------:R-:W-:Y:S05]  /*2e70*/  WARPSYNC.COLLECTIVE R40, `(.L_x_778) ;  /* 0x0000000028087348 */ /* 0x000fea0003c00000 */
[----:B------:R1:W2:Y:S02]  /*2e80*/  SHFL.BFLY P2, R50, R53, R42, R51 ;  /* 0x0c00002a35327389 */ /* 0x0002a40000040033 */
[----:B-12---:R-:W-:Y:S01]  /*2e90*/  ENDCOLLECTIVE ;  /* 0x000000000000791b */ /* 0x006fe20003800000 */
.L_x_778:
[----:B------:R-:W-:Y:S05]  /*2ea0*/  BRA `(.L_x_779) ;  /* 0xfffffff000987947 */ /* 0x000fea000383ffff */
.L_x_770:
        /* <DEDUP_REMOVED lines=23> */
.L_x_781:
[----:B------:R-:W-:Y:S05]  /*3020*/  BSYNC B1 ;  /* 0x0000000000017941 */ /* 0x000fea0003800000 */
.L_x_780:
        /* <DEDUP_REMOVED lines=8> */
.L_x_782:
        /* <DEDUP_REMOVED lines=15> */
[----:B-1----:R-:W-:Y:S01]  /*31a0*/  HADD2.F32 R15, -RZ, R40.H0_H0 ;  /* 0x20000028ff0f7230 */ /* 0x002fe20000004100 */
[----:B------:R-:W-:-:S04]  /*31b0*/  MOV R40, 0xffffffff ;  /* 0xffffffff00287802 */ /* 0x000fc80000000f00 */
[----:B------:R-:W-:Y:S01]  /*31c0*/  FMUL.FTZ R51, R15, R50 ;  /* 0x000000320f337220 */ /* 0x000fe20000410000 */
[----:B--2---:R-:W-:-:S05]  /*31d0*/  HADD2.F32 R15, -RZ, R44.H0_H0 ;  /* 0x2000002cff0f7230 */ /* 0x004fca0000004100 */
        /* <DEDUP_REMOVED lines=8> */
.L_x_783:
[----:B------:R-:W-:Y:S01]  /*3260*/  MOV R53, R12 ;  /* 0x0000000c00357202 */ /* 0x000fe20000000f00 */
[----:B------:R-:W-:Y:S01]  /*3270*/  @!P1 FADD.FTZ R50, -R50, -RZ ;  /* 0x800000ff32329221 */ /* 0x000fe20000010100 */
[----:B------:R-:W-:-:S05]  /*3280*/  HADD2.F32 R44, -RZ, R48.H0_H0 ;  /* 0x20000030ff2c7230 */ /* 0x000fca0000004100 */
[----:B------:R-:W-:Y:S01]  /*3290*/  FMUL.FTZ R50, R44, R50 ;  /* 0x000000322c327220 */ /* 0x000fe20000410000 */
[----:B------:R-:W-:-:S05]  /*32a0*/  IMAD R44, R41, R38, R7 ;  /* 0x00000026292c7224 */ /* 0x000fca00078e0207 */
[----:B------:R-:W-:-:S06]  /*32b0*/  LEA R44, R44, UR4, 0x1 ;  /* 0x000000042c2c7c11 */ /* 0x000fcc000f8e08ff */
[----:B------:R-:W1:Y:S02]  /*32c0*/  LDS.U16 R44, [R44] ;  /* 0x000000002c2c7984 */ /* 0x000e640000000400 */
[----:B-1----:R-:W-:-:S05]  /*32d0*/  HADD2.F32 R48, -RZ, R44.H0_H0 ;  /* 0x2000002cff307230 */ /* 0x002fca0000004100 */
[----:B------:R-:W-:Y:S01]  /*32e0*/  FFMA.FTZ R45, R45, R48, R50 ;  /* 0x000000302d2d7223 */ /* 0x000fe20000010032 */
[----:B------:R-:W-:-:S07]  /*32f0*/  IMAD.IADD R48, R33, 0x1, R6 ;  /* 0x0000000121307824 */ /* 0x000fce00078e0206 */
[----:B------:R-:W-:Y:S05]  /*3300*/  WARPSYNC.COLLECTIVE R40, `(.L_x_784) ;  /* 0x0000000028087348 */ /* 0x000fea0003c00000 */
[----:B------:R1:W2:Y:S02]  /*3310*/  SHFL.BFLY P2, R50, R53, R42, R51 ;  /* 0x0c00002a35327389 */ /* 0x0002a40000040033 */
[----:B-12---:R-:W-:Y:S01]  /*3320*/  ENDCOLLECTIVE ;  /* 0x000000000000791b */ /* 0x006fe20003800000 */
.L_x_784:
[----:B------:R-:W-:-:S06]  /*3330*/  LEA R48, R48, UR4, 0x1 ;  /* 0x0000000430307c11 */ /* 0x000fcc000f8e08ff */
[----:B------:R-:W1:Y:S01]  /*3340*/  LDS.U16 R48, [R48] ;  /* 0x0000000030307984 */ /* 0x000e620000000400 */
[----:B------:R-:W-:Y:S01]  /*3350*/  MOV R53, R13 ;  /* 0x0000000d00357202 */ /* 0x000fe20000000f00 */
[----:B------:R-:W-:Y:S01]  /*3360*/  @!P1 FADD.FTZ R50, -R50, -RZ ;  /* 0x800000ff32329221 */ /* 0x000fe20000010100 */
[----:B-1----:R-:W-:-:S05]  /*3370*/  HADD2.F32 R44, -RZ, R48.H0_H0 ;  /* 0x20000030ff2c7230 */ /* 0x002fca0000004100 */
        /* <DEDUP_REMOVED lines=10> */
.L_x_785:
        /* <DEDUP_REMOVED lines=15> */
.L_x_786:
        /* <DEDUP_REMOVED lines=15> */
.L_x_787:
        /* <DEDUP_REMOVED lines=15> */
.L_x_788:
[----:B------:R-:W-:-:S06]  /*36f0*/  LEA R48, R48, UR4, 0x1 ;  /* 0x0000000430307c11 */ /* 0x000fcc000f8e08ff */
[----:B------:R-:W1:Y:S01]  /*3700*/  LDS.U16 R48, [R48] ;  /* 0x0000000030307984 */ /* 0x000e620000000400 */
[----:B------:R-:W-:Y:S01]  /*3710*/  MOV R53, R49 ;  /* 0x0000003100357202 */ /* 0x000fe20000000f00 */
[----:B------:R-:W-:-:S07]  /*3720*/  IMAD.MOV.U32 R52, RZ, RZ, R50 ;  /* 0x000000ffff347224 */ /* 0x000fce00078e0032 */
[----:B-1----:R-:W-:Y:S05]  /*3730*/  WARPSYNC.COLLECTIVE R40, `(.L_x_789) ;  /* 0x0000000028087348 */ /* 0x002fea0003c00000 */
[----:B------:R2:W3:Y:S02]  /*3740*/  SHFL.BFLY P2, R50, R53, R42, R51 ;  /* 0x0c00002a35327389 */ /* 0x0004e40000040033 */
[----:B-123--:R-:W-:Y:S01]  /*3750*/  ENDCOLLECTIVE ;  /* 0x000000000000791b */ /* 0x00efe20003800000 */
.L_x_789:
[----:B------:R-:W-:Y:S01]  /*3760*/  @!P1 FADD.FTZ R52, -R52, -RZ ;  /* 0x800000ff34349221 */ /* 0x000fe20000010100 */
[----:B------:R-:W-:-:S05]  /*3770*/  HADD2.F32 R44, -RZ, R48.H0_H0 ;  /* 0x20000030ff2c7230 */ /* 0x000fca0000004100 */
[----:B------:R-:W-:Y:S01]  /*3780*/  FMUL.FTZ R52, R44, R52 ;  /* 0x000000342c347220 */ /* 0x000fe20000410000 */
[----:B------:R-:W-:-:S05]  /*3790*/  IMAD R44, R41, R38, R2 ;  /* 0x00000026292c7224 */ /* 0x000fca00078e0202 */
[----:B------:R-:W-:-:S06]  /*37a0*/  LEA R48, R44, UR4, 0x1 ;  /* 0x000000042c307c11 */ /* 0x000fcc000f8e08ff */
[----:B------:R-:W1:Y:S02]  /*37b0*/  LDS.U16 R48, [R48] ;  /* 0x0000000030307984 */ /* 0x000e640000000400 */
[----:B-1----:R-:W-:Y:S02]  /*37c0*/  HADD2.F32 R44, -RZ, R48.H0_H0 ;  /* 0x20000030ff2c7230 */ /* 0x002fe40000004100 */
[----:B------:R-:W-:-:S03]  /*37d0*/  IMAD.MOV.U32 R48, RZ, RZ, R15 ;  /* 0x000000ffff307224 */ /* 0x000fc600078e000f */
[----:B------:R-:W-:Y:S01]  /*37e0*/  FFMA.FTZ R44, R46, R44, R52 ;  /* 0x0000002c2e2c7223 */ /* 0x000fe20000010034 */
[----:B------:R-:W-:Y:S06]  /*37f0*/  BRA `(.L_x_790) ;  /* 0xfffffff0009c7947 */ /* 0x000fec000383ffff */
.L_x_771:
[----:B------:R-:W-:Y:S01]  /*3800*/  BSSY B1, `(.L_x_791) ;  /* 0x0000005000017945 */ /* 0x000fe20003800000 */
[----:B------:R-:W-:-:S07]  /*3810*/  MOV R40, 0xffffffff ;  /* 0xffffffff00287802 */ /* 0x000fce0000000f00 */
[----:B------:R-:W-:Y:S05]  /*3820*/  WARPSYNC.COLLECTIVE R40, `(.L_x_792) ;  /* 0x0000000028087348 */ /* 0x000fea0003c00000 */
[----:B------:R-:W-:Y:S01]  /*3830*/  NOP ;  /* 0x0000000000007918 */ /* 0x000fe20000000000 */
[----:B------:R-:W-:Y:S01]  /*3840*/  ENDCOLLECTIVE ;  /* 0x000000000000791b */ /* 0x000fe20003800000 */
.L_x_792:
[----:B------:R-:W-:Y:S05]  /*3850*/  BSYNC B1 ;  /* 0x0000000000017941 */ /* 0x000fea0003800000 */
.L_x_791:
[----:B------:R-:W-:Y:S05]  /*3860*/  BRA `(.L_x_769) ;  /* 0xfffffff000bc7947 */ /* 0x000fea000383ffff */
.L_x_793:
        /* <DEDUP_REMOVED lines=9> */
.L_x_4518:


//--------------------- .text._ZN12tensorrt_llm7kernels32fusedQKNormRopeKernelNTokenHeadsIN3c108BFloat16ENS2_4HalfELi256ELb1ELi8EEEvPviiifPKvS7_S7_PKlii --------------------------
	.section	.text._ZN12tensorrt_llm7kernels32fusedQKNormRopeKernelNTokenHeadsIN3c108BFloat16ENS2_4HalfELi256ELb1ELi8EEEvPviiifPKvS7_S7_PKlii,"ax",@progbits
	.align	128
        .global         _ZN12tensorrt_llm7kernels32fusedQKNormRopeKernelNTokenHeadsIN3c108BFloat16ENS2_4HalfELi256ELb1ELi8EEEvPviiifPKvS7_S7_PKlii
        .type           _ZN12tensorrt_llm7kernels32fusedQKNormRopeKernelNTokenHeadsIN3c108BFloat16ENS2_4HalfELi256ELb1ELi8EEEvPviiifPKvS7_S7_PKlii,@function
        .size           _ZN12tensorrt_llm7kernels32fusedQKNormRopeKernelNTokenHeadsIN3c108BFloat16ENS2_4HalfELi256ELb1ELi8EEEvPviiifPKvS7_S7_PKlii,(.L_x_4519 - _ZN12tensorrt_llm7kernels32fusedQKNormRopeKernelNTokenHeadsIN3c108BFloat16ENS2_4HalfELi256ELb1ELi8EEEvPviiifPKvS7_S7_PKlii)
        .other          _ZN12tensorrt_llm7kernels32fusedQKNormRopeKernelNTokenHeadsIN3c108BFloat16ENS2_4HalfELi256ELb1ELi8EEEvPviiifPKvS7_S7_PKlii,@"STO_CUDA_ENTRY STV_DEFAULT"
_ZN12tensorrt_llm7kernels32fusedQKNormRopeKernelNTokenHeadsIN3c108BFloat16ENS2_4HalfELi256ELb1ELi8EEEvPviiifPKvS7_S7_PKlii:
.text._ZN12tensorrt_llm7kernels32fusedQKNormRopeKernelNTokenHeadsIN3c108BFloat16ENS2_4HalfELi256ELb1ELi8EEEvPviiifPKvS7_S7_PKlii:
        /* <DEDUP_REMOVED lines=79> */
.L_x_798:
        /* <DEDUP_REMOVED lines=45> */
.L_x_797:
[----:B------:R-:W-:Y:S05]  /*07c0*/  BSYNC B1 ;  /* 0x0000000000017941 */ /* 0x000fea0003800000 */
.L_x_796:
        /* <DEDUP_REMOVED lines=13> */
.L_x_799:
        /* <DEDUP_REMOVED lines=16> */
.L_x_795:
[----:B------:R-:W-:Y:S05]  /*09a0*/  BSYNC B0 ;  /* 0x0000000000007941 */ /* 0x000fea0003800000 */
.L_x_794:
        /* <DEDUP_REMOVED lines=25> */
[----:B------:R-:W-:Y:S01]  /*0b40*/  IMAD R19, R14, R21, R10 ;  /* 0x000000150e137224 */ /* 0x000fe200078e020a */
[----:B------:R-:W-:Y:S02]  /*0b50*/  SHF.L.U32 R18, R16, 0x1, RZ ;  /* 0x0000000110127819 */ /* 0x000fe400000006ff */
[----:B------:R-:W-:Y:S01]  /*0b60*/  MOV R10, R0 ;  /* 0x00000000000a7202 */ /* 0x000fe20000000f00 */
        /* <DEDUP_REMOVED lines=9> */
.L_x_804:
        /* <DEDUP_REMOVED lines=13> */
.L_x_803:
[----:B------:R-:W-:Y:S05]  /*0cd0*/  BSYNC B1 ;  /* 0x0000000000017941 */ /* 0x000fea0003800000 */
.L_x_802:
        /* <DEDUP_REMOVED lines=15> */
[----:B------:R-:W-:Y:S02]  /*0dd0*/  LEA.HI.X R22, R22, UR9, R17, 0x1, P0 ;  /* 0x0000000916167c11 */ /* 0x000fe400080f0c11 */
        /* <DEDUP_REMOVED lines=10> */
.L_x_807:
        /* <DEDUP_REMOVED lines=49> */
.L_x_806:
[----:B------:R-:W-:Y:S05]  /*1190*/  BSYNC B1 ;  /* 0x0000000000017941 */ /* 0x000fea0003800000 */
.L_x_805:
        /* <DEDUP_REMOVED lines=32> */
.L_x_809:
[----:B------:R-:W-:Y:S05]  /*13a0*/  BSYNC B1 ;  /* 0x0000000000017941 */ /* 0x000fea0003800000 */
.L_x_808:
        /* <DEDUP_REMOVED lines=15> */
.L_x_801:
[----:B------:R-:W-:Y:S05]  /*14a0*/  BSYNC B0 ;  /* 0x0000000000007941 */ /* 0x000fea0003800000 */
.L_x_800:
        /* <DEDUP_REMOVED lines=61> */
.L_x_815:
        /* <DEDUP_REMOVED lines=34> */
.L_x_822:
        /* <DEDUP_REMOVED lines=30> */
.L_x_812:
[----:B------:R-:W-:Y:S05]  /*1c80*/  BSYNC B0 ;  /* 0x0000000000007941 */ /* 0x000fea0003800000 */
.L_x_811:
        /* <DEDUP_REMOVED lines=8> */
[----:B-1----:R-:W-:-:S02]  /*1d10*/  HADD2.F32 R38, -RZ, R38.H0_H0 ;  /* 0x20000026ff267230 */ /* 0x002fc40000004100 */
[----:B--2---:R-:W-:-:S03]  /*1d20*/  HADD2.F32 R41, -RZ, R37.H0_H0 ;  /* 0x20000025ff297230 */ /* 0x004fc60000004100 */
[CC--:B------:R-:W-:Y:S01]  /*1d30*/  FMUL.FTZ R39, R33.reuse, R38.reuse ;  /* 0x0000002621277220 */ /* 0x0c0fe20000410000 */
[----:B------:R-:W1:Y:S01]  /*1d40*/  LDS.U16 R37, [R23+0x4] ;  /* 0x0000040017257984 */ /* 0x000e620000000400 */
[C---:B------:R-:W-:Y:S01]  /*1d50*/  FMUL.FTZ R42, R4.reuse, R38 ;  /* 0x00000026042a7220 */ /* 0x040fe20000410000 */
[----:B---3--:R-:W-:Y:S02]  /*1d60*/  HADD2.F32 R2, -RZ, R2.H0_H0 ;  /* 0x20000002ff027230 */ /* 0x008fe40000004100 */
[-C--:B------:R-:W-:Y:S01]  /*1d70*/  FFMA.FTZ R40, R4, R41.reuse, -R39 ;  /* 0x0000002904287223 */ /* 0x080fe20000010827 */
[----:B------:R-:W2:Y:S01]  /*1d80*/  LDS.U16 R38, [R24+0x4] ;  /* 0x0000040018267984 */ /* 0x000ea20000000400 */
[----:B------:R-:W-:Y:S01]  /*1d90*/  FFMA.FTZ R33, R33, R41, R42 ;  /* 0x0000002921217223 */ /* 0x000fe2000001002a */
[----:B----4-:R-:W-:Y:S02]  /*1da0*/  HADD2.F32 R3, -RZ, R3.H0_H0 ;  /* 0x20000003ff037230 */ /* 0x010fe40000004100 */
[-C--:B------:R-:W-:Y:S01]  /*1db0*/  FMUL.FTZ R42, R0, R2.reuse ;  /* 0x00000002002a7220 */ /* 0x080fe20000410000 */
[----:B------:R-:W3:Y:S01]  /*1dc0*/  LDS.U16 R39, [R23+0x6] ;  /* 0x0000060017277984 */ /* 0x000ee20000000400 */
[----:B------:R-:W-:-:S02]  /*1dd0*/  FMUL.FTZ R41, R5, R2 ;  /* 0x0000000205297220 */ /* 0x000fc40000410000 */
[-C--:B------:R-:W-:Y:S01]  /*1de0*/  FFMA.FTZ R5, R5, R3.reuse, -R42 ;  /* 0x0000000305057223 */ /* 0x080fe2000001082a */
[----:B------:R-:W4:Y:S01]  /*1df0*/  LDS.U16 R4, [R24+0x6] ;  /* 0x0000060018047984 */ /* 0x000f220000000400 */
[----:B------:R-:W-:Y:S01]  /*1e00*/  FFMA.FTZ R0, R0, R3, R41 ;  /* 0x0000000300007223 */ /* 0x000fe20000010029 */
[----:B-1----:R-:W-:Y:S02]  /*1e10*/  HADD2.F32 R37, -RZ, R37.H0_H0 ;  /* 0x20000025ff257230 */ /* 0x002fe40000004100 */
[----:B--2---:R-:W-:-:S03]  /*1e20*/  HADD2.F32 R38, -RZ, R38.H0_H0 ;  /* 0x20000026ff267230 */ /* 0x004fc60000004100 */
[CC--:B------:R-:W-:Y:S01]  /*1e30*/  FMUL.FTZ R3, R35.reuse, R37.reuse ;  /* 0x0000002523037220 */ /* 0x0c0fe20000410000 */
[C---:B------:R-:W-:Y:S01]  /*1e40*/  FMUL.FTZ R2, R6.reuse, R37 ;  /* 0x0000002506027220 */ /* 0x040fe20000410000 */
[----:B---3--:R-:W-:Y:S02]  /*1e50*/  HADD2.F32 R39, -RZ, R39.H0_H0 ;  /* 0x20000027ff277230 */ /* 0x008fe40000004100 */
[-C--:B------:R-:W-:Y:S01]  /*1e60*/  FFMA.FTZ R6, R6, R38.reuse, -R3 ;  /* 0x0000002606067223 */ /* 0x080fe20000010803 */
[----:B------:R-:W-:Y:S01]  /*1e70*/  FFMA.FTZ R35, R35, R38, R2 ;  /* 0x0000002623237223 */ /* 0x000fe20000010002 */
[----:B----4-:R-:W-:Y:S02]  /*1e80*/  HADD2.F32 R4, -RZ, R4.H0_H0 ;  /* 0x20000004ff047230 */ /* 0x010fe40000004100 */
[-C--:B------:R-:W-:Y:S01]  /*1e90*/  FMUL.FTZ R42, R36, R39.reuse ;  /* 0x00000027242a7220 */ /* 0x080fe20000410000 */
[----:B------:R-:W-:-:S03]  /*1ea0*/  FMUL.FTZ R39, R7, R39 ;  /* 0x0000002707277220 */ /* 0x000fc60000410000 */
[-C--:B------:R-:W-:Y:S01]  /*1eb0*/  FFMA.FTZ R7, R7, R4.reuse, -R42 ;  /* 0x0000000407077223 */ /* 0x080fe2000001082a */
[----:B------:R-:W-:Y:S01]  /*1ec0*/  FFMA.FTZ R36, R36, R4, R39 ;  /* 0x0000000424247223 */ /* 0x000fe20000010027 */
[----:B------:R-:W-:-:S07]  /*1ed0*/  MOV R4, R40 ;  /* 0x0000002800047202 */ /* 0x000fce0000000f00 */
.L_x_814:
[----:B------:R-:W-:Y:S05]  /*1ee0*/  BSYNC B0 ;  /* 0x0000000000007941 */ /* 0x000fea0003800000 */
.L_x_813:
        /* <DEDUP_REMOVED lines=18> */
.L_x_810:
        /* <DEDUP_REMOVED lines=8> */
.L_x_817:
[----:B------:R-:W-:Y:S05]  /*2090*/  BSYNC B0 ;  /* 0x0000000000007941 */ /* 0x000fea0003800000 */
.L_x_816:
        /* <DEDUP_REMOVED lines=8> */
.L_x_818:
[----:B------:R-:W-:Y:S01]  /*2120*/  HFMA2.MMA R42, -RZ, RZ, 0, 2.384185791015625e-07 ;  /* 0x00000004ff2a7435 */ /* 0x000fe200000001ff */
[----:B------:R-:W-:-:S05]  /*2130*/  MOV R36, R41 ;  /* 0x0000002900247202 */ /* 0x000fca0000000f00 */
[----:B------:R-:W-:-:S04]  /*2140*/  FADD.FTZ R36, R37, R36 ;  /* 0x0000002425247221 */ /* 0x000fc80000010000 */
[----:B------:R-:W-:-:S07]  /*2150*/  IMAD.MOV.U32 R37, RZ, RZ, R36 ;  /* 0x000000ffff257224 */ /* 0x000fce00078e0024 */
[----:B------:R-:W-:Y:S05]  /*2160*/  WARPSYNC.COLLECTIVE R40, `(.L_x_819) ;  /* 0x0000000028087348 */ /* 0x000fea0003c00000 */
[----:B------:R1:W2:Y:S02]  /*2170*/  SHFL.BFLY P1, R41, R37, R42, R43 ;  /* 0x0c00002a25297389 */ /* 0x0002a4000002002b */
[----:B-12---:R-:W-:Y:S01]  /*2180*/  ENDCOLLECTIVE ;  /* 0x000000000000791b */ /* 0x006fe20003800000 */
.L_x_819:
[----:B------:R-:W-:Y:S02]  /*2190*/  IMAD.MOV.U32 R42, RZ, RZ, 0x2 ;  /* 0x00000002ff2a7424 */ /* 0x000fe400078e00ff */
[----:B------:R-:W-:-:S04]  /*21a0*/  IMAD.MOV.U32 R39, RZ, RZ, R41 ;  /* 0x000000ffff277224 */ /* 0x000fc800078e0029 */
[----:B------:R-:W-:-:S05]  /*21b0*/  FADD.FTZ R39, R36, R39 ;  /* 0x0000002724277221 */ /* 0x000fca0000010000 */
[----:B------:R-:W-:-:S07]  /*21c0*/  MOV R37, R39 ;  /* 0x0000002700257202 */ /* 0x000fce0000000f00 */
[----:B------:R-:W-:Y:S05]  /*21d0*/  WARPSYNC.COLLECTIVE R40, `(.L_x_820) ;  /* 0x0000000028087348 */ /* 0x000fea0003c00000 */
[----:B------:R1:W2:Y:S02]  /*21e0*/  SHFL.BFLY P1, R41, R37, R42, R43 ;  /* 0x0c00002a25297389 */ /* 0x0002a4000002002b */
[----:B-12---:R-:W-:Y:S01]  /*21f0*/  ENDCOLLECTIVE ;  /* 0x000000000000791b */ /* 0x006fe20003800000 */
.L_x_820:
[----:B------:R-:W-:Y:S01]  /*2200*/  HFMA2.MMA R42, -RZ, RZ, 0, 5.9604644775390625e-08 ;  /* 0x00000001ff2a7435 */ /* 0x000fe200000001ff */
[----:B------:R-:W-:-:S05]  /*2210*/  MOV R38, R41 ;  /* 0x0000002900267202 */ /* 0x000fca0000000f00 */
[----:B------:R-:W-:-:S04]  /*2220*/  FADD.FTZ R38, R39, R38 ;  /* 0x0000002627267221 */ /* 0x000fc80000010000 */
[----:B------:R-:W-:-:S07]  /*2230*/  IMAD.MOV.U32 R37, RZ, RZ, R38 ;  /* 0x000000ffff257224 */ /* 0x000fce00078e0026 */
[----:B------:R-:W-:Y:S05]  /*2240*/  WARPSYNC.COLLECTIVE R40, `(.L_x_821) ;  /* 0x0000000028087348 */ /* 0x000fea0003c00000 */
[----:B------:R1:W2:Y:S02]  /*2250*/  SHFL.BFLY P1, R41, R37, R42, R43 ;  /* 0x0c00002a25297389 */ /* 0x0002a4000002002b */
[----:B-12---:R-:W-:Y:S01]  /*2260*/  ENDCOLLECTIVE ;  /* 0x000000000000791b */ /* 0x006fe20003800000 */
.L_x_821:
[----:B------:R-:W-:Y:S05]  /*2270*/  BRA `(.L_x_822) ;  /* 0xfffffff800087947 */ /* 0x000fea000383ffff */
.L_x_823:
        /* <DEDUP_REMOVED lines=16> */
.L_x_4519:


//--------------------- .text._ZN12tensorrt_llm7kernels32fusedQKNormRopeKernelNTokenHeadsIN3c108BFloat16ENS2_4HalfELi128ELb0ELi8EEEvPviiifPKvS7_S7_PKlii --------------------------
	.section	.text._ZN12tensorrt_llm7kernels32fusedQKNormRopeKernelNTokenHeadsIN3c108BFloat16ENS2_4HalfELi128ELb0ELi8EEEvPviiifPKvS7_S7_PKlii,"ax",@progbits
	.align	128
        .global         _ZN12tensorrt_llm7kernels32fusedQKNormRopeKernelNTokenHeadsIN3c108BFloat16ENS2_4HalfELi128ELb0ELi8EEEvPviiifPKvS7_S7_PKlii
        .type           _ZN12tensorrt_llm7kernels32fusedQKNormRopeKernelNTokenHeadsIN3c108BFloat16ENS2_4HalfELi128ELb0ELi8EEEvPviiifPKvS7_S7_PKlii,@function
        .size           _ZN12tensorrt_llm7kernels32fusedQKNormRopeKernelNTokenHeadsIN3c108BFloat16ENS2_4HalfELi128ELb0ELi8EEEvPviiifPKvS7_S7_PKlii,(.L_x_4520 - _ZN12tensorrt_llm7kernels32fusedQKNormRopeKernelNTokenHeadsIN3c108BFloat16ENS2_4HalfELi128ELb0ELi8EEEvPviiifPKvS7_S7_PKlii)
        .other          _ZN12tensorrt_llm7kernels32fusedQKNormRopeKernelNTokenHeadsIN3c108BFloat16ENS2_4HalfELi128ELb0ELi8EEEvPviiifPKvS7_S7_PKlii,@"STO_CUDA_ENTRY STV_DEFAULT"
_ZN12tensorrt_llm7kernels32fusedQKNormRopeKernelNTokenHeadsIN3c108BFloat16ENS2_4HalfELi128ELb0ELi8EEEvPviiifPKvS7_S7_PKlii:
.text._ZN12tensorrt_llm7kernels32fusedQKNormRopeKernelNTokenHeadsIN3c108BFloat16ENS2_4HalfELi128ELb0ELi8EEEvPviiifPKvS7_S7_PKlii:
        /* <DEDUP_REMOVED lines=79> */
.L_x_828:
        /* <DEDUP_REMOVED lines=45> */
.L_x_827:
[----:B------:R-:W-:Y:S05]  /*07c0*/  BSYNC B1 ;  /* 0x0000000000017941 */ /* 0x000fea0003800000 */
.L_x_826:
        /* <DEDUP_REMOVED lines=13> */
.L_x_829:
        /* <DEDUP_REMOVED lines=16> */
.L_x_825:
[----:B------:R-:W-:Y:S05]  /*09a0*/  BSYNC B0 ;  /* 0x0000000000007941 */ /* 0x000fea0003800000 */
.L_x_824:
        /* <DEDUP_REMOVED lines=37> */
.L_x_834:
        /* <DEDUP_REMOVED lines=13> */
.L_x_833:
[----:B------:R-:W-:Y:S05]  /*0cd0*/  BSYNC B1 ;  /* 0x0000000000017941 */ /* 0x000fea0003800000 */
.L_x_832:
        /* <DEDUP_REMOVED lines=25> */
.L_x_837:
        /* <DEDUP_REMOVED lines=49> */
.L_x_836:
[----:B------:R-:W-:Y:S05]  /*1180*/  BSYNC B1 ;  /* 0x0000000000017941 */ /* 0x000fea0003800000 */
.L_x_835:
        /* <DEDUP_REMOVED lines=32> */
.L_x_839:
[----:B------:R-:W-:Y:S05]  /*1390*/  BSYNC B1 ;  /* 0x0000000000017941 */ /* 0x000fea0003800000 */
.L_x_838:
        /* <DEDUP_REMOVED lines=15> */
.L_x_831:
[----:B------:R-:W-:Y:S05]  /*1490*/  BSYNC B0 ;  /* 0x0000000000007941 */ /* 0x000fea0003800000 */
.L_x_830:
        /* <DEDUP_REMOVED lines=20> */
[----:B------:R-:W1:Y:S01]  /*15e0*/  F2I.FTZ.U32.TRUNC.NTZ R3, R3 ;  /* 0x0000000300037305 */ /* 0x000e62000021f000 */
[----:B------:R-:W-:-:S04]  /*15f0*/  IADD3 R2, R12, R12, RZ ;  /* 0x0000000c0c027210 */ /* 0x000fc80007ffe0ff */
[C---:B------:R-:W-:Y:S01]  /*1600*/  IADD3 R4, R2.reuse, 0x4, RZ ;  /* 0x0000000402047810 */ /* 0x040fe20007ffe0ff */
[C---:B------:R-:W-:Y:S02]  /*1610*/  VIADD R22, R2.reuse, 0x2 ;  /* 0x0000000202167836 */ /* 0x040fe40000000000 */
[----:B------:R-:W-:Y:S01]  /*1620*/  VIADD R5, R2, 0x6 ;  /* 0x0000000602057836 */ /* 0x000fe20000000000 */
[----:B------:R-:W-:Y:S01]  /*1630*/  IABS R24, R4 ;  /* 0x0000000400187213 */ /* 0x000fe20000000000 */
[----:B------:R-:W-:Y:S02]  /*1640*/  IMAD.MOV.U32 R2, RZ, RZ, RZ ;  /* 0x000000ffff027224 */ /* 0x000fe400078e00ff */
[----:B-1----:R-:W-:Y:S01]  /*1650*/  IMAD.MOV R28, RZ, RZ, -R3 ;  /* 0x000000ffff1c7224 */ /* 0x002fe200078e0a03 */
[----:B------:R-:W-:-:S03]  /*1660*/  IABS R30, R22 ;  /* 0x00000016001e7213 */ /* 0x000fc60000000000 */
[----:B------:R-:W-:Y:S01]  /*1670*/  IMAD R29, R28, R19, RZ ;  /* 0x000000131c1d7224 */ /* 0x000fe200078e02ff */
[----:B------:R-:W-:-:S03]  /*1680*/  IABS R31, R5 ;  /* 0x00000005001f7213 */ /* 0x000fc60000000000 */
[----:B------:R-:W-:Y:S01]  /*1690*/  IMAD.HI.U32 R2, R3, R29, R2 ;  /* 0x0000001d03027227 */ /* 0x000fe200078e0002 */
[----:B------:R-:W-:Y:S02]  /*16a0*/  MOV R28, R30 ;  /* 0x0000001e001c7202 */ /* 0x000fe40000000f00 */
[----:B------:R-:W-:Y:S01]  /*16b0*/  MOV R30, R31 ;  /* 0x0000001f001e7202 */ /* 0x000fe20000000f00 */
[----:B------:R-:W-:Y:S02]  /*16c0*/  IMAD.MOV.U32 R29, RZ, RZ, R24 ;  /* 0x000000ffff1d7224 */ /* 0x000fe400078e0018 */
[----:B------:R-:W-:-:S04]  /*16d0*/  IMAD.HI.U32 R3, R2, R28, RZ ;  /* 0x0000001c02037227 */ /* 0x000fc800078e00ff */
[----:B------:R-:W-:-:S04]  /*16e0*/  IMAD.HI.U32 R24, R2, R29, RZ ;  /* 0x0000001d02187227 */ /* 0x000fc800078e00ff */
[----:B------:R-:W-:Y:S01]  /*16f0*/  IMAD.HI.U32 R2, R2, R30, RZ ;  /* 0x0000001e02027227 */ /* 0x000fe200078e00ff */
[----:B------:R-:W-:-:S03]  /*1700*/  IADD3 R24, -R24, RZ, RZ ;  /* 0x000000ff18187210 */ /* 0x000fc60007ffe1ff */
        /* <DEDUP_REMOVED lines=12> */
[-C--:B------:R-:W-:Y:S02]  /*17d0*/  @!P0 IADD3 R28, R28, -R19.reuse, RZ ;  /* 0x800000131c1c8210 */ /* 0x080fe40007ffe0ff */
[----:B------:R-:W-:Y:S02]  /*17e0*/  @!P1 IMAD.IADD R24, R24, 0x1, -R19 ;  /* 0x0000000118189824 */ /* 0x000fe400078e0a13 */
[----:B------:R-:W-:Y:S01]  /*17f0*/  @!P2 IADD3 R2, R2, -R19, RZ ;  /* 0x800000130202a210 */ /* 0x000fe20007ffe0ff */
[----:B------:R-:W-:Y:S01]  /*1800*/  IMAD.SHL.U32 R11, R8, 0x8, RZ ;  /* 0x00000008080b7824 */ /* 0x000fe200078e00ff */
[C---:B------:R-:W-:Y:S02]  /*1810*/  ISETP.GT.U32.AND P4, PT, R19.reuse, R28, PT ;  /* 0x0000001c1300720c */ /* 0x040fe40003f84070 */
[C---:B------:R-:W-:Y:S02]  /*1820*/  ISETP.GT.U32.AND P6, PT, R19.reuse, R2, PT ;  /* 0x000000021300720c */ /* 0x040fe40003fc4070 */
[----:B------:R-:W-:-:S02]  /*1830*/  ISETP.GT.U32.AND P5, PT, R19, R24, PT ;  /* 0x000000181300720c */ /* 0x000fc40003fa4070 */
[----:B------:R-:W-:Y:S02]  /*1840*/  LEA.HI R3, R12, R13, RZ, 0x2 ;  /* 0x0000000d0c037211 */ /* 0x000fe400078f10ff */
[----:B------:R-:W-:Y:S02]  /*1850*/  ISETP.GE.AND P1, PT, R22, RZ, PT ;  /* 0x000000ff1600720c */ /* 0x000fe40003f26270 */
[----:B------:R-:W-:Y:S02]  /*1860*/  ISETP.GE.AND P3, PT, R5, RZ, PT ;  /* 0x000000ff0500720c */ /* 0x000fe40003f66270 */
[----:B------:R-:W-:Y:S02]  /*1870*/  ISETP.GE.AND P2, PT, R4, RZ, PT ;  /* 0x000000ff0400720c */ /* 0x000fe40003f46270 */
[----:B------:R-:W-:Y:S02]  /*1880*/  IADD3 R0, R0, R15, R11 ;  /* 0x0000000f00007210 */ /* 0x000fe40007ffe00b */
[----:B------:R-:W-:-:S02]  /*1890*/  SHF.R.S32.HI R15, RZ, 0x2, R3 ;  /* 0x00000002ff0f7819 */ /* 0x000fc40000011403 */
[C---:B------:R-:W-:Y:S01]  /*18a0*/  LEA.HI R3, R13.reuse, R13, RZ, 0x1 ;  /* 0x0000000d0d037211 */ /* 0x040fe200078f08ff */
[--C-:B------:R-:W-:Y:S01]  /*18b0*/  @!P4 IMAD.IADD R28, R28, 0x1, -R19.reuse ;  /* 0x000000011c1cc824 */ /* 0x100fe200078e0a13 */
[----:B------:R-:W-:Y:S01]  /*18c0*/  @!P5 IADD3 R24, R24, -R19, RZ ;  /* 0x800000131818d210 */ /* 0x000fe20007ffe0ff */
[----:B------:R-:W-:Y:S01]  /*18d0*/  @!P6 IMAD.IADD R2, R2, 0x1, -R19 ;  /* 0x000000010202e824 */ /* 0x000fe200078e0a13 */
[----:B------:R-:W-:Y:S01]  /*18e0*/  SHF.R.S32.HI R3, RZ, 0x1, R3 ;  /* 0x00000001ff037819 */ /* 0x000fe20000011403 */
[----:B------:R-:W-:Y:S01]  /*18f0*/  @!P1 IMAD.MOV R28, RZ, RZ, -R28 ;  /* 0x000000ffff1c9224 */ /* 0x000fe200078e0a1c */
[-C--:B------:R-:W-:Y:S01]  /*1900*/  LEA.HI R29, R12, R13.reuse, RZ, 0x3 ;  /* 0x0000000d0c1d7211 */ /* 0x080fe200078f18ff */
[----:B------:R-:W-:Y:S01]  /*1910*/  @!P3 IMAD.MOV R2, RZ, RZ, -R2 ;  /* 0x000000ffff02b224 */ /* 0x000fe200078e0a02 */
[----:B------:R-:W-:Y:S01]  /*1920*/  UMOV UR4, 0x400 ;  /* 0x0000040000047882 */ /* 0x000fe20000000000 */
[----:B------:R-:W-:Y:S01]  /*1930*/  IMAD R12, R6, R13, R3 ;  /* 0x0000000d060c7224 */ /* 0x000fe200078e0203 */
[----:B------:R-:W-:-:S02]  /*1940*/  ISETP.NE.AND P4, PT, R13, RZ, PT ;  /* 0x000000ff0d00720c */ /* 0x000fc40003f85270 */
[----:B------:R-:W-:Y:S02]  /*1950*/  LOP3.LUT R3, RZ, R13, RZ, 0x33, !PT ;  /* 0x0000000dff037212 */ /* 0x000fe400078e33ff */
[----:B------:R-:W-:Y:S01]  /*1960*/  @!P2 IADD3 R24, -R24, RZ, RZ ;  /* 0x000000ff1818a210 */ /* 0x000fe20007ffe1ff */
[----:B-1----:R-:W-:Y:S01]  /*1970*/  ULEA UR4, UR5, UR4, 0x18 ;  /* 0x0000000405047291 */ /* 0x002fe2000f8ec03f */
[----:B------:R-:W-:Y:S02]  /*1980*/  ISETP.GE.AND P0, PT, R8, R15, PT ;  /* 0x0000000f0800720c */ /* 0x000fe40003f06270 */
[----:B------:R-:W-:Y:S02]  /*1990*/  SHF.L.U32 R13, R17, 0x7, RZ ;  /* 0x00000007110d7819 */ /* 0x000fe400000006ff */
[C---:B------:R-:W-:Y:S02]  /*19a0*/  SEL R19, R3.reuse, R28, !P4 ;  /* 0x0000001c03137207 */ /* 0x040fe40006000000 */
[----:B------:R-:W-:-:S02]  /*19b0*/  SEL R17, R3, R24, !P4 ;  /* 0x0000001803117207 */ /* 0x000fc40006000000 */
[----:B------:R-:W-:Y:S01]  /*19c0*/  SEL R15, R3, R2, !P4 ;  /* 0x00000002030f7207 */ /* 0x000fe20006000000 */
[----:B------:R-:W-:Y:S01]  /*19d0*/  IMAD.MOV.U32 R24, RZ, RZ, RZ ;  /* 0x000000ffff187224 */ /* 0x000fe200078e00ff */
[----:B------:R-:W-:Y:S02]  /*19e0*/  LEA R26, R26, R13, 0x7 ;  /* 0x0000000d1a1a7211 */ /* 0x000fe400078e38ff */
[----:B------:R-:W-:Y:S02]  /*19f0*/  IADD3 R22, R0, UR4, RZ ;  /* 0x0000000400167c10 */ /* 0x000fe4000fffe0ff */
[----:B------:R-:W-:Y:S02]  /*1a00*/  SHF.R.S32.HI R29, RZ, 0x3, R29 ;  /* 0x00000003ff1d7819 */ /* 0x000fe4000001141d */
[----:B------:R-:W-:Y:S02]  /*1a10*/  SHF.R.U32.HI R19, RZ, 0x1, R19 ;  /* 0x00000001ff137819 */ /* 0x000fe40000011613 */
[----:B------:R-:W-:-:S02]  /*1a20*/  SHF.R.U32.HI R17, RZ, 0x1, R17 ;  /* 0x00000001ff117819 */ /* 0x000fc40000011611 */
        /* <DEDUP_REMOVED lines=8> */
[----:B------:R-:W-:-:S07]  /*1ab0*/  SHF.L.U32 R14, R14, 0x10, RZ ;  /* 0x000000100e0e7819 */ /* 0x000fce00000006ff */
.L_x_847:
        /* <DEDUP_REMOVED lines=24> */
.L_x_854:
        /* <DEDUP_REMOVED lines=18> */
.L_x_842:
[----:B------:R-:W-:Y:S05]  /*1d60*/  BSYNC B0 ;  /* 0x0000000000007941 */ /* 0x000fea0003800000 */
.L_x_841:
        /* <DEDUP_REMOVED lines=14> */
[----:B--2---:R-:W-:-:S02]  /*1e50*/  VIADD R3, R33, 0xffffffe ;  /* 0x0ffffffe21037836 */ /* 0x004fc40000000000 */
[----:B---3--:R-:W-:-:S04]  /*1e60*/  FADD.FTZ R33, -R34, -RZ ;  /* 0x800000ff22217221 */ /* 0x008fc80000010100 */
[----:B------:R-:W2:Y:S01]  /*1e70*/  F2I.FTZ.U32.TRUNC.NTZ R3, R3 ;  /* 0x0000000300037305 */ /* 0x000ea2000021f000 */
[----:B------:R-:W-:Y:S02]  /*1e80*/  FSEL R34, R33, R34, !P2 ;  /* 0x0000002221227208 */ /* 0x000fe40005000000 */
[----:B--2---:R-:W-:-:S05]  /*1e90*/  IADD3 R35, RZ, -R3, RZ ;  /* 0x80000003ff237210 */ /* 0x004fca0007ffe0ff */
        /* <DEDUP_REMOVED lines=9> */
[----:B------:R-:W-:Y:S02]  /*1f30*/  @!P3 IADD3 R35, R35, -R4, RZ ;  /* 0x800000042323b210 */ /* 0x000fe40007ffe0ff */
[----:B------:R-:W-:-:S03]  /*1f40*/  ISETP.NE.AND P3, PT, R5, RZ, PT ;  /* 0x000000ff0500720c */ /* 0x000fc60003f65270 */
[----:B-1----:R-:W-:-:S05]  /*1f50*/  @!P4 IMAD.MOV R36, RZ, RZ, -R35 ;  /* 0x000000ffff24c224 */ /* 0x002fca00078e0a23 */
[----:B------:R-:W-:-:S05]  /*1f60*/  @!P4 MOV R35, R36 ;  /* 0x000000240023c202 */ /* 0x000fca0000000f00 */
        /* <DEDUP_REMOVED lines=12> */
[----:B-1----:R-:W-:-:S05]  /*2030*/  HADD2.F32 R33, -RZ, R3.H0_H0 ;  /* 0x20000003ff217230 */ /* 0x002fca0000004100 */
[----:B------:R-:W-:Y:S01]  /*2040*/  FMUL.FTZ R33, R33, R34 ;  /* 0x0000002221217220 */ /* 0x000fe20000410000 */
[----:B--2---:R-:W-:Y:S02]  /*2050*/  HADD2.F32 R3, -RZ, R4.H0_H0 ;  /* 0x20000004ff037230 */ /* 0x004fe40000004100 */
[CC--:B------:R-:W-:Y:S02]  /*2060*/  IMAD R34, R6.reuse, R5.reuse, R19 ;  /* 0x0000000506227224 */ /* 0x0c0fe400078e0213 */
[----:B------:R-:W-:Y:S02]  /*2070*/  IMAD R4, R6, R5, R17 ;  /* 0x0000000506047224 */ /* 0x000fe400078e0211 */
[----:B------:R-:W-:Y:S01]  /*2080*/  FFMA.FTZ R0, R0, R3, R33 ;  /* 0x0000000300007223 */ /* 0x000fe20000010021 */
[----:B------:R-:W-:Y:S01]  /*2090*/  IMAD.IADD R3, R12, 0x1, R17 ;  /* 0x000000010c037824 */ /* 0x000fe200078e0211 */
[----:B------:R-:W-:Y:S01]  /*20a0*/  LEA R33, R34, UR4, 0x1 ;  /* 0x0000000422217c11 */ /* 0x000fe2000f8e08ff */
[----:B---3--:R-:W-:Y:S01]  /*20b0*/  HADD2.F32 R35, -RZ, R2.H0_H0 ;  /* 0x20000002ff237230 */ /* 0x008fe20000004100 */
[----:B------:R-:W1:Y:S01]  /*20c0*/  SHFL.BFLY PT, R34, R30, R29, 0x1f ;  /* 0x0c001f1d1e227589 */ /* 0x000e6200000e0000 */
[----:B------:R-:W-:-:S02]  /*20d0*/  LEA R4, R4, UR4, 0x1 ;  /* 0x0000000404047c11 */ /* 0x000fc4000f8e08ff */
[----:B------:R-:W-:Y:S01]  /*20e0*/  LEA R3, R3, UR4, 0x1 ;  /* 0x0000000403037c11 */ /* 0x000fe2000f8e08ff */
[----:B------:R-:W2:Y:S04]  /*20f0*/  LDS.U16 R33, [R33] ;  /* 0x0000000021217984 */ /* 0x000ea80000000400 */
[----:B------:R-:W-:Y:S04]  /*2100*/  LDS.U16 R4, [R4] ;  /* 0x0000000004047984 */ /* 0x000fe80000000400 */
[----:B------:R-:W3:Y:S01]  /*2110*/  LDS.U16 R3, [R3] ;  /* 0x0000000003037984 */ /* 0x000ee20000000400 */
[----:B-1----:R-:W-:-:S04]  /*2120*/  @!P2 FADD.FTZ R34, -R34, -RZ ;  /* 0x800000ff2222a221 */ /* 0x002fc80000010100 */
[----:B------:R-:W-:Y:S02]  /*2130*/  FMUL.FTZ R35, R35, R34 ;  /* 0x0000002223237220 */ /* 0x000fe40000410000 */
[----:B------:R-:W1:Y:S01]  /*2140*/  SHFL.BFLY PT, R34, R32, R29, 0x1f ;  /* 0x0c001f1d20227589 */ /* 0x000e6200000e0000 */
[----:B--2---:R-:W-:-:S05]  /*2150*/  HADD2.F32 R33, -RZ, R33.H0_H0 ;  /* 0x20000021ff217230 */ /* 0x004fca0000004100 */
[----:B------:R-:W-:Y:S02]  /*2160*/  FFMA.FTZ R30, R30, R33, R35 ;  /* 0x000000211e1e7223 */ /* 0x000fe40000010023 */
[----:B------:R2:W4:Y:S01]  /*2170*/  SHFL.BFLY PT, R35, R31, R29, 0x1f ;  /* 0x0c001f1d1f237589 */ /* 0x00052200000e0000 */
[----:B---3--:R-:W-:Y:S02]  /*2180*/  HADD2.F32 R33, -RZ, R3.H0_H0 ;  /* 0x20000003ff217230 */ /* 0x008fe40000004100 */
[----:B-1----:R-:W-:Y:S01]  /*2190*/  @!P2 FADD.FTZ R34, -R34, -RZ ;  /* 0x800000ff2222a221 */ /* 0x002fe20000010100 */
[----:B------:R-:W-:-:S03]  /*21a0*/  HADD2.F32 R3, -RZ, R4.H0_H0 ;  /* 0x20000004ff037230 */ /* 0x000fc60000004100 */
[----:B------:R-:W-:-:S04]  /*21b0*/  FMUL.FTZ R33, R33, R34 ;  /* 0x0000002221217220 */ /* 0x000fc80000410000 */
[----:B--2---:R-:W-:-:S07]  /*21c0*/  FFMA.FTZ R36, R32, R3, R33 ;  /* 0x0000000320247223 */ /* 0x004fce0000010021 */
.L_x_861:
        /* <DEDUP_REMOVED lines=15> */
.L_x_844:
[----:B------:R-:W-:Y:S05]  /*22c0*/  BSYNC B0 ;  /* 0x0000000000007941 */ /* 0x000fea0003800000 */
.L_x_843:
        /* <DEDUP_REMOVED lines=16> */
.L_x_840:
[----:B------:R-:W-:Y:S01]  /*23d0*/  HFMA2.MMA R3, -RZ, RZ, 0, 1.847743988037109375e-06 ;  /* 0x0000001fff037435 */ /* 0x000fe200000001ff */
[----:B------:R-:W-:Y:S01]  /*23e0*/  BSSY B0, `(.L_x_848) ;  /* 0x0000006000007945 */ /* 0x000fe20003800000 */
[----:B------:R-:W-:Y:S02]  /*23f0*/  IMAD.MOV.U32 R2, RZ, RZ, 0x10 ;  /* 0x00000010ff027424 */ /* 0x000fe400078e00ff */
[----:B------:R-:W-:-:S07]  /*2400*/  IMAD.MOV.U32 R4, RZ, RZ, -0x1 ;  /* 0xffffffffff047424 */ /* 0x000fce00078e00ff */
[----:B------:R-:W-:Y:S05]  /*2410*/  WARPSYNC.COLLECTIVE R4, `(.L_x_849) ;  /* 0x0000000004087348 */ /* 0x000fea0003c00000 */
[----:B------:R1:W2:Y:S02]  /*2420*/  SHFL.BFLY P3, R34, R33, R2, R3 ;  /* 0x0c00000221227389 */ /* 0x0002a40000060003 */
[----:B-12---:R-:W-:Y:S01]  /*2430*/  ENDCOLLECTIVE ;  /* 0x000000000000791b */ /* 0x006fe20003800000 */
.L_x_849:
[----:B------:R-:W-:Y:S05]  /*2440*/  BSYNC B0 ;  /* 0x0000000000007941 */ /* 0x000fea0003800000 */
.L_x_848:
[----:B------:R-:W-:Y:S01]  /*2450*/  FADD.FTZ R33, R33, R34 ;  /* 0x0000002221217221 */ /* 0x000fe20000010000 */
[----:B------:R-:W-:Y:S01]  /*2460*/  MOV R2, 0x8 ;  /* 0x0000000800027802 */ /* 0x000fe20000000f00 */
[----:B------:R-:W-:Y:S01]  /*2470*/  IMAD.MOV.U32 R3, RZ, RZ, 0x1f ;  /* 0x0000001fff037424 */ /* 0x000fe200078e00ff */
[----:B------:R-:W-:-:S07]  /*2480*/  MOV R4, 0xffffffff ;  /* 0xffffffff00047802 */ /* 0x000fce0000000f00 */
[----:B------:R-:W-:Y:S05]  /*2490*/  WARPSYNC.COLLECTIVE R4, `(.L_x_850) ;  /* 0x0000000004087348 */ /* 0x000fea0003c00000 */
[----:B------:R1:W2:Y:S02]  /*24a0*/  SHFL.BFLY P3, R34, R33, R2, R3 ;  /* 0x0c00000221227389 */ /* 0x0002a40000060003 */
[----:B-12---:R-:W-:Y:S01]  /*24b0*/  ENDCOLLECTIVE ;  /* 0x000000000000791b */ /* 0x006fe20003800000 */
.L_x_850:
[----:B------:R-:W-:Y:S01]  /*24c0*/  HFMA2.MMA R2, -RZ, RZ, 0, 2.384185791015625e-07 ;  /* 0x00000004ff027435 */ /* 0x000fe200000001ff */
[----:B------:R-:W-:-:S04]  /*24d0*/  FADD.FTZ R5, R33, R34 ;  /* 0x0000002221057221 */ /* 0x000fc80000010000 */
[----:B------:R-:W-:-:S07]  /*24e0*/  IMAD.MOV.U32 R33, RZ, RZ, R5 ;  /* 0x000000ffff217224 */ /* 0x000fce00078e0005 */
[----:B------:R-:W-:Y:S05]  /*24f0*/  WARPSYNC.COLLECTIVE R4, `(.L_x_851) ;  /* 0x0000000004087348 */ /* 0x000fea0003c00000 */
[----:B------:R1:W2:Y:S02]  /*2500*/  SHFL.BFLY P3, R34, R33, R2, R3 ;  /* 0x0c00000221227389 */ /* 0x0002a40000060003 */
[----:B-12---:R-:W-:Y:S01]  /*2510*/  ENDCOLLECTIVE ;  /* 0x000000000000791b */ /* 0x006fe20003800000 */
.L_x_851:
[----:B------:R-:W-:Y:S01]  /*2520*/  MOV R2, 0x2 ;  /* 0x0000000200027802 */ /* 0x000fe20000000f00 */
[----:B------:R-:W-:-:S04]  /*2530*/  FADD.FTZ R35, R5, R34 ;  /* 0x0000002205237221 */ /* 0x000fc80000010000 */
[----:B------:R-:W-:-:S07]  /*2540*/  IMAD.MOV.U32 R33, RZ, RZ, R35 ;  /* 0x000000ffff217224 */ /* 0x000fce00078e0023 */
[----:B------:R-:W-:Y:S05]  /*2550*/  WARPSYNC.COLLECTIVE R4, `(.L_x_852) ;  /* 0x0000000004087348 */ /* 0x000fea0003c00000 */
[----:B------:R1:W2:Y:S02]  /*2560*/  SHFL.BFLY P3, R34, R33, R2, R3 ;  /* 0x0c00000221227389 */ /* 0x0002a40000060003 */
[----:B-12---:R-:W-:Y:S01]  /*2570*/  ENDCOLLECTIVE ;  /* 0x000000000000791b */ /* 0x006fe20003800000 */
.L_x_852:
[----:B------:R-:W-:Y:S01]  /*2580*/  HFMA2.MMA R2, -RZ, RZ, 0, 5.9604644775390625e-08 ;  /* 0x00000001ff027435 */ /* 0x000fe200000001ff */
[----:B------:R-:W-:-:S04]  /*2590*/  FADD.FTZ R36, R35, R34 ;  /* 0x0000002223247221 */ /* 0x000fc80000010000 */
[----:B------:R-:W-:-:S07]  /*25a0*/  IMAD.MOV.U32 R33, RZ, RZ, R36 ;  /* 0x000000ffff217224 */ /* 0x000fce00078e0024 */
[----:B------:R-:W-:Y:S05]  /*25b0*/  WARPSYNC.COLLECTIVE R4, `(.L_x_853) ;  /* 0x0000000004087348 */ /* 0x000fea0003c00000 */
[----:B------:R1:W2:Y:S02]  /*25c0*/  SHFL.BFLY P3, R34, R33, R2, R3 ;  /* 0x0c00000221227389 */ /* 0x0002a40000060003 */
[----:B-12---:R-:W-:Y:S01]  /*25d0*/  ENDCOLLECTIVE ;  /* 0x000000000000791b */ /* 0x006fe20003800000 */
.L_x_853:
[----:B------:R-:W-:Y:S05]  /*25e0*/  BRA `(.L_x_854) ;  /* 0xfffffff400947947 */ /* 0x000fea000383ffff */
.L_x_845:
        /* <DEDUP_REMOVED lines=23> */
.L_x_856:
[----:B------:R-:W-:Y:S05]  /*2760*/  BSYNC B1 ;  /* 0x0000000000017941 */ /* 0x000fea0003800000 */
.L_x_855:
        /* <DEDUP_REMOVED lines=8> */
.L_x_857:
        /* <DEDUP_REMOVED lines=13> */
[----:B-1----:R-:W-:Y:S02]  /*28c0*/  HADD2.F32 R3, -RZ, R2.H0_H0 ;  /* 0x20000002ff037230 */ /* 0x002fe40000004100 */
[----:B------:R-:W-:-:S03]  /*28d0*/  IMAD.MOV.U32 R2, RZ, RZ, R29 ;  /* 0x000000ffff027224 */ /* 0x000fc600078e001d */
[----:B------:R-:W-:Y:S01]  /*28e0*/  FMUL.FTZ R33, R3, R34 ;  /* 0x0000002203217220 */ /* 0x000fe20000410000 */
[----:B--2---:R-:W-:-:S05]  /*28f0*/  HADD2.F32 R3, -RZ, R35.H0_H0 ;  /* 0x20000023ff037230 */ /* 0x004fca0000004100 */
        /* <DEDUP_REMOVED lines=9> */
.L_x_858:
[----:B------:R-:W-:Y:S01]  /*2990*/  MOV R33, R32 ;  /* 0x0000002000217202 */ /* 0x000fe20000000f00 */
[----:B------:R-:W-:Y:S01]  /*29a0*/  @!P2 FADD.FTZ R34, -R34, -RZ ;  /* 0x800000ff2222a221 */ /* 0x000fe20000010100 */
[----:B------:R-:W-:-:S05]  /*29b0*/  HADD2.F32 R35, -RZ, R36.H0_H0 ;  /* 0x20000024ff237230 */ /* 0x000fca0000004100 */
[----:B------:R-:W-:Y:S01]  /*29c0*/  FMUL.FTZ R3, R35, R34 ;  /* 0x0000002223037220 */ /* 0x000fe20000410000 */
[----:B------:R-:W-:-:S05]  /*29d0*/  IMAD R34, R6, R5, R19 ;  /* 0x0000000506227224 */ /* 0x000fca00078e0213 */
[----:B------:R-:W-:Y:S01]  /*29e0*/  LEA R35, R34, UR4, 0x1 ;  /* 0x0000000422237c11 */ /* 0x000fe2000f8e08ff */
[----:B------:R-:W-:-:S05]  /*29f0*/  IMAD.IADD R34, R12, 0x1, R17 ;  /* 0x000000010c227824 */ /* 0x000fca00078e0211 */
[----:B------:R-:W1:Y:S01]  /*2a00*/  LDS.U16 R35, [R35] ;  /* 0x0000000023237984 */ /* 0x000e620000000400 */
[----:B------:R-:W-:-:S06]  /*2a10*/  LEA R36, R34, UR4, 0x1 ;  /* 0x0000000422247c11 */ /* 0x000fcc000f8e08ff */
[----:B------:R-:W2:Y:S01]  /*2a20*/  LDS.U16 R36, [R36] ;  /* 0x0000000024247984 */ /* 0x000ea20000000400 */
[----:B-1----:R-:W-:-:S05]  /*2a30*/  HADD2.F32 R37, -RZ, R35.H0_H0 ;  /* 0x20000023ff257230 */ /* 0x002fca0000004100 */
[----:B------:R-:W-:Y:S01]  /*2a40*/  FFMA.FTZ R30, R30, R37, R3 ;  /* 0x000000251e1e7223 */ /* 0x000fe20000010003 */
[----:B------:R-:W-:Y:S02]  /*2a50*/  IMAD.MOV.U32 R3, RZ, RZ, 0x1f ;  /* 0x0000001fff037424 */ /* 0x000fe400078e00ff */
[----:B--2---:R-:W-:-:S07]  /*2a60*/  HADD2.F32 R35, -RZ, R36.H0_H0 ;  /* 0x20000024ff237230 */ /* 0x004fce0000004100 */
[----:B------:R-:W-:Y:S05]  /*2a70*/  WARPSYNC.COLLECTIVE R4, `(.L_x_859) ;  /* 0x0000000004087348 */ /* 0x000fea0003c00000 */
[----:B------:R1:W2:Y:S02]  /*2a80*/  SHFL.BFLY P3, R34, R33, R2, R3 ;  /* 0x0c00000221227389 */ /* 0x0002a40000060003 */
[----:B-12---:R-:W-:Y:S01]  /*2a90*/  ENDCOLLECTIVE ;  /* 0x000000000000791b */ /* 0x006fe20003800000 */
.L_x_859:
        /* <DEDUP_REMOVED lines=8> */
.L_x_860:
[----:B------:R-:W1:Y:S02]  /*2b20*/  LDS.U16 R37, [R37] ;  /* 0x0000000025257984 */ /* 0x000e640000000400 */
[----:B-1----:R-:W-:-:S05]  /*2b30*/  HADD2.F32 R35, -RZ, R37.H0_H0 ;  /* 0x20000025ff237230 */ /* 0x002fca0000004100 */
[----:B------:R-:W-:Y:S01]  /*2b40*/  FFMA.FTZ R36, R32, R35, R36 ;  /* 0x0000002320247223 */ /* 0x000fe20000010024 */
[----:B------:R-:W-:Y:S01]  /*2b50*/  IMAD.MOV.U32 R35, RZ, RZ, R34 ;  /* 0x000000ffff237224 */ /* 0x000fe200078e0022 */
[----:B------:R-:W-:Y:S06]  /*2b60*/  BRA `(.L_x_861) ;  /* 0xfffffff400987947 */ /* 0x000fec000383ffff */
.L_x_846:
[----:B------:R-:W-:Y:S01]  /*2b70*/  BSSY B1, `(.L_x_862) ;  /* 0x0000005000017945 */ /* 0x000fe20003800000 */
[----:B------:R-:W-:-:S07]  /*2b80*/  MOV R4, 0xffffffff ;  /* 0xffffffff00047802 */ /* 0x000fce0000000f00 */
[----:B------:R-:W-:Y:S05]  /*2b90*/  WARPSYNC.COLLECTIVE R4, `(.L_x_863) ;  /* 0x0000000004087348 */ /* 0x000fea0003c00000 */
[----:B------:R-:W-:Y:S01]  /*2ba0*/  NOP ;  /* 0x0000000000007918 */ /* 0x000fe20000000000 */
[----:B------:R-:W-:Y:S01]  /*2bb0*/  ENDCOLLECTIVE ;  /* 0x000000000000791b */ /* 0x000fe20003800000 */
.L_x_863:
[----:B------:R-:W-:Y:S05]  /*2bc0*/  BSYNC B1 ;  /* 0x0000000000017941 */ /* 0x000fea0003800000 */
.L_x_862:
[----:B------:R-:W-:Y:S05]  /*2bd0*/  BRA `(.L_x_844) ;  /* 0xfffffff400b87947 */ /* 0x000fea000383ffff */
.L_x_864:
        /* <DEDUP_REMOVED lines=10> */
.L_x_4520:


//--------------------- .text._ZN12tensorrt_llm7kernels32fusedQKNormRopeKernelNTokenHeadsIN3c108BFloat16ENS2_4HalfELi128ELb1ELi8EEEvPviiifPKvS7_S7_PKlii --------------------------
	.section	.text._ZN12tensorrt_llm7kernels32fusedQKNormRopeKernelNTokenHeadsIN3c108BFloat16ENS2_4HalfELi128ELb1ELi8EEEvPviiifPKvS7_S7_PKlii,"ax",@progbits
	.align	128
        .global         _ZN12tensorrt_llm7kernels32fusedQKNormRopeKernelNTokenHeadsIN3c108BFloat16ENS2_4HalfELi128ELb1ELi8EEEvPviiifPKvS7_S7_PKlii
        .type           _ZN12tensorrt_llm7kernels32fusedQKNormRopeKernelNTokenHeadsIN3c108BFloat16ENS2_4HalfELi128ELb1ELi8EEEvPviiifPKvS7_S7_PKlii,@function
        .size           _ZN12tensorrt_llm7kernels32fusedQKNormRopeKernelNTokenHeadsIN3c108BFloat16ENS2_4HalfELi128ELb1ELi8EEEvPviiifPKvS7_S7_PKlii,(.L_x_4521 - _ZN12tensorrt_llm7kernels32fusedQKNormRopeKernelNTokenHeadsIN3c108BFloat16ENS2_4HalfELi128ELb1ELi8EEEvPviiifPKvS7_S7_PKlii)
        .other          _ZN12tensorrt_llm7kernels32fusedQKNormRopeKernelNTokenHeadsIN3c108BFloat16ENS2_4HalfELi128ELb1ELi8EEEvPviiifPKvS7_S7_PKlii,@"STO_CUDA_ENTRY STV_DEFAULT"
_ZN12tensorrt_llm7kernels32fusedQKNormRopeKernelNTokenHeadsIN3c108BFloat16ENS2_4HalfELi128ELb1ELi8EEEvPviiifPKvS7_S7_PKlii:
.text._ZN12tensorrt_llm7kernels32fusedQKNormRopeKernelNTokenHeadsIN3c108BFloat16ENS2_4HalfELi128ELb1ELi8EEEvPviiifPKvS7_S7_PKlii:
        /* <DEDUP_REMOVED lines=80> */
.L_x_869:
        /* <DEDUP_REMOVED lines=45> */
.L_x_868:
[----:B------:R-:W-:Y:S05]  /*07d0*/  BSYNC B1 ;  /* 0x0000000000017941 */ /* 0x000fea0003800000 */
.L_x_867:
        /* <DEDUP_REMOVED lines=13> */
.L_x_870:
        /* <DEDUP_REMOVED lines=16> */
.L_x_866:
[----:B------:R-:W-:Y:S05]  /*09b0*/  BSYNC B0 ;  /* 0x0000000000007941 */ /* 0x000fea0003800000 */
.L_x_865:
        /* <DEDUP_REMOVED lines=37> */
.L_x_875:
        /* <DEDUP_REMOVED lines=13> */
.L_x_874:
[----:B------:R-:W-:Y:S05]  /*0ce0*/  BSYNC B1 ;  /* 0x0000000000017941 */ /* 0x000fea0003800000 */
.L_x_873:
        /* <DEDUP_REMOVED lines=25> */
.L_x_878:
        /* <DEDUP_REMOVED lines=49> */
.L_x_877:
[----:B------:R-:W-:Y:S05]  /*1190*/  BSYNC B1 ;  /* 0x0000000000017941 */ /* 0x000fea0003800000 */
.L_x_876:
        /* <DEDUP_REMOVED lines=36> */
.L_x_880:
[----:B------:R-:W-:Y:S05]  /*13e0*/  BSYNC B1 ;  /* 0x0000000000017941 */ /* 0x000fea0003800000 */
.L_x_879:
        /* <DEDUP_REMOVED lines=15> */
.L_x_872:
[----:B------:R-:W-:Y:S05]  /*14e0*/  BSYNC B0 ;  /* 0x0000000000007941 */ /* 0x000fea0003800000 */
.L_x_871:
[----:B------:R-:W0:Y:S01]  /*14f0*/  LDGDEPBAR ;  /* 0x00000000000079af */ /* 0x000e220000000000 */
[----:B------:R-:W-:-:S04]  /*1500*/  DEPBAR.LE SB0, 0x1 ;  /* 0x000080400000791a */ /* 0x000fc80000000000 */
[----:B------:R-:W-:Y:S05]  /*1510*/  @!P1 EXIT ;  /* 0x000000000000994d */ /* 0x000fea0003800000 */
[----:B-1----:R-:W1:Y:S01]  /*1520*/  LDC.64 R16, c[0x0][0x230] ;  /* 0x00008c00ff107b82 */ /* 0x002e620000000a00 */
[----:B------:R-:W-:-:S07]  /*1530*/  SHF.L.U32 R25, R7, 0x2, RZ ;  /* 0x0000000207197819 */ /* 0x000fce00000006ff */
        /* <DEDUP_REMOVED lines=19> */
[----:B------:R-:W-:Y:S02]  /*1670*/  IMAD R12, R7, 0x8, R12 ;  /* 0x00000008070c7824 */ /* 0x000fe400078e020c */
[----:B------:R-:W-:Y:S01]  /*1680*/  IMAD.SHL.U32 R3, R3, 0x80, RZ ;  /* 0x0000008003037824 */ /* 0x000fe200078e00ff */
[----:B------:R-:W-:Y:S01]  /*1690*/  SHF.R.S32.HI R10, RZ, 0x2, R10 ;  /* 0x00000002ff0a7819 */ /* 0x000fe2000001140a */
[C---:B------:R-:W-:Y:S01]  /*16a0*/  IMAD R0, R7.reuse, 0x2, R0 ;  /* 0x0000000207007824 */ /* 0x040fe200078e0200 */
[C---:B------:R-:W-:Y:S02]  /*16b0*/  LEA R5, R7.reuse, R24, 0x1 ;  /* 0x0000001807057211 */ /* 0x040fe400078e08ff */
[----:B------:R-:W-:Y:S01]  /*16c0*/  ISETP.GE.AND P0, PT, R7, R10, PT ;  /* 0x0000000a0700720c */ /* 0x000fe20003f06270 */
[----:B-1----:R-:W-:Y:S01]  /*16d0*/  ULEA UR4, UR5, UR4, 0x18 ;  /* 0x0000000405047291 */ /* 0x002fe2000f8ec03f */
[----:B------:R-:W-:Y:S01]  /*16e0*/  LEA R4, R4, R25, 0xa ;  /* 0x0000001904047211 */ /* 0x000fe200078e50ff */
[----:B------:R-:W-:-:S04]  /*16f0*/  IMAD.MOV.U32 R7, RZ, RZ, RZ ;  /* 0x000000ffff077224 */ /* 0x000fc800078e00ff */
        /* <DEDUP_REMOVED lines=12> */
.L_x_886:
        /* <DEDUP_REMOVED lines=24> */
.L_x_893:
        /* <DEDUP_REMOVED lines=18> */
.L_x_883:
[----:B------:R-:W-:Y:S05]  /*1a60*/  BSYNC B0 ;  /* 0x0000000000007941 */ /* 0x000fea0003800000 */
.L_x_882:
[----:B------:R-:W-:Y:S01]  /*1a70*/  BSSY B0, `(.L_x_884) ;  /* 0x0000014000007945 */ /* 0x000fe20003800000 */
[----:B------:R-:W-:Y:S01]  /*1a80*/  FMUL.FTZ R11, R11, R14 ;  /* 0x0000000e0b0b7220 */ /* 0x000fe20000410000 */
[----:B------:R-:W-:Y:S02]  /*1a90*/  FMUL.FTZ R10, R10, R15 ;  /* 0x0000000f0a0a7220 */ /* 0x000fe40000410000 */
[----:B------:R-:W-:Y:S05]  /*1aa0*/  @P0 BRA `(.L_x_885) ;  /* 0x0000000000400947 */ /* 0x000fea0003800000 */
[----:B------:R-:W1:Y:S04]  /*1ab0*/  LDS.U16 R15, [R2] ;  /* 0x00000000020f7984 */ /* 0x000e680000000400 */
[----:B------:R-:W2:Y:S04]  /*1ac0*/  LDS.U16 R14, [R5] ;  /* 0x00000000050e7984 */ /* 0x000ea80000000400 */
[----:B------:R-:W3:Y:S01]  /*1ad0*/  LDS.U16 R26, [R2+0x2] ;  /* 0x00000200021a7984 */ /* 0x000ee20000000400 */
[----:B-1----:R-:W-:Y:S02]  /*1ae0*/  HADD2.F32 R15, -RZ, R15.H0_H0 ;  /* 0x2000000fff0f7230 */ /* 0x002fe40000004100 */
[----:B--2---:R-:W-:-:S03]  /*1af0*/  HADD2.F32 R14, -RZ, R14.H0_H0 ;  /* 0x2000000eff0e7230 */ /* 0x004fc60000004100 */
[CC--:B------:R-:W-:Y:S01]  /*1b00*/  FMUL.FTZ R27, R25.reuse, R15.reuse ;  /* 0x0000000f191b7220 */ /* 0x0c0fe20000410000 */
[C---:B------:R-:W-:Y:S02]  /*1b10*/  FMUL.FTZ R24, R0.reuse, R15 ;  /* 0x0000000f00187220 */ /* 0x040fe40000410000 */
[----:B------:R-:W1:Y:S01]  /*1b20*/  LDS.U16 R15, [R5+0x2] ;  /* 0x00000200050f7984 */ /* 0x000e620000000400 */
[----:B---3--:R-:W-:Y:S02]  /*1b30*/  HADD2.F32 R26, -RZ, R26.H0_H0 ;  /* 0x2000001aff1a7230 */ /* 0x008fe40000004100 */
[-C--:B------:R-:W-:Y:S01]  /*1b40*/  FFMA.FTZ R0, R0, R14.reuse, -R27 ;  /* 0x0000000e00007223 */ /* 0x080fe2000001081b */
[----:B------:R-:W-:Y:S02]  /*1b50*/  FFMA.FTZ R25, R25, R14, R24 ;  /* 0x0000000e19197223 */ /* 0x000fe40000010018 */
[-C--:B------:R-:W-:Y:S01]  /*1b60*/  FMUL.FTZ R14, R10, R26.reuse ;  /* 0x0000001a0a0e7220 */ /* 0x080fe20000410000 */
[----:B------:R-:W-:Y:S01]  /*1b70*/  FMUL.FTZ R27, R11, R26 ;  /* 0x0000001a0b1b7220 */ /* 0x000fe20000410000 */
[----:B-1----:R-:W-:-:S05]  /*1b80*/  HADD2.F32 R15, -RZ, R15.H0_H0 ;  /* 0x2000000fff0f7230 */ /* 0x002fca0000004100 */
[-C--:B------:R-:W-:Y:S01]  /*1b90*/  FFMA.FTZ R11, R11, R15.reuse, -R14 ;  /* 0x0000000f0b0b7223 */ /* 0x080fe2000001080e */
[----:B------:R-:W-:-:S07]  /*1ba0*/  FFMA.FTZ R10, R10, R15, R27 ;  /* 0x0000000f0a0a7223 */ /* 0x000fce000001001b */
.L_x_885:
[----:B------:R-:W-:Y:S05]  /*1bb0*/  BSYNC B0 ;  /* 0x0000000000007941 */ /* 0x000fea0003800000 */
.L_x_884:
        /* <DEDUP_REMOVED lines=16> */
.L_x_881:
        /* <DEDUP_REMOVED lines=8> */
.L_x_888:
[----:B------:R-:W-:Y:S05]  /*1d40*/  BSYNC B0 ;  /* 0x0000000000007941 */ /* 0x000fea0003800000 */
.L_x_887:
        /* <DEDUP_REMOVED lines=8> */
.L_x_889:
[----:B------:R-:W-:Y:S01]  /*1dd0*/  HFMA2.MMA R25, -RZ, RZ, 0, 2.384185791015625e-07 ;  /* 0x00000004ff197435 */ /* 0x000fe200000001ff */
[----:B------:R-:W-:Y:S02]  /*1de0*/  IMAD.MOV.U32 R28, RZ, RZ, R15 ;  /* 0x000000ffff1c7224 */ /* 0x000fe400078e000f */
[----:B------:R-:W-:Y:S02]  /*1df0*/  IMAD.MOV.U32 R15, RZ, RZ, -0x1 ;  /* 0xffffffffff0f7424 */ /* 0x000fe400078e00ff */
[----:B------:R-:W-:-:S07]  /*1e00*/  FADD.FTZ R28, R27, R28 ;  /* 0x0000001c1b1c7221 */ /* 0x000fce0000010000 */
[----:B------:R-:W-:Y:S05]  /*1e10*/  WARPSYNC.COLLECTIVE R15, `(.L_x_890) ;  /* 0x000000000f087348 */ /* 0x000fea0003c00000 */
[----:B------:R1:W2:Y:S02]  /*1e20*/  SHFL.BFLY P1, R15, R28, R25, R24 ;  /* 0x0c0000191c0f7389 */ /* 0x0002a40000020018 */
[----:B-12---:R-:W-:Y:S01]  /*1e30*/  ENDCOLLECTIVE ;  /* 0x000000000000791b */ /* 0x006fe20003800000 */
.L_x_890:
        /* <DEDUP_REMOVED lines=8> */
.L_x_891:
        /* <DEDUP_REMOVED lines=8> */
.L_x_892:
[----:B------:R-:W-:Y:S01]  /*1f40*/  MOV R27, R15 ;  /* 0x0000000f001b7202 */ /* 0x000fe20000000f00 */
[----:B------:R-:W-:Y:S06]  /*1f50*/  BRA `(.L_x_893) ;  /* 0xfffffff800787947 */ /* 0x000fec000383ffff */
.L_x_894:
        /* <DEDUP_REMOVED lines=10> */
.L_x_4521:


//--------------------- .text._ZN12tensorrt_llm7kernels32fusedQKNormRopeKernelNTokenHeadsIN3c108BFloat16ENS2_4HalfELi64ELb0ELi8EEEvPviiifPKvS7_S7_PKlii --------------------------
	.section	.text._ZN12tensorrt_llm7kernels32fusedQKNormRopeKernelNTokenHeadsIN3c108BFloat16ENS2_4HalfELi64ELb0ELi8EEEvPviiifPKvS7_S7_PKlii,"ax",@progbits
	.align	128
        .global         _ZN12tensorrt_llm7kernels32fusedQKNormRopeKernelNTokenHeadsIN3c108BFloat16ENS2_4HalfELi64ELb0ELi8EEEvPviiifPKvS7_S7_PKlii
        .type           _ZN12tensorrt_llm7kernels32fusedQKNormRopeKernelNTokenHeadsIN3c108BFloat16ENS2_4HalfELi64ELb0ELi8EEEvPviiifPKvS7_S7_PKlii,@function
        .size           _ZN12tensorrt_llm7kernels32fusedQKNormRopeKernelNTokenHeadsIN3c108BFloat16ENS2_4HalfELi64ELb0ELi8EEEvPviiifPKvS7_S7_PKlii,(.L_x_4522 - _ZN12tensorrt_llm7kernels32fusedQKNormRopeKernelNTokenHeadsIN3c108BFloat16ENS2_4HalfELi64ELb0ELi8EEEvPviiifPKvS7_S7_PKlii)
        .other          _ZN12tensorrt_llm7kernels32fusedQKNormRopeKernelNTokenHeadsIN3c108BFloat16ENS2_4HalfELi64ELb0ELi8EEEvPviiifPKvS7_S7_PKlii,@"STO_CUDA_ENTRY STV_DEFAULT"
_ZN12tensorrt_llm7kernels32fusedQKNormRopeKernelNTokenHeadsIN3c108BFloat16ENS2_4HalfELi64ELb0ELi8EEEvPviiifPKvS7_S7_PKlii:
.text._ZN12tensorrt_llm7kernels32fusedQKNormRopeKernelNTokenHeadsIN3c108BFloat16ENS2_4HalfELi64ELb0ELi8EEEvPviiifPKvS7_S7_PKlii:
        /* <DEDUP_REMOVED lines=80> */
.L_x_899:
        /* <DEDUP_REMOVED lines=45> */
.L_x_898:
[----:B------:R-:W-:Y:S05]  /*07d0*/  BSYNC B1 ;  /* 0x0000000000017941 */ /* 0x000fea0003800000 */
.L_x_897:
        /* <DEDUP_REMOVED lines=13> */
.L_x_900:
        /* <DEDUP_REMOVED lines=16> */
.L_x_896:
[----:B------:R-:W-:Y:S05]  /*09b0*/  BSYNC B0 ;  /* 0x0000000000007941 */ /* 0x000fea0003800000 */
.L_x_895:
        /* <DEDUP_REMOVED lines=37> */
.L_x_905:
        /* <DEDUP_REMOVED lines=13> */
.L_x_904:
[----:B------:R-:W-:Y:S05]  /*0ce0*/  BSYNC B1 ;  /* 0x0000000000017941 */ /* 0x000fea0003800000 */
.L_x_903:
        /* <DEDUP_REMOVED lines=25> */
.L_x_908:
        /* <DEDUP_REMOVED lines=49> */
.L_x_907:
[----:B------:R-:W-:Y:S05]  /*1190*/  BSYNC B1 ;  /* 0x0000000000017941 */ /* 0x000fea0003800000 */
.L_x_906:
        /* <DEDUP_REMOVED lines=32> */
.L_x_910:
[----:B------:R-:W-:Y:S05]  /*13a0*/  BSYNC B1 ;  /* 0x0000000000017941 */ /* 0x000fea0003800000 */
.L_x_909:
        /* <DEDUP_REMOVED lines=15> */
.L_x_902:
[----:B------:R-:W-:Y:S05]  /*14a0*/  BSYNC B0 ;  /* 0x0000000000007941 */ /* 0x000fea0003800000 */
.L_x_901:
        /* <DEDUP_REMOVED lines=58> */
.L_x_918:
        /* <DEDUP_REMOVED lines=19> */
.L_x_925:
        /* <DEDUP_REMOVED lines=13> */
.L_x_913:
[----:B------:R-:W-:Y:S05]  /*1a50*/  BSYNC B0 ;  /* 0x0000000000007941 */ /* 0x000fea0003800000 */
.L_x_912:
        /* <DEDUP_REMOVED lines=35> */
[----:B------:R-:W-:-:S04]  /*1c90*/  NOP ;  /* 0x0000000000007918 */ /* 0x000fc80000000000 */
[----:B------:R-:W2:Y:S01]  /*1ca0*/  LDS.U16 R2, [R24] ;  /* 0x0000000018027984 */ /* 0x000ea20000000400 */
[----:B------:R-:W-:Y:S01]  /*1cb0*/  LEA R3, R3, UR4, 0x1 ;  /* 0x0000000403037c11 */ /* 0x000fe2000f8e08ff */
[----:B-1----:R-:W-:-:S05]  /*1cc0*/  FADD.FTZ R26, -R27, -RZ ;  /* 0x800000ff1b1a7221 */ /* 0x002fca0000010100 */
[----:B------:R-:W1:Y:S01]  /*1cd0*/  LDS.U16 R3, [R3] ;  /* 0x0000000003037984 */ /* 0x000e620000000400 */
[----:B------:R-:W-:-:S03]  /*1ce0*/  FSEL R29, R26, R27, !P1 ;  /* 0x0000001b1a1d7208 */ /* 0x000fc60004800000 */
[----:B------:R3:W4:Y:S01]  /*1cf0*/  SHFL.BFLY PT, R27, R22, R16, 0x1f ;  /* 0x0c001f10161b7589 */ /* 0x00072200000e0000 */
[----:B--2---:R-:W-:-:S05]  /*1d00*/  HADD2.F32 R2, -RZ, R2.H0_H0 ;  /* 0x20000002ff027230 */ /* 0x004fca0000004100 */
[----:B------:R-:W-:Y:S01]  /*1d10*/  FMUL.FTZ R26, R2, R29 ;  /* 0x0000001d021a7220 */ /* 0x000fe20000410000 */
[----:B-1----:R-:W-:-:S05]  /*1d20*/  HADD2.F32 R2, -RZ, R3.H0_H0 ;  /* 0x20000003ff027230 */ /* 0x002fca0000004100 */
[----:B---34-:R-:W-:-:S07]  /*1d30*/  FFMA.FTZ R2, R23, R2, R26 ;  /* 0x0000000217027223 */ /* 0x018fce000001001a */
.L_x_930:
[--C-:B------:R-:W-:Y:S02]  /*1d40*/  IMAD.IADD R3, R5, 0x1, R19.reuse ;  /* 0x0000000105037824 */ /* 0x100fe400078e0213 */
[----:B------:R-:W-:Y:S01]  /*1d50*/  @!P1 FADD.FTZ R27, -R27, -RZ ;  /* 0x800000ff1b1b9221 */ /* 0x000fe20000010100 */
        /* <DEDUP_REMOVED lines=13> */
.L_x_915:
[----:B------:R-:W-:Y:S05]  /*1e30*/  BSYNC B0 ;  /* 0x0000000000007941 */ /* 0x000fea0003800000 */
.L_x_914:
[----:B------:R-:W2:Y:S01]  /*1e40*/  LDC.64 R2, c[0x0][0x210] ;  /* 0x00008400ff027b82 */ /* 0x000ea20000000a00 */
[----:B------:R-:W-:Y:S01]  /*1e50*/  SEL R24, R21, RZ, P0 ;  /* 0x000000ff15187207 */ /* 0x000fe20000000000 */
[----:B------:R-:W-:Y:S01]  /*1e60*/  VIADD R10, R10, 0x80 ;  /* 0x000000800a0a7836 */ /* 0x000fe20000000000 */
[----:B------:R-:W-:Y:S02]  /*1e70*/  SEL R21, R9, R14, !P0 ;  /* 0x0000000e09157207 */ /* 0x000fe40004000000 */
[----:B------:R-:W-:Y:S02]  /*1e80*/  F2FP.BF16.F32.PACK_AB R23, R22, R23 ;  /* 0x000000171617723e */ /* 0x000fe400000010ff */
[----:B------:R-:W-:Y:S01]  /*1e90*/  IADD3 R13, R13, 0x1, RZ ;  /* 0x000000010d0d7810 */ /* 0x000fe20007ffe0ff */
[----:B------:R-:W-:Y:S01]  /*1ea0*/  IMAD R21, R24, -0x40, R21 ;  /* 0xffffffc018157824 */ /* 0x000fe200078e0215 */
[----:B------:R-:W-:Y:S02]  /*1eb0*/  IADD3 R8, R8, 0x1, RZ ;  /* 0x0000000108087810 */ /* 0x000fe40007ffe0ff */
[----:B------:R-:W-:Y:S01]  /*1ec0*/  ISETP.GE.AND P0, PT, R13, R6, PT ;  /* 0x000000060d00720c */ /* 0x000fe20003f06270 */
[----:B------:R-:W-:-:S02]  /*1ed0*/  IMAD.IADD R21, R21, 0x1, R4 ;  /* 0x0000000115157824 */ /* 0x000fc400078e0204 */
[----:B------:R-:W-:Y:S02]  /*1ee0*/  VIADD R4, R4, 0x40 ;  /* 0x0000004004047836 */ /* 0x000fe40000000000 */
[----:B--2---:R-:W-:-:S05]  /*1ef0*/  IMAD.WIDE R2, R21, 0x2, R2 ;  /* 0x0000000215027825 */ /* 0x004fca00078e0202 */
[----:B------:R2:W-:Y:S03]  /*1f00*/  STG.E desc[UR6][R2.64], R23 ;  /* 0x0000001702007986 */ /* 0x0005e6000c101906 */
[----:B------:R-:W-:Y:S05]  /*1f10*/  @!P0 BRA `(.L_x_918) ;  /* 0xfffffff8004c8947 */ /* 0x000fea000383ffff */
[----:B------:R-:W-:Y:S05]  /*1f20*/  EXIT ;  /* 0x000000000000794d */ /* 0x000fea0003800000 */
.L_x_911:
[----:B------:R-:W-:Y:S01]  /*1f30*/  BSSY B0, `(.L_x_919) ;  /* 0x0000007000007945 */ /* 0x000fe20003800000 */
[----:B------:R-:W-:Y:S01]  /*1f40*/  MOV R3, 0x10 ;  /* 0x0000001000037802 */ /* 0x000fe20000000f00 */
[----:B------:R-:W-:Y:S01]  /*1f50*/  IMAD.MOV.U32 R24, RZ, RZ, 0x1f ;  /* 0x0000001fff187424 */ /* 0x000fe200078e00ff */
[----:B------:R-:W-:-:S07]  /*1f60*/  MOV R26, 0xffffffff ;  /* 0xffffffff001a7802 */ /* 0x000fce0000000f00 */
[----:B------:R-:W-:Y:S05]  /*1f70*/  WARPSYNC.COLLECTIVE R26, `(.L_x_920) ;  /* 0x000000001a087348 */ /* 0x000fea0003c00000 */
[----:B------:R1:W2:Y:S02]  /*1f80*/  SHFL.BFLY P2, R27, R23, R3, R24 ;  /* 0x0c000003171b7389 */ /* 0x0002a40000040018 */
[----:B-12---:R-:W-:Y:S01]  /*1f90*/  ENDCOLLECTIVE ;  /* 0x000000000000791b */ /* 0x006fe20003800000 */
.L_x_920:
[----:B------:R-:W-:Y:S05]  /*1fa0*/  BSYNC B0 ;  /* 0x0000000000007941 */ /* 0x000fea0003800000 */
.L_x_919:
        /* <DEDUP_REMOVED lines=8> */
.L_x_921:
[----:B------:R-:W-:Y:S01]  /*2030*/  HFMA2.MMA R3, -RZ, RZ, 0, 2.384185791015625e-07 ;  /* 0x00000004ff037435 */ /* 0x000fe200000001ff */
[----:B------:R-:W-:-:S04]  /*2040*/  FADD.FTZ R28, R25, R27 ;  /* 0x0000001b191c7221 */ /* 0x000fc80000010000 */
[----:B------:R-:W-:-:S07]  /*2050*/  IMAD.MOV.U32 R23, RZ, RZ, R28 ;  /* 0x000000ffff177224 */ /* 0x000fce00078e001c */
[----:B------:R-:W-:Y:S05]  /*2060*/  WARPSYNC.COLLECTIVE R26, `(.L_x_922) ;  /* 0x000000001a087348 */ /* 0x000fea0003c00000 */
[----:B------:R1:W2:Y:S02]  /*2070*/  SHFL.BFLY P2, R27, R23, R3, R24 ;  /* 0x0c000003171b7389 */ /* 0x0002a40000040018 */
[----:B-12---:R-:W-:Y:S01]  /*2080*/  ENDCOLLECTIVE ;  /* 0x000000000000791b */ /* 0x006fe20003800000 */
.L_x_922:
[----:B------:R-:W-:Y:S01]  /*2090*/  MOV R3, 0x2 ;  /* 0x0000000200037802 */ /* 0x000fe20000000f00 */
[----:B------:R-:W-:-:S04]  /*20a0*/  FADD.FTZ R29, R28, R27 ;  /* 0x0000001b1c1d7221 */ /* 0x000fc80000010000 */
[----:B------:R-:W-:-:S07]  /*20b0*/  IMAD.MOV.U32 R23, RZ, RZ, R29 ;  /* 0x000000ffff177224 */ /* 0x000fce00078e001d */
[----:B------:R-:W-:Y:S05]  /*20c0*/  WARPSYNC.COLLECTIVE R26, `(.L_x_923) ;  /* 0x000000001a087348 */ /* 0x000fea0003c00000 */
[----:B------:R1:W2:Y:S02]  /*20d0*/  SHFL.BFLY P2, R27, R23, R3, R24 ;  /* 0x0c000003171b7389 */ /* 0x0002a40000040018 */
[----:B-12---:R-:W-:Y:S01]  /*20e0*/  ENDCOLLECTIVE ;  /* 0x000000000000791b */ /* 0x006fe20003800000 */
.L_x_923:
[----:B------:R-:W-:Y:S01]  /*20f0*/  HFMA2.MMA R3, -RZ, RZ, 0, 5.9604644775390625e-08 ;  /* 0x00000001ff037435 */ /* 0x000fe200000001ff */
[----:B------:R-:W-:-:S04]  /*2100*/  FADD.FTZ R29, R29, R27 ;  /* 0x0000001b1d1d7221 */ /* 0x000fc80000010000 */
[----:B------:R-:W-:-:S07]  /*2110*/  IMAD.MOV.U32 R23, RZ, RZ, R29 ;  /* 0x000000ffff177224 */ /* 0x000fce00078e001d */
[----:B------:R-:W-:Y:S05]  /*2120*/  WARPSYNC.COLLECTIVE R26, `(.L_x_924) ;  /* 0x000000001a087348 */ /* 0x000fea0003c00000 */
[----:B------:R1:W2:Y:S02]  /*2130*/  SHFL.BFLY P2, R27, R23, R3, R24 ;  /* 0x0c000003171b7389 */ /* 0x0002a40000040018 */
[----:B-12---:R-:W-:Y:S01]  /*2140*/  ENDCOLLECTIVE ;  /* 0x000000000000791b */ /* 0x006fe20003800000 */
.L_x_924:
[----:B------:R-:W-:Y:S05]  /*2150*/  BRA `(.L_x_925) ;  /* 0xfffffff800087947 */ /* 0x000fea000383ffff */
.L_x_916:
        /* <DEDUP_REMOVED lines=23> */
.L_x_927:
[----:B------:R-:W-:Y:S05]  /*22d0*/  BSYNC B1 ;  /* 0x0000000000017941 */ /* 0x000fea0003800000 */
.L_x_926:
[----:B------:R-:W-:Y:S01]  /*22e0*/  MOV R3, R16 ;  /* 0x0000001000037202 */ /* 0x000fe20000000f00 */
[----:B------:R-:W-:Y:S01]  /*22f0*/  IMAD.MOV.U32 R24, RZ, RZ, 0x1f ;  /* 0x0000001fff187424 */ /* 0x000fe200078e00ff */
[----:B------:R-:W-:Y:S02]  /*2300*/  MOV R26, 0xffffffff ;  /* 0xffffffff001a7802 */ /* 0x000fe40000000f00 */
[----:B------:R-:W-:-:S13]  /*2310*/  ISETP.NE.AND P3, PT, R25, RZ, PT ;  /* 0x000000ff1900720c */ /* 0x000fda0003f65270 */
[----:B------:R-:W-:Y:S05]  /*2320*/  WARPSYNC.COLLECTIVE R26, `(.L_x_928) ;  /* 0x000000001a087348 */ /* 0x000fea0003c00000 */
[----:B------:R1:W2:Y:S02]  /*2330*/  SHFL.BFLY P2, R27, R23, R3, R24 ;  /* 0x0c000003171b7389 */ /* 0x0002a40000040018 */
[----:B-12---:R-:W-:Y:S01]  /*2340*/  ENDCOLLECTIVE ;  /* 0x000000000000791b */ /* 0x006fe20003800000 */
.L_x_928:
        /* <DEDUP_REMOVED lines=14> */
[----:B-1----:R-:W-:Y:S02]  /*2430*/  HADD2.F32 R24, -RZ, R26.H0_H0 ;  /* 0x2000001aff187230 */ /* 0x002fe40000004100 */
[----:B------:R-:W-:Y:S02]  /*2440*/  IMAD.MOV.U32 R26, RZ, RZ, -0x1 ;  /* 0xffffffffff1a7424 */ /* 0x000fe400078e00ff */
[----:B--2---:R-:W-:Y:S02]  /*2450*/  HADD2.F32 R2, -RZ, R28.H0_H0 ;  /* 0x2000001cff027230 */ /* 0x004fe40000004100 */
[----:B------:R-:W-:-:S04]  /*2460*/  FMUL.FTZ R24, R24, R27 ;  /* 0x0000001b18187220 */ /* 0x000fc80000410000 */
[----:B------:R-:W-:Y:S01]  /*2470*/  FFMA.FTZ R2, R23, R2, R24 ;  /* 0x0000000217027223 */ /* 0x000fe20000010018 */
[----:B------:R-:W-:Y:S01]  /*2480*/  HFMA2.MMA R24, -RZ, RZ, 0, 1.847743988037109375e-06 ;  /* 0x0000001fff187435 */ /* 0x000fe200000001ff */
[----:B------:R-:W-:-:S10]  /*2490*/  MOV R23, R22 ;  /* 0x0000001600177202 */ /* 0x000fd40000000f00 */
[----:B------:R-:W-:Y:S05]  /*24a0*/  WARPSYNC.COLLECTIVE R26, `(.L_x_929) ;  /* 0x000000001a087348 */ /* 0x000fea0003c00000 */
[----:B------:R1:W2:Y:S02]  /*24b0*/  SHFL.BFLY P2, R27, R23, R3, R24 ;  /* 0x0c000003171b7389 */ /* 0x0002a40000040018 */
[----:B-12---:R-:W-:Y:S01]  /*24c0*/  ENDCOLLECTIVE ;  /* 0x000000000000791b */ /* 0x006fe20003800000 */
.L_x_929:
[----:B------:R-:W-:Y:S05]  /*24d0*/  BRA `(.L_x_930) ;  /* 0xfffffff800187947 */ /* 0x000fea000383ffff */
.L_x_917:
[----:B------:R-:W-:Y:S01]  /*24e0*/  BSSY B1, `(.L_x_931) ;  /* 0x0000005000017945 */ /* 0x000fe20003800000 */
[----:B------:R-:W-:-:S07]  /*24f0*/  MOV R26, 0xffffffff ;  /* 0xffffffff001a7802 */ /* 0x000fce0000000f00 */
[----:B------:R-:W-:Y:S05]  /*2500*/  WARPSYNC.COLLECTIVE R26, `(.L_x_932) ;  /* 0x000000001a087348 */ /* 0x000fea0003c00000 */
[----:B------:R-:W-:Y:S01]  /*2510*/  NOP ;  /* 0x0000000000007918 */ /* 0x000fe20000000000 */
[----:B------:R-:W-:Y:S01]  /*2520*/  ENDCOLLECTIVE ;  /* 0x000000000000791b */ /* 0x000fe20003800000 */
.L_x_932:
[----:B------:R-:W-:Y:S05]  /*2530*/  BSYNC B1 ;  /* 0x0000000000017941 */ /* 0x000fea0003800000 */
.L_x_931:
[----:B------:R-:W-:Y:S05]  /*2540*/  BRA `(.L_x_915) ;  /* 0xfffffff800387947 */ /* 0x000fea000383ffff */
.L_x_933:
        /* <DEDUP_REMOVED lines=11> */
.L_x_4522:


//--------------------- .text._ZN12tensorrt_llm7kernels32fusedQKNormRopeKernelNTokenHeadsIN3c108BFloat16ENS2_4HalfELi64ELb1ELi8EEEvPviiifPKvS7_S7_PKlii --------------------------
	.section	.text._ZN12tensorrt_llm7kernels32fusedQKNormRopeKernelNTokenHeadsIN3c108BFloat16ENS2_4HalfELi64ELb1ELi8EEEvPviiifPKvS7_S7_PKlii,"ax",@progbits
	.align	128
        .global         _ZN12tensorrt_llm7kernels32fusedQKNormRopeKernelNTokenHeadsIN3c108BFloat16ENS2_4HalfELi64ELb1ELi8EEEvPviiifPKvS7_S7_PKlii
        .type           _ZN12tensorrt_llm7kernels32fusedQKNormRopeKernelNTokenHeadsIN3c108BFloat16ENS2_4HalfELi64ELb1ELi8EEEvPviiifPKvS7_S7_PKlii,@function
        .size           _ZN12tensorrt_llm7kernels32fusedQKNormRopeKernelNTokenHeadsIN3c108BFloat16ENS2_4HalfELi64ELb1ELi8EEEvPviiifPKvS7_S7_PKlii,(.L_x_4523 - _ZN12tensorrt_llm7kernels32fusedQKNormRopeKernelNTokenHeadsIN3c108BFloat16ENS2_4HalfELi64ELb1ELi8EEEvPviiifPKvS7_S7_PKlii)
        .other          _ZN12tensorrt_llm7kernels32fusedQKNormRopeKernelNTokenHeadsIN3c108BFloat16ENS2_4HalfELi64ELb1ELi8EEEvPviiifPKvS7_S7_PKlii,@"STO_CUDA_ENTRY STV_DEFAULT"
_ZN12tensorrt_llm7kernels32fusedQKNormRopeKernelNTokenHeadsIN3c108BFloat16ENS2_4HalfELi64ELb1ELi8EEEvPviiifPKvS7_S7_PKlii:
.text._ZN12tensorrt_llm7kernels32fusedQKNormRopeKernelNTokenHeadsIN3c108BFloat16ENS2_4HalfELi64ELb1ELi8EEEvPviiifPKvS7_S7_PKlii:
        /* <DEDUP_REMOVED lines=79> */
.L_x_938:
        /* <DEDUP_REMOVED lines=46> */
.L_x_937:
[----:B------:R-:W-:Y:S05]  /*07d0*/  BSYNC B1 ;  /* 0x0000000000017941 */ /* 0x000fea0003800000 */
.L_x_936:
[----:B------:R-:W-:Y:S05]  /*07e0*/  @!P0 BRA `(.L_x_935) ;  /* 0x0000000000708947 */ /* 0x000fea0003800000 */
[----:B------:R-:W2:Y:S01]  /*07f0*/  S2UR UR5, SR_CgaCtaId ;  /* 0x00000000000579c3 */ /* 0x000ea20000008800 */
[----:B------:R-:W-:Y:S01]  /*0800*/  LEA R10, R11, R10, 0x2 ;  /* 0x0000000a0b0a7211 */ /* 0x000fe200078e10ff */
[----:B------:R-:W-:Y:S01]  /*0810*/  UMOV UR4, 0x400 ;  /* 0x0000040000047882 */ /* 0x000fe20000000000 */
[----:B------:R-:W-:Y:S01]  /*0820*/  LEA R5, R5, R11, 0x8 ;  /* 0x0000000b05057211 */ /* 0x000fe200078e40ff */
[----:B------:R-:W-:Y:S02]  /*0830*/  IMAD.IADD R19, R7, 0x1, R26 ;  /* 0x0000000107137824 */ /* 0x000fe400078e021a */
[----:B------:R-:W-:Y:S02]  /*0840*/  IMAD.IADD R9, R9, 0x1, R10 ;  /* 0x0000000109097824 */ /* 0x000fe400078e020a */
[----:B-1----:R-:W1:Y:S01]  /*0850*/  LDC.64 R14, c[0x0][0x210] ;  /* 0x00008400ff0e7b82 */ /* 0x002e620000000a00 */
[C---:B------:R-:W-:Y:S02]  /*0860*/  IMAD R5, R26.reuse, 0x20, R5 ;  /* 0x000000201a057824 */ /* 0x040fe400078e0205 */
[----:B------:R-:W-:-:S03]  /*0870*/  LEA R9, R26, R9, 0x7 ;  /* 0x000000091a097211 */ /* 0x000fc600078e38ff */
[----:B------:R-:W-:Y:S01]  /*0880*/  SHF.L.U32 R5, R5, 0x1, RZ ;  /* 0x0000000105057819 */ /* 0x000fe200000006ff */
[----:B--2---:R-:W-:-:S06]  /*0890*/  ULEA UR4, UR5, UR4, 0x18 ;  /* 0x0000000405047291 */ /* 0x004fcc000f8ec03f */
[----:B------:R-:W-:-:S07]  /*08a0*/  VIADD R9, R9, UR4 ;  /* 0x0000000409097c36 */ /* 0x000fce0008000000 */
.L_x_939:
[----:B------:R-:W-:Y:S01]  /*08b0*/  ISETP.GE.AND P0, PT, R19, R0, PT ;  /* 0x000000001300720c */ /* 0x000fe20003f06270 */
[----:B------:R-:W-:Y:S01]  /*08c0*/  VIADD R21, R21, 0xffffffff ;  /* 0xffffffff15157836 */ /* 0x000fe20000000000 */
[----:B------:R-:W-:Y:S02]  /*08d0*/  IADD3 R19, R19, 0x1, RZ ;  /* 0x0000000113137810 */ /* 0x000fe40007ffe0ff */
[----:B------:R-:W-:Y:S02]  /*08e0*/  SEL R10, R0, RZ, P0 ;  /* 0x000000ff000a7207 */ /* 0x000fe40000000000 */
[----:B------:R-:W-:Y:S02]  /*08f0*/  SEL R17, R23, R22, !P0 ;  /* 0x0000001617117207 */ /* 0x000fe40004000000 */
[----:B------:R-:W-:-:S03]  /*0900*/  ISETP.NE.AND P0, PT, R21, RZ, PT ;  /* 0x000000ff1500720c */ /* 0x000fc60003f05270 */
[----:B------:R-:W-:-:S05]  /*0910*/  IMAD R10, R10, -0x40, R17 ;  /* 0xffffffc00a0a7824 */ /* 0x000fca00078e0211 */
[----:B------:R-:W-:Y:S01]  /*0920*/  IADD3 R17, R10, R5, RZ ;  /* 0x000000050a117210 */ /* 0x000fe20007ffe0ff */
[----:B------:R-:W-:-:S04]  /*0930*/  VIADD R5, R5, 0x40 ;  /* 0x0000004005057836 */ /* 0x000fc80000000000 */
[----:B-1----:R-:W-:-:S05]  /*0940*/  IMAD.WIDE R16, R17, 0x2, R14 ;  /* 0x0000000211107825 */ /* 0x002fca00078e020e */
[----:B------:R-:W-:Y:S01]  /*0950*/  @!PT LDS RZ, [RZ] ;  /* 0x00000000fffff984 */ /* 0x000fe20000000800 */
[----:B------:R-:W-:Y:S01]  /*0960*/  @!PT LDS RZ, [RZ] ;  /* 0x00000000fffff984 */ /* 0x000fe20000000800 */
[----:B------:R-:W-:Y:S01]  /*0970*/  @!PT LDS RZ, [RZ] ;  /* 0x00000000fffff984 */ /* 0x000fe20000000800 */
[----:B------:R1:W-:Y:S02]  /*0980*/  LDGSTS.E [R9], desc[UR6][R16.64] ;  /* 0x0000000010097fae */ /* 0x0003e4000b921846 */
[----:B-1----:R-:W-:Y:S01]  /*0990*/  IADD3 R9, R9, 0x80, RZ ;  /* 0x0000008009097810 */ /* 0x002fe20007ffe0ff */
[----:B------:R-:W-:Y:S06]  /*09a0*/  @P0 BRA `(.L_x_939) ;  /* 0xfffffffc00c00947 */ /* 0x000fec000383ffff */
.L_x_935:
[----:B------:R-:W-:Y:S05]  /*09b0*/  BSYNC B0 ;  /* 0x0000000000007941 */ /* 0x000fea0003800000 */
.L_x_934:
        /* <DEDUP_REMOVED lines=11> */
[-C--:B------:R-:W-:Y:S01]  /*0a70*/  LOP3.LUT R5, RZ, R11.reuse, RZ, 0x33, !PT ;  /* 0x0000000bff057212 */ /* 0x080fe200078e33ff */
[----:B------:R-:W-:Y:S01]  /*0a80*/  BSSY B1, `(.L_x_942) ;  /* 0x0000026000017945 */ /* 0x000fe20003800000 */
[----:B------:R-:W-:-:S03]  /*0a90*/  MOV R19, R11 ;  /* 0x0000000b00137202 */ /* 0x000fc60000000f00 */
[----:B------:R-:W-:-:S05]  /*0aa0*/  IMAD.IADD R5, R10, 0x1, R5 ;  /* 0x000000010a057824 */ /* 0x000fca00078e0205 */
        /* <DEDUP_REMOVED lines=22> */
.L_x_944:
        /* <DEDUP_REMOVED lines=13> */
.L_x_943:
[----:B------:R-:W-:Y:S05]  /*0ce0*/  BSYNC B1 ;  /* 0x0000000000017941 */ /* 0x000fea0003800000 */
.L_x_942:
        /* <DEDUP_REMOVED lines=25> */
.L_x_947:
        /* <DEDUP_REMOVED lines=49> */
.L_x_946:
[----:B------:R-:W-:Y:S05]  /*1190*/  BSYNC B1 ;  /* 0x0000000000017941 */ /* 0x000fea0003800000 */
.L_x_945:
        /* <DEDUP_REMOVED lines=32> */
.L_x_949:
[----:B------:R-:W-:Y:S05]  /*13a0*/  BSYNC B1 ;  /* 0x0000000000017941 */ /* 0x000fea0003800000 */
.L_x_948:
        /* <DEDUP_REMOVED lines=15> */
.L_x_941:
[----:B------:R-:W-:Y:S05]  /*14a0*/  BSYNC B0 ;  /* 0x0000000000007941 */ /* 0x000fea0003800000 */
.L_x_940:
        /* <DEDUP_REMOVED lines=40> */
.L_x_956:
        /* <DEDUP_REMOVED lines=25> */
.L_x_966:
        /* <DEDUP_REMOVED lines=14> */
.L_x_954:
[----:B------:R-:W-:Y:S05]  /*19a0*/  BSYNC B1 ;  /* 0x0000000000017941 */ /* 0x000fea0003800000 */
.L_x_953:
        /* <DEDUP_REMOVED lines=8> */
[----:B-1----:R-:W-:Y:S02]  /*1a30*/  @!P0 HADD2.F32 R24, -RZ, R24.H0_H0 ;  /* 0x20000018ff188230 */ /* 0x002fe40000004100 */
[----:B--2---:R-:W-:-:S03]  /*1a40*/  @!P0 HADD2.F32 R4, -RZ, R4.H0_H0 ;  /* 0x20000004ff048230 */ /* 0x004fc60000004100 */
        /* <DEDUP_REMOVED lines=28> */
.L_x_973:
        /* <DEDUP_REMOVED lines=15> */
[----:B-1----:R-:W-:Y:S02]  /*1d00*/  @!P0 HADD2.F32 R27, -RZ, R8.H0_H0 ;  /* 0x20000008ff1b8230 */ /* 0x002fe40000004100 */
[----:B--2---:R-:W-:-:S05]  /*1d10*/  @!P0 HADD2.F32 R23, -RZ, R23.H0_H0 ;  /* 0x20000017ff178230 */ /* 0x004fca0000004100 */
        /* <DEDUP_REMOVED lines=9> */
.L_x_951:
[----:B------:R-:W-:Y:S05]  /*1db0*/  BSYNC B0 ;  /* 0x0000000000007941 */ /* 0x000fea0003800000 */
.L_x_950:
        /* <DEDUP_REMOVED lines=26> */
.L_x_980:
[----:B------:R-:W3:Y:S01]  /*1f60*/  LDC R7, c[0x0][0x224] ;  /* 0x00008900ff077b82 */ /* 0x000ee20000000800 */
[----:B------:R-:W-:Y:S01]  /*1f70*/  ISETP.NE.AND P1, PT, R16, RZ, PT ;  /* 0x000000ff1000720c */ /* 0x000fe20003f25270 */
[----:B------:R-:W-:Y:S01]  /*1f80*/  BSSY B0, `(.L_x_958) ;  /* 0x0000004000007945 */ /* 0x000fe20003800000 */
[----:B------:R-:W-:-:S11]  /*1f90*/  ISETP.GE.AND P2, PT, R11, R18, PT ;  /* 0x000000120b00720c */ /* 0x000fd60003f46270 */
[----:B------:R-:W-:Y:S05]  /*1fa0*/  @P1 BRA `(.L_x_959) ;  /* 0x0000000000041947 */ /* 0x000fea0003800000 */
[----:B------:R-:W-:-:S04]  /*1fb0*/  DEPBAR.LE SB0, 0x0 ;  /* 0x000080000000791a */ /* 0x000fc80000000000 */
.L_x_959:
[----:B------:R-:W-:Y:S05]  /*1fc0*/  BSYNC B0 ;  /* 0x0000000000007941 */ /* 0x000fea0003800000 */
.L_x_958:
        /* <DEDUP_REMOVED lines=14> */
[----:B----4-:R-:W-:Y:S02]  /*20b0*/  @!P2 HADD2.F32 R6, -RZ, R14.H0_H0 ;  /* 0x2000000eff06a230 */ /* 0x010fe40000004100 */
[----:B-----5:R-:W-:-:S03]  /*20c0*/  @!P2 HADD2.F32 R17, -RZ, R17.H0_H0 ;  /* 0x20000011ff11a230 */ /* 0x020fc60000004100 */
        /* <DEDUP_REMOVED lines=8> */
.L_x_952:
        /* <DEDUP_REMOVED lines=8> */
.L_x_961:
[----:B------:R-:W-:Y:S05]  /*21d0*/  BSYNC B1 ;  /* 0x0000000000017941 */ /* 0x000fea0003800000 */
.L_x_960:
[----:B------:R-:W-:Y:S01]  /*21e0*/  FADD.FTZ R8, R23, R26 ;  /* 0x0000001a17087221 */ /* 0x000fe20000010000 */
[----:B------:R-:W-:Y:S01]  /*21f0*/  MOV R9, 0x8 ;  /* 0x0000000800097802 */ /* 0x000fe20000000f00 */
[----:B------:R-:W-:Y:S01]  /*2200*/  IMAD.MOV.U32 R24, RZ, RZ, 0x1f ;  /* 0x0000001fff187424 */ /* 0x000fe200078e00ff */
[----:B------:R-:W-:-:S07]  /*2210*/  MOV R27, 0xffffffff ;  /* 0xffffffff001b7802 */ /* 0x000fce0000000f00 */
[----:B------:R-:W-:Y:S05]  /*2220*/  WARPSYNC.COLLECTIVE R27, `(.L_x_962) ;  /* 0x000000001b087348 */ /* 0x000fea0003c00000 */
[----:B------:R1:W2:Y:S02]  /*2230*/  SHFL.BFLY P1, R26, R8, R9, R24 ;  /* 0x0c000009081a7389 */ /* 0x0002a40000020018 */
[----:B-12---:R-:W-:Y:S01]  /*2240*/  ENDCOLLECTIVE ;  /* 0x000000000000791b */ /* 0x006fe20003800000 */
.L_x_962:
[----:B------:R-:W-:Y:S01]  /*2250*/  HFMA2.MMA R9, -RZ, RZ, 0, 2.384185791015625e-07 ;  /* 0x00000004ff097435 */ /* 0x000fe200000001ff */
[----:B------:R-:W-:-:S04]  /*2260*/  FADD.FTZ R23, R8, R26 ;  /* 0x0000001a08177221 */ /* 0x000fc80000010000 */
[----:B------:R-:W-:-:S07]  /*2270*/  IMAD.MOV.U32 R8, RZ, RZ, R23 ;  /* 0x000000ffff087224 */ /* 0x000fce00078e0017 */
[----:B------:R-:W-:Y:S05]  /*2280*/  WARPSYNC.COLLECTIVE R27, `(.L_x_963) ;  /* 0x000000001b087348 */ /* 0x000fea0003c00000 */
[----:B------:R1:W2:Y:S02]  /*2290*/  SHFL.BFLY P1, R26, R8, R9, R24 ;  /* 0x0c000009081a7389 */ /* 0x0002a40000020018 */
[----:B-12---:R-:W-:Y:S01]  /*22a0*/  ENDCOLLECTIVE ;  /* 0x000000000000791b */ /* 0x006fe20003800000 */
.L_x_963:
[----:B------:R-:W-:Y:S01]  /*22b0*/  MOV R9, 0x2 ;  /* 0x0000000200097802 */ /* 0x000fe20000000f00 */
[----:B------:R-:W-:-:S04]  /*22c0*/  FADD.FTZ R23, R23, R26 ;  /* 0x0000001a17177221 */ /* 0x000fc80000010000 */
[----:B------:R-:W-:-:S07]  /*22d0*/  IMAD.MOV.U32 R8, RZ, RZ, R23 ;  /* 0x000000ffff087224 */ /* 0x000fce00078e0017 */
[----:B------:R-:W-:Y:S05]  /*22e0*/  WARPSYNC.COLLECTIVE R27, `(.L_x_964) ;  /* 0x000000001b087348 */ /* 0x000fea0003c00000 */
[----:B------:R1:W2:Y:S02]  /*22f0*/  SHFL.BFLY P1, R26, R8, R9, R24 ;  /* 0x0c000009081a7389 */ /* 0x0002a40000020018 */
[----:B-12---:R-:W-:Y:S01]  /*2300*/  ENDCOLLECTIVE ;  /* 0x000000000000791b */ /* 0x006fe20003800000 */
.L_x_964:
[----:B------:R-:W-:Y:S02]  /*2310*/  IMAD.MOV.U32 R9, RZ, RZ, 0x1 ;  /* 0x00000001ff097424 */ /* 0x000fe400078e00ff */
[----:B------:R-:W-:-:S07]  /*2320*/  FADD.FTZ R8, R23, R26 ;  /* 0x0000001a17087221 */ /* 0x000fce0000010000 */
[----:B------:R-:W-:Y:S05]  /*2330*/  WARPSYNC.COLLECTIVE R27, `(.L_x_965) ;  /* 0x000000001b087348 */ /* 0x000fea0003c00000 */
[----:B------:R1:W2:Y:S02]  /*2340*/  SHFL.BFLY P1, R26, R8, R9, R24 ;  /* 0x0c000009081a7389 */ /* 0x0002a40000020018 */
[----:B-12---:R-:W-:Y:S01]  /*2350*/  ENDCOLLECTIVE ;  /* 0x000000000000791b */ /* 0x006fe20003800000 */
.L_x_965:
[----:B------:R-:W-:Y:S05]  /*2360*/  BRA `(.L_x_966) ;  /* 0xfffffff400547947 */ /* 0x000fea000383ffff */
.L_x_955:
[----:B------:R-:W-:Y:S01]  /*2370*/  HFMA2.MMA R9, -RZ, RZ, 0, 9.5367431640625e-07 ;  /* 0x00000010ff097435 */ /* 0x000fe200000001ff */
[----:B------:R-:W-:Y:S01]  /*2380*/  BSSY B1, `(.L_x_967) ;  /* 0x0000006000017945 */ /* 0x000fe20003800000 */
[----:B------:R-:W-:Y:S01]  /*2390*/  IMAD.MOV.U32 R24, RZ, RZ, 0x1f ;  /* 0x0000001fff187424 */ /* 0x000fe200078e00ff */
[----:B------:R-:W-:-:S08]  /*23a0*/  MOV R27, 0xffffffff ;  /* 0xffffffff001b7802 */ /* 0x000fd00000000f00 */
[----:B------:R-:W-:Y:S05]  /*23b0*/  WARPSYNC.COLLECTIVE R27, `(.L_x_968) ;  /* 0x000000001b087348 */ /* 0x000fea0003c00000 */
[----:B------:R1:W2:Y:S02]  /*23c0*/  SHFL.BFLY P1, R26, R8, R9, R24 ;  /* 0x0c000009081a7389 */ /* 0x0002a40000020018 */
[----:B-12---:R-:W-:Y:S01]  /*23d0*/  ENDCOLLECTIVE ;  /* 0x000000000000791b */ /* 0x006fe20003800000 */
.L_x_968:
[----:B------:R-:W-:Y:S05]  /*23e0*/  BSYNC B1 ;  /* 0x0000000000017941 */ /* 0x000fea0003800000 */
.L_x_967:
[----:B------:R-:W-:Y:S01]  /*23f0*/  HFMA2.MMA R24, -RZ, RZ, 0, 1.847743988037109375e-06 ;  /* 0x0000001fff187435 */ /* 0x000fe200000001ff */
[----:B------:R-:W-:Y:S01]  /*2400*/  FADD.FTZ R8, R8, R26 ;  /* 0x0000001a08087221 */ /* 0x000fe20000010000 */
[----:B------:R-:W-:Y:S02]  /*2410*/  IMAD.MOV.U32 R9, RZ, RZ, 0x8 ;  /* 0x00000008ff097424 */ /* 0x000fe400078e00ff */
[----:B------:R-:W-:-:S07]  /*2420*/  IMAD.MOV.U32 R27, RZ, RZ, -0x1 ;  /* 0xffffffffff1b7424 */ /* 0x000fce00078e00ff */
[----:B------:R-:W-:Y:S05]  /*2430*/  WARPSYNC.COLLECTIVE R27, `(.L_x_969) ;  /* 0x000000001b087348 */ /* 0x000fea0003c00000 */
[----:B------:R1:W2:Y:S02]  /*2440*/  SHFL.BFLY P1, R26, R8, R9, R24 ;  /* 0x0c000009081a7389 */ /* 0x0002a40000020018 */
[----:B-12---:R-:W-:Y:S01]  /*2450*/  ENDCOLLECTIVE ;  /* 0x000000000000791b */ /* 0x006fe20003800000 */
.L_x_969:
[----:B------:R-:W-:Y:S01]  /*2460*/  MOV R9, 0x4 ;  /* 0x0000000400097802 */ /* 0x000fe20000000f00 */
[----:B------:R-:W-:-:S07]  /*2470*/  FADD.FTZ R8, R8, R26 ;  /* 0x0000001a08087221 */ /* 0x000fce0000010000 */
[----:B------:R-:W-:Y:S05]  /*2480*/  WARPSYNC.COLLECTIVE R27, `(.L_x_970) ;  /* 0x000000001b087348 */ /* 0x000fea0003c00000 */
[----:B------:R1:W2:Y:S02]  /*2490*/  SHFL.BFLY P1, R26, R8, R9, R24 ;  /* 0x0c000009081a7389 */ /* 0x0002a40000020018 */
[----:B-12---:R-:W-:Y:S01]  /*24a0*/  ENDCOLLECTIVE ;  /* 0x000000000000791b */ /* 0x006fe20003800000 */
.L_x_970:
[----:B------:R-:W-:Y:S02]  /*24b0*/  IMAD.MOV.U32 R9, RZ, RZ, 0x2 ;  /* 0x00000002ff097424 */ /* 0x000fe400078e00ff */
[----:B------:R-:W-:-:S07]  /*24c0*/  FADD.FTZ R8, R8, R26 ;  /* 0x0000001a08087221 */ /* 0x000fce0000010000 */
[----:B------:R-:W-:Y:S05]  /*24d0*/  WARPSYNC.COLLECTIVE R27, `(.L_x_971) ;  /* 0x000000001b087348 */ /* 0x000fea0003c00000 */
[----:B------:R1:W2:Y:S02]  /*24e0*/  SHFL.BFLY P1, R26, R8, R9, R24 ;  /* 0x0c000009081a7389 */ /* 0x0002a40000020018 */
[----:B-12---:R-:W-:Y:S01]  /*24f0*/  ENDCOLLECTIVE ;  /* 0x000000000000791b */ /* 0x006fe20003800000 */
.L_x_971:
[----:B------:R-:W-:Y:S01]  /*2500*/  HFMA2.MMA R9, -RZ, RZ, 0, 5.9604644775390625e-08 ;  /* 0x00000001ff097435 */ /* 0x000fe200000001ff */
[----:B------:R-:W-:-:S10]  /*2510*/  FADD.FTZ R8, R8, R26 ;  /* 0x0000001a08087221 */ /* 0x000fd40000010000 */
[----:B------:R-:W-:Y:S05]  /*2520*/  WARPSYNC.COLLECTIVE R27, `(.L_x_972) ;  /* 0x000000001b087348 */ /* 0x000fea0003c00000 */
[----:B------:R1:W2:Y:S02]  /*2530*/  SHFL.BFLY P1, R26, R8, R9, R24 ;  /* 0x0c000009081a7389 */ /* 0x0002a40000020018 */
[----:B-12---:R-:W-:Y:S01]  /*2540*/  ENDCOLLECTIVE ;  /* 0x000000000000791b */ /* 0x006fe20003800000 */
.L_x_972:
[----:B------:R-:W-:Y:S05]  /*2550*/  BRA `(.L_x_973) ;  /* 0xfffffff400ac7947 */ /* 0x000fea000383ffff */
.L_x_957:
[----:B------:R-:W-:Y:S01]  /*2560*/  BSSY B0, `(.L_x_974) ;  /* 0x0000007000007945 */ /* 0x000fe20003800000 */
[----:B------:R-:W-:Y:S01]  /*2570*/  IMAD.MOV.U32 R9, RZ, RZ, 0x10 ;  /* 0x00000010ff097424 */ /* 0x000fe200078e00ff */
[----:B------:R-:W-:Y:S01]  /*2580*/  MOV R24, 0x1f ;  /* 0x0000001f00187802 */ /* 0x000fe20000000f00 */
[----:B------:R-:W-:-:S07]  /*2590*/  IMAD.MOV.U32 R27, RZ, RZ, -0x1 ;  /* 0xffffffffff1b7424 */ /* 0x000fce00078e00ff */
[----:B------:R-:W-:Y:S05]  /*25a0*/  WARPSYNC.COLLECTIVE R27, `(.L_x_975) ;  /* 0x000000001b087348 */ /* 0x000fea0003c00000 */
[----:B------:R1:W2:Y:S02]  /*25b0*/  SHFL.BFLY P1, R26, R8, R9, R24 ;  /* 0x0c000009081a7389 */ /* 0x0002a40000020018 */
[----:B-12---:R-:W-:Y:S01]  /*25c0*/  ENDCOLLECTIVE ;  /* 0x000000000000791b */ /* 0x006fe20003800000 */
.L_x_975:
[----:B------:R-:W-:Y:S05]  /*25d0*/  BSYNC B0 ;  /* 0x0000000000007941 */ /* 0x000fea0003800000 */
.L_x_974:
[----:B------:R-:W-:Y:S01]  /*25e0*/  HFMA2.MMA R9, -RZ, RZ, 0, 4.76837158203125e-07 ;  /* 0x00000008ff097435 */ /* 0x000fe200000001ff */
[----:B------:R-:W-:Y:S01]  /*25f0*/  FADD.FTZ R8, R8, R26 ;  /* 0x0000001a08087221 */ /* 0x000fe20000010000 */
[----:B------:R-:W-:Y:S01]  /*2600*/  IMAD.MOV.U32 R24, RZ, RZ, 0x1f ;  /* 0x0000001fff187424 */ /* 0x000fe200078e00ff */
[----:B------:R-:W-:-:S08]  /*2610*/  MOV R27, 0xffffffff ;  /* 0xffffffff001b7802 */ /* 0x000fd00000000f00 */
[----:B------:R-:W-:Y:S05]  /*2620*/  WARPSYNC.COLLECTIVE R27, `(.L_x_976) ;  /* 0x000000001b087348 */ /* 0x000fea0003c00000 */
[----:B------:R1:W2:Y:S02]  /*2630*/  SHFL.BFLY P1, R26, R8, R9, R24 ;  /* 0x0c000009081a7389 */ /* 0x0002a40000020018 */
[----:B-12---:R-:W-:Y:S01]  /*2640*/  ENDCOLLECTIVE ;  /* 0x000000000000791b */ /* 0x006fe20003800000 */
.L_x_976:
[----:B------:R-:W-:Y:S01]  /*2650*/  HFMA2.MMA R9, -RZ, RZ, 0, 2.384185791015625e-07 ;  /* 0x00000004ff097435 */ /* 0x000fe200000001ff */
[----:B------:R-:W-:-:S04]  /*2660*/  FADD.FTZ R7, R8, R26 ;  /* 0x0000001a08077221 */ /* 0x000fc80000010000 */
[----:B------:R-:W-:-:S07]  /*2670*/  IMAD.MOV.U32 R8, RZ, RZ, R7 ;  /* 0x000000ffff087224 */ /* 0x000fce00078e0007 */
[----:B------:R-:W-:Y:S05]  /*2680*/  WARPSYNC.COLLECTIVE R27, `(.L_x_977) ;  /* 0x000000001b087348 */ /* 0x000fea0003c00000 */
[----:B------:R1:W2:Y:S02]  /*2690*/  SHFL.BFLY P1, R26, R8, R9, R24 ;  /* 0x0c000009081a7389 */ /* 0x0002a40000020018 */
[----:B-12---:R-:W-:Y:S01]  /*26a0*/  ENDCOLLECTIVE ;  /* 0x000000000000791b */ /* 0x006fe20003800000 */
.L_x_977:
[----:B------:R-:W-:Y:S01]  /*26b0*/  MOV R9, 0x2 ;  /* 0x0000000200097802 */ /* 0x000fe20000000f00 */
[----:B------:R-:W-:-:S04]  /*26c0*/  FADD.FTZ R10, R7, R26 ;  /* 0x0000001a070a7221 */ /* 0x000fc80000010000 */
[----:B------:R-:W-:-:S07]  /*26d0*/  IMAD.MOV.U32 R8, RZ, RZ, R10 ;  /* 0x000000ffff087224 */ /* 0x000fce00078e000a */
[----:B------:R-:W-:Y:S05]  /*26e0*/  WARPSYNC.COLLECTIVE R27, `(.L_x_978) ;  /* 0x000000001b087348 */ /* 0x000fea0003c00000 */
[----:B------:R1:W2:Y:S02]  /*26f0*/  SHFL.BFLY P1, R26, R8, R9, R24 ;  /* 0x0c000009081a7389 */ /* 0x0002a40000020018 */
[----:B-12---:R-:W-:Y:S01]  /*2700*/  ENDCOLLECTIVE ;  /* 0x000000000000791b */ /* 0x006fe20003800000 */
.L_x_978:
[----:B------:R-:W-:Y:S01]  /*2710*/  HFMA2.MMA R9, -RZ, RZ, 0, 5.9604644775390625e-08 ;  /* 0x00000001ff097435 */ /* 0x000fe200000001ff */
[----:B------:R-:W-:-:S04]  /*2720*/  FADD.FTZ R15, R10, R26 ;  /* 0x0000001a0a0f7221 */ /* 0x000fc80000010000 */
[----:B------:R-:W-:-:S07]  /*2730*/  IMAD.MOV.U32 R8, RZ, RZ, R15 ;  /* 0x000000ffff087224 */ /* 0x000fce00078e000f */
[----:B------:R-:W-:Y:S05]  /*2740*/  WARPSYNC.COLLECTIVE R27, `(.L_x_979) ;  /* 0x000000001b087348 */ /* 0x000fea0003c00000 */
[----:B------:R1:W2:Y:S02]  /*2750*/  SHFL.BFLY P1, R26, R8, R9, R24 ;  /* 0x0c000009081a7389 */ /* 0x0002a40000020018 */
[----:B-12---:R-:W-:Y:S01]  /*2760*/  ENDCOLLECTIVE ;  /* 0x000000000000791b */ /* 0x006fe20003800000 */
.L_x_979:
[----:B------:R-:W-:Y:S05]  /*2770*/  BRA `(.L_x_980) ;  /* 0xfffffff400f87947 */ /* 0x000fea000383ffff */
.L_x_981:
        /* <DEDUP_REMOVED lines=16> */
.L_x_4523:


//--------------------- .text._ZN12tensorrt_llm7kernels32fusedQKNormRopeKernelNTokenHeadsIN3c108BFloat16ENS2_4HalfELi256ELb0ELi4EEEvPviiifPKvS7_S7_PKlii --------------------------
	.section	.text._ZN12tensorrt_llm7kernels32fusedQKNormRopeKernelNTokenHeadsIN3c108BFloat16ENS2_4HalfELi256ELb0ELi4EEEvPviiifPKvS7_S7_PKlii,"ax",@progbits
	.align	128
        .global         _ZN12tensorrt_llm7kernels32fusedQKNormRopeKernelNTokenHeadsIN3c108BFloat16ENS2_4HalfELi256ELb0ELi4EEEvPviiifPKvS7_S7_PKlii
        .type           _ZN12tensorrt_llm7kernels32fusedQKNormRopeKernelNTokenHeadsIN3c108BFloat16ENS2_4HalfELi256ELb0ELi4EEEvPviiifPKvS7_S7_PKlii,@function
        .size           _ZN12tensorrt_llm7kernels32fusedQKNormRopeKernelNTokenHeadsIN3c108BFloat16ENS2_4HalfELi256ELb0ELi4EEEvPviiifPKvS7_S7_PKlii,(.L_x_4524 - _ZN12tensorrt_llm7kernels32fusedQKNormRopeKernelNTokenHeadsIN3c108BFloat16ENS2_4HalfELi256ELb0ELi4EEEvPviiifPKvS7_S7_PKlii)
        .other          _ZN12tensorrt_llm7kernels32fusedQKNormRopeKernelNTokenHeadsIN3c108BFloat16ENS2_4HalfELi256ELb0ELi4EEEvPviiifPKvS7_S7_PKlii,@"STO_CUDA_ENTRY STV_DEFAULT"
_ZN12tensorrt_llm7kernels32fusedQKNormRopeKernelNTokenHeadsIN3c108BFloat16ENS2_4HalfELi256ELb0ELi4EEEvPviiifPKvS7_S7_PKlii:
.text._ZN12tensorrt_llm7kernels32fusedQKNormRopeKernelNTokenHeadsIN3c108BFloat16ENS2_4HalfELi256ELb0ELi4EEEvPviiifPKvS7_S7_PKlii:
        /* <DEDUP_REMOVED lines=79> */
.L_x_986:
        /* <DEDUP_REMOVED lines=45> */
.L_x_985:
[----:B------:R-:W-:Y:S05]  /*07c0*/  BSYNC B1 ;  /* 0x0000000000017941 */ /* 0x000fea0003800000 */
.L_x_984:
        /* <DEDUP_REMOVED lines=13> */
.L_x_987:
        /* <DEDUP_REMOVED lines=16> */
.L_x_983:
[----:B------:R-:W-:Y:S05]  /*09a0*/  BSYNC B0 ;  /* 0x0000000000007941 */ /* 0x000fea0003800000 */
.L_x_982:
        /* <DEDUP_REMOVED lines=37> */
.L_x_992:
        /* <DEDUP_REMOVED lines=13> */
.L_x_991:
[----:B------:R-:W-:Y:S05]  /*0cd0*/  BSYNC B1 ;  /* 0x0000000000017941 */ /* 0x000fea0003800000 */
.L_x_990:
        /* <DEDUP_REMOVED lines=25> */
.L_x_995:
        /* <DEDUP_REMOVED lines=49> */
.L_x_994:
[----:B------:R-:W-:Y:S05]  /*1180*/  BSYNC B1 ;  /* 0x0000000000017941 */ /* 0x000fea0003800000 */
.L_x_993:
        /* <DEDUP_REMOVED lines=32> */
.L_x_997:
[----:B------:R-:W-:Y:S05]  /*1390*/  BSYNC B1 ;  /* 0x0000000000017941 */ /* 0x000fea0003800000 */
.L_x_996:
        /* <DEDUP_REMOVED lines=15> */
.L_x_989:
[----:B------:R-:W-:Y:S05]  /*1490*/  BSYNC B0 ;  /* 0x0000000000007941 */ /* 0x000fea0003800000 */
.L_x_988:
        /* <DEDUP_REMOVED lines=165> */
.L_x_1005:
        /* <DEDUP_REMOVED lines=34> */
.L_x_1012:
        /* <DEDUP_REMOVED lines=30> */
.L_x_1000:
[----:B------:R-:W-:Y:S05]  /*22f0*/  BSYNC B0 ;  /* 0x0000000000007941 */ /* 0x000fea0003800000 */
.L_x_999:
        /* <DEDUP_REMOVED lines=119> */
.L_x_1023:
        /* <DEDUP_REMOVED lines=15> */
.L_x_1002:
[----:B------:R-:W-:Y:S05]  /*2b60*/  BSYNC B0 ;  /* 0x0000000000007941 */ /* 0x000fea0003800000 */
.L_x_1001:
        /* <DEDUP_REMOVED lines=18> */
.L_x_998:
[----:B------:R-:W-:Y:S01]  /*2c90*/  HFMA2.MMA R42, -RZ, RZ, 0, 9.5367431640625e-07 ;  /* 0x00000010ff2a7435 */ /* 0x000fe200000001ff */
[----:B------:R-:W-:Y:S01]  /*2ca0*/  BSSY B0, `(.L_x_1006) ;  /* 0x0000006000007945 */ /* 0x000fe20003800000 */
[----:B------:R-:W-:Y:S01]  /*2cb0*/  IMAD.MOV.U32 R51, RZ, RZ, 0x1f ;  /* 0x0000001fff337424 */ /* 0x000fe200078e00ff */
[----:B------:R-:W-:-:S08]  /*2cc0*/  MOV R40, 0xffffffff ;  /* 0xffffffff00287802 */ /* 0x000fd00000000f00 */
[----:B------:R-:W-:Y:S05]  /*2cd0*/  WARPSYNC.COLLECTIVE R40, `(.L_x_1007) ;  /* 0x0000000028087348 */ /* 0x000fea0003c00000 */
[----:B------:R1:W2:Y:S02]  /*2ce0*/  SHFL.BFLY P2, R50, R53, R42, R51 ;  /* 0x0c00002a35327389 */ /* 0x0002a40000040033 */
[----:B-12---:R-:W-:Y:S01]  /*2cf0*/  ENDCOLLECTIVE ;  /* 0x000000000000791b */ /* 0x006fe20003800000 */
.L_x_1007:
[----:B------:R-:W-:Y:S05]  /*2d00*/  BSYNC B0 ;  /* 0x0000000000007941 */ /* 0x000fea0003800000 */
.L_x_1006:
[----:B------:R-:W-:Y:S01]  /*2d10*/  HFMA2.MMA R51, -RZ, RZ, 0, 1.847743988037109375e-06 ;  /* 0x0000001fff337435 */ /* 0x000fe200000001ff */
[----:B------:R-:W-:Y:S01]  /*2d20*/  FADD.FTZ R53, R53, R50 ;  /* 0x0000003235357221 */ /* 0x000fe20000010000 */
[----:B------:R-:W-:Y:S02]  /*2d30*/  IMAD.MOV.U32 R42, RZ, RZ, 0x8 ;  /* 0x00000008ff2a7424 */ /* 0x000fe400078e00ff */
[----:B------:R-:W-:-:S07]  /*2d40*/  IMAD.MOV.U32 R40, RZ, RZ, -0x1 ;  /* 0xffffffffff287424 */ /* 0x000fce00078e00ff */
[----:B------:R-:W-:Y:S05]  /*2d50*/  WARPSYNC.COLLECTIVE R40, `(.L_x_1008) ;  /* 0x0000000028087348 */ /* 0x000fea0003c00000 */
[----:B------:R1:W2:Y:S02]  /*2d60*/  SHFL.BFLY P2, R50, R53, R42, R51 ;  /* 0x0c00002a35327389 */ /* 0x0002a40000040033 */
[----:B-12---:R-:W-:Y:S01]  /*2d70*/  ENDCOLLECTIVE ;  /* 0x000000000000791b */ /* 0x006fe20003800000 */
.L_x_1008:
[----:B------:R-:W-:Y:S02]  /*2d80*/  IMAD.MOV.U32 R42, RZ, RZ, 0x4 ;  /* 0x00000004ff2a7424 */ /* 0x000fe400078e00ff */
[----:B------:R-:W-:-:S05]  /*2d90*/  FADD.FTZ R44, R53, R50 ;  /* 0x00000032352c7221 */ /* 0x000fca0000010000 */
[----:B------:R-:W-:-:S07]  /*2da0*/  MOV R53, R44 ;  /* 0x0000002c00357202 */ /* 0x000fce0000000f00 */
[----:B------:R-:W-:Y:S05]  /*2db0*/  WARPSYNC.COLLECTIVE R40, `(.L_x_1009) ;  /* 0x0000000028087348 */ /* 0x000fea0003c00000 */
[----:B------:R1:W2:Y:S02]  /*2dc0*/  SHFL.BFLY P2, R50, R53, R42, R51 ;  /* 0x0c00002a35327389 */ /* 0x0002a40000040033 */
[----:B-12---:R-:W-:Y:S01]  /*2dd0*/  ENDCOLLECTIVE ;  /* 0x000000000000791b */ /* 0x006fe20003800000 */
.L_x_1009:
[----:B------:R-:W-:Y:S02]  /*2de0*/  IMAD.MOV.U32 R42, RZ, RZ, 0x2 ;  /* 0x00000002ff2a7424 */ /* 0x000fe400078e00ff */
[----:B------:R-:W-:-:S05]  /*2df0*/  FADD.FTZ R46, R44, R50 ;  /* 0x000000322c2e7221 */ /* 0x000fca0000010000 */
[----:B------:R-:W-:-:S07]  /*2e00*/  MOV R53, R46 ;  /* 0x0000002e00357202 */ /* 0x000fce0000000f00 */
[----:B------:R-:W-:Y:S05]  /*2e10*/  WARPSYNC.COLLECTIVE R40, `(.L_x_1010) ;  /* 0x0000000028087348 */ /* 0x000fea0003c00000 */
[----:B------:R1:W2:Y:S02]  /*2e20*/  SHFL.BFLY P2, R50, R53, R42, R51 ;  /* 0x0c00002a35327389 */ /* 0x0002a40000040033 */
[----:B-12---:R-:W-:Y:S01]  /*2e30*/  ENDCOLLECTIVE ;  /* 0x000000000000791b */ /* 0x006fe20003800000 */
.L_x_1010:
[----:B------:R-:W-:Y:S02]  /*2e40*/  IMAD.MOV.U32 R42, RZ, RZ, 0x1 ;  /* 0x00000001ff2a7424 */ /* 0x000fe400078e00ff */
[----:B------:R-:W-:-:S05]  /*2e50*/  FADD.FTZ R48, R46, R50 ;  /* 0x000000322e307221 */ /* 0x000fca0000010000 */
[----:B------:R-:W-:-:S07]  /*2e60*/  MOV R53, R48 ;  /* 0x0000003000357202 */ /* 0x000fce0000000f00 */
[----:B------:R-:W-:Y:S05]  /*2e70*/  WARPSYNC.COLLECTIVE R40, `(.L_x_1011) ;  /* 0x0000000028087348 */ /* 0x000fea0003c00000 */
[----:B------:R1:W2:Y:S02]  /*2e80*/  SHFL.BFLY P2, R50, R53, R42, R51 ;  /* 0x0c00002a35327389 */ /* 0x0002a40000040033 */
[----:B-12---:R-:W-:Y:S01]  /*2e90*/  ENDCOLLECTIVE ;  /* 0x000000000000791b */ /* 0x006fe20003800000 */
.L_x_1011:
[----:B------:R-:W-:Y:S05]  /*2ea0*/  BRA `(.L_x_1012) ;  /* 0xfffffff000987947 */ /* 0x000fea000383ffff */
.L_x_1003:
        /* <DEDUP_REMOVED lines=23> */
.L_x_1014:
[----:B------:R-:W-:Y:S05]  /*3020*/  BSYNC B1 ;  /* 0x0000000000017941 */ /* 0x000fea0003800000 */
.L_x_1013:
        /* <DEDUP_REMOVED lines=8> */
.L_x_1015:
        /* <DEDUP_REMOVED lines=27> */
.L_x_1016:
        /* <DEDUP_REMOVED lines=13> */
.L_x_1017:
        /* <DEDUP_REMOVED lines=15> */
.L_x_1018:
        /* <DEDUP_REMOVED lines=15> */
.L_x_1019:
        /* <DEDUP_REMOVED lines=15> */
.L_x_1020:
        /* <DEDUP_REMOVED lines=15> */
.L_x_1021:
[----:B------:R-:W-:-:S06]  /*36f0*/  LEA R48, R48, UR4, 0x1 ;  /* 0x0000000430307c11 */ /* 0x000fcc000f8e08ff */
[----:B------:R-:W1:Y:S01]  /*3700*/  LDS.U16 R48, [R48] ;  /* 0x0000000030307984 */ /* 0x000e620000000400 */
[----:B------:R-:W-:Y:S01]  /*3710*/  MOV R53, R49 ;  /* 0x0000003100357202 */ /* 0x000fe20000000f00 */
[----:B------:R-:W-:-:S07]  /*3720*/  IMAD.MOV.U32 R52, RZ, RZ, R50 ;  /* 0x000000ffff347224 */ /* 0x000fce00078e0032 */
[----:B-1----:R-:W-:Y:S05]  /*3730*/  WARPSYNC.COLLECTIVE R40, `(.L_x_1022) ;  /* 0x0000000028087348 */ /* 0x002fea0003c00000 */
[----:B------:R2:W3:Y:S02]  /*3740*/  SHFL.BFLY P2, R50, R53, R42, R51 ;  /* 0x0c00002a35327389 */ /* 0x0004e40000040033 */
[----:B-123--:R-:W-:Y:S01]  /*3750*/  ENDCOLLECTIVE ;  /* 0x000000000000791b */ /* 0x00efe20003800000 */
.L_x_1022:
        /* <DEDUP_REMOVED lines=10> */
.L_x_1004:
[----:B------:R-:W-:Y:S01]  /*3800*/  BSSY B1, `(.L_x_1024) ;  /* 0x0000005000017945 */ /* 0x000fe20003800000 */
[----:B------:R-:W-:-:S07]  /*3810*/  MOV R40, 0xffffffff ;  /* 0xffffffff00287802 */ /* 0x000fce0000000f00 */
[----:B------:R-:W-:Y:S05]  /*3820*/  WARPSYNC.COLLECTIVE R40, `(.L_x_1025) ;  /* 0x0000000028087348 */ /* 0x000fea0003c00000 */
[----:B------:R-:W-:Y:S01]  /*3830*/  NOP ;  /* 0x0000000000007918 */ /* 0x000fe20000000000 */
[----:B------:R-:W-:Y:S01]  /*3840*/  ENDCOLLECTIVE ;  /* 0x000000000000791b */ /* 0x000fe20003800000 */
.L_x_1025:
[----:B------:R-:W-:Y:S05]  /*3850*/  BSYNC B1 ;  /* 0x0000000000017941 */ /* 0x000fea0003800000 */
.L_x_1024:
[----:B------:R-:W-:Y:S05]  /*3860*/  BRA `(.L_x_1002) ;  /* 0xfffffff000bc7947 */ /* 0x000fea000383ffff */
.L_x_1026:
        /* <DEDUP_REMOVED lines=9> */
.L_x_4524:


//--------------------- .text._ZN12tensorrt_llm7kernels32fusedQKNormRopeKernelNTokenHeadsIN3c108BFloat16ENS2_4HalfELi256ELb1ELi4EEEvPviiifPKvS7_S7_PKlii --------------------------
	.section	.text._ZN12tensorrt_llm7kernels32fusedQKNormRopeKernelNTokenHeadsIN3c108BFloat16ENS2_4HalfELi256ELb1ELi4EEEvPviiifPKvS7_S7_PKlii,"ax",@progbits
	.align	128
        .global         _ZN12tensorrt_llm7kernels32fusedQKNormRopeKernelNTokenHeadsIN3c108BFloat16ENS2_4HalfELi256ELb1ELi4EEEvPviiifPKvS7_S7_PKlii
        .type           _ZN12tensorrt_llm7kernels32fusedQKNormRopeKernelNTokenHeadsIN3c108BFloat16ENS2_4HalfELi256ELb1ELi4EEEvPviiifPKvS7_S7_PKlii,@function
        .size           _ZN12tensorrt_llm7kernels32fusedQKNormRopeKernelNTokenHeadsIN3c108BFloat16ENS2_4HalfELi256ELb1ELi4EEEvPviiifPKvS7_S7_PKlii,(.L_x_4525 - _ZN12tensorrt_llm7kernels32fusedQKNormRopeKernelNTokenHeadsIN3c108BFloat16ENS2_4HalfELi256ELb1ELi4EEEvPviiifPKvS7_S7_PKlii)
        .other          _ZN12tensorrt_llm7kernels32fusedQKNormRopeKernelNTokenHeadsIN3c108BFloat16ENS2_4HalfELi256ELb1ELi4EEEvPviiifPKvS7_S7_PKlii,@"STO_CUDA_ENTRY STV_DEFAULT"
_ZN12tensorrt_llm7kernels32fusedQKNormRopeKernelNTokenHeadsIN3c108BFloat16ENS2_4HalfELi256ELb1ELi4EEEvPviiifPKvS7_S7_PKlii:
.text._ZN12tensorrt_llm7kernels32fusedQKNormRopeKernelNTokenHeadsIN3c108BFloat16ENS2_4HalfELi256ELb1ELi4EEEvPviiifPKvS7_S7_PKlii:
        /* <DEDUP_REMOVED lines=79> */
.L_x_1031:
        /* <DEDUP_REMOVED lines=45> */
.L_x_1030:
[----:B------:R-:W-:Y:S05]  /*07c0*/  BSYNC B1 ;  /* 0x0000000000017941 */ /* 0x000fea0003800000 */
.L_x_1029:
        /* <DEDUP_REMOVED lines=13> */
.L_x_1032:
        /* <DEDUP_REMOVED lines=16> */
.L_x_1028:
[----:B------:R-:W-:Y:S05]  /*09a0*/  BSYNC B0 ;  /* 0x0000000000007941 */ /* 0x000fea0003800000 */
.L_x_1027:
        /* <DEDUP_REMOVED lines=37> */
.L_x_1037:
        /* <DEDUP_REMOVED lines=13> */
.L_x_1036:
[----:B------:R-:W-:Y:S05]  /*0cd0*/  BSYNC B1 ;  /* 0x0000000000017941 */ /* 0x000fea0003800000 */
.L_x_1035:
        /* <DEDUP_REMOVED lines=26> */
.L_x_1040:
        /* <DEDUP_REMOVED lines=49> */
.L_x_1039:
[----:B------:R-:W-:Y:S05]  /*1190*/  BSYNC B1 ;  /* 0x0000000000017941 */ /* 0x000fea0003800000 */
.L_x_1038:
        /* <DEDUP_REMOVED lines=32> */
.L_x_1042:
[----:B------:R-:W-:Y:S05]  /*13a0*/  BSYNC B1 ;  /* 0x0000000000017941 */ /* 0x000fea0003800000 */
.L_x_1041:
        /* <DEDUP_REMOVED lines=15> */
.L_x_1034:
[----:B------:R-:W-:Y:S05]  /*14a0*/  BSYNC B0 ;  /* 0x0000000000007941 */ /* 0x000fea0003800000 */
.L_x_1033:
        /* <DEDUP_REMOVED lines=61> */
.L_x_1048:
        /* <DEDUP_REMOVED lines=34> */
.L_x_1055:
        /* <DEDUP_REMOVED lines=30> */
.L_x_1045:
[----:B------:R-:W-:Y:S05]  /*1c80*/  BSYNC B0 ;  /* 0x0000000000007941 */ /* 0x000fea0003800000 */
.L_x_1044:
        /* <DEDUP_REMOVED lines=37> */
.L_x_1047:
[----:B------:R-:W-:Y:S05]  /*1ee0*/  BSYNC B0 ;  /* 0x0000000000007941 */ /* 0x000fea0003800000 */
.L_x_1046:
        /* <DEDUP_REMOVED lines=18> */
.L_x_1043:
        /* <DEDUP_REMOVED lines=8> */
.L_x_1050:
[----:B------:R-:W-:Y:S05]  /*2090*/  BSYNC B0 ;  /* 0x0000000000007941 */ /* 0x000fea0003800000 */
.L_x_1049:
        /* <DEDUP_REMOVED lines=8> */
.L_x_1051:
[----:B------:R-:W-:Y:S01]  /*2120*/  HFMA2.MMA R42, -RZ, RZ, 0, 2.384185791015625e-07 ;  /* 0x00000004ff2a7435 */ /* 0x000fe200000001ff */
[----:B------:R-:W-:-:S05]  /*2130*/  MOV R36, R41 ;  /* 0x0000002900247202 */ /* 0x000fca0000000f00 */
[----:B------:R-:W-:-:S04]  /*2140*/  FADD.FTZ R36, R37, R36 ;  /* 0x0000002425247221 */ /* 0x000fc80000010000 */
[----:B------:R-:W-:-:S07]  /*2150*/  IMAD.MOV.U32 R37, RZ, RZ, R36 ;  /* 0x000000ffff257224 */ /* 0x000fce00078e0024 */
[----:B------:R-:W-:Y:S05]  /*2160*/  WARPSYNC.COLLECTIVE R40, `(.L_x_1052) ;  /* 0x0000000028087348 */ /* 0x000fea0003c00000 */
[----:B------:R1:W2:Y:S02]  /*2170*/  SHFL.BFLY P1, R41, R37, R42, R43 ;  /* 0x0c00002a25297389 */ /* 0x0002a4000002002b */
[----:B-12---:R-:W-:Y:S01]  /*2180*/  ENDCOLLECTIVE ;  /* 0x000000000000791b */ /* 0x006fe20003800000 */
.L_x_1052:
[----:B------:R-:W-:Y:S02]  /*2190*/  IMAD.MOV.U32 R42, RZ, RZ, 0x2 ;  /* 0x00000002ff2a7424 */ /* 0x000fe400078e00ff */
[----:B------:R-:W-:-:S04]  /*21a0*/  IMAD.MOV.U32 R39, RZ, RZ, R41 ;  /* 0x000000ffff277224 */ /* 0x000fc800078e0029 */
[----:B------:R-:W-:-:S05]  /*21b0*/  FADD.FTZ R39, R36, R39 ;  /* 0x0000002724277221 */ /* 0x000fca0000010000 */
[----:B------:R-:W-:-:S07]  /*21c0*/  MOV R37, R39 ;  /* 0x0000002700257202 */ /* 0x000fce0000000f00 */
[----:B------:R-:W-:Y:S05]  /*21d0*/  WARPSYNC.COLLECTIVE R40, `(.L_x_1053) ;  /* 0x0000000028087348 */ /* 0x000fea0003c00000 */
[----:B------:R1:W2:Y:S02]  /*21e0*/  SHFL.BFLY P1, R41, R37, R42, R43 ;  /* 0x0c00002a25297389 */ /* 0x0002a4000002002b */
[----:B-12---:R-:W-:Y:S01]  /*21f0*/  ENDCOLLECTIVE ;  /* 0x000000000000791b */ /* 0x006fe20003800000 */
.L_x_1053:
[----:B------:R-:W-:Y:S01]  /*2200*/  HFMA2.MMA R42, -RZ, RZ, 0, 5.9604644775390625e-08 ;  /* 0x00000001ff2a7435 */ /* 0x000fe200000001ff */
[----:B------:R-:W-:-:S05]  /*2210*/  MOV R38, R41 ;  /* 0x0000002900267202 */ /* 0x000fca0000000f00 */
[----:B------:R-:W-:-:S04]  /*2220*/  FADD.FTZ R38, R39, R38 ;  /* 0x0000002627267221 */ /* 0x000fc80000010000 */
[----:B------:R-:W-:-:S07]  /*2230*/  IMAD.MOV.U32 R37, RZ, RZ, R38 ;  /* 0x000000ffff257224 */ /* 0x000fce00078e0026 */
[----:B------:R-:W-:Y:S05]  /*2240*/  WARPSYNC.COLLECTIVE R40, `(.L_x_1054) ;  /* 0x0000000028087348 */ /* 0x000fea0003c00000 */
[----:B------:R1:W2:Y:S02]  /*2250*/  SHFL.BFLY P1, R41, R37, R42, R43 ;  /* 0x0c00002a25297389 */ /* 0x0002a4000002002b */
[----:B-12---:R-:W-:Y:S01]  /*2260*/  ENDCOLLECTIVE ;  /* 0x000000000000791b */ /* 0x006fe20003800000 */
.L_x_1054:
[----:B------:R-:W-:Y:S05]  /*2270*/  BRA `(.L_x_1055) ;  /* 0xfffffff800087947 */ /* 0x000fea000383ffff */
.L_x_1056:
        /* <DEDUP_REMOVED lines=16> */
.L_x_4525:


//--------------------- .text._ZN12tensorrt_llm7kernels32fusedQKNormRopeKernelNTokenHeadsIN3c108BFloat16ENS2_4HalfELi128ELb0ELi4EEEvPviiifPKvS7_S7_PKlii --------------------------
	.section	.text._ZN12tensorrt_llm7kernels32fusedQKNormRopeKernelNTokenHeadsIN3c108BFloat16ENS2_4HalfELi128ELb0ELi4EEEvPviiifPKvS7_S7_PKlii,"ax",@progbits
	.align	128
        .global         _ZN12tensorrt_llm7kernels32fusedQKNormRopeKernelNTokenHeadsIN3c108BFloat16ENS2_4HalfELi128ELb0ELi4EEEvPviiifPKvS7_S7_PKlii
        .type           _ZN12tensorrt_llm7kernels32fusedQKNormRopeKernelNTokenHeadsIN3c108BFloat16ENS2_4HalfELi128ELb0ELi4EEEvPviiifPKvS7_S7_PKlii,@function
        .size           _ZN12tensorrt_llm7kernels32fusedQKNormRopeKernelNTokenHeadsIN3c108BFloat16ENS2_4HalfELi128ELb0ELi4EEEvPviiifPKvS7_S7_PKlii,(.L_x_4526 - _ZN12tensorrt_llm7kernels32fusedQKNormRopeKernelNTokenHeadsIN3c108BFloat16ENS2_4HalfELi128ELb0ELi4EEEvPviiifPKvS7_S7_PKlii)
        .other          _ZN12tensorrt_llm7kernels32fusedQKNormRopeKernelNTokenHeadsIN3c108BFloat16ENS2_4HalfELi128ELb0ELi4EEEvPviiifPKvS7_S7_PKlii,@"STO_CUDA_ENTRY STV_DEFAULT"
_ZN12tensorrt_llm7kernels32fusedQKNormRopeKernelNTokenHeadsIN3c108BFloat16ENS2_4HalfELi128ELb0ELi4EEEvPviiifPKvS7_S7_PKlii:
.text._ZN12tensorrt_llm7kernels32fusedQKNormRopeKernelNTokenHeadsIN3c108BFloat16ENS2_4HalfELi128ELb0ELi4EEEvPviiifPKvS7_S7_PKlii:
        /* <DEDUP_REMOVED lines=79> */
.L_x_1061:
        /* <DEDUP_REMOVED lines=45> */
.L_x_1060:
[----:B------:R-:W-:Y:S05]  /*07c0*/  BSYNC B1 ;  /* 0x0000000000017941 */ /* 0x000fea0003800000 */
.L_x_1059:
        /* <DEDUP_REMOVED lines=13> */
.L_x_1062:
        /* <DEDUP_REMOVED lines=16> */
.L_x_1058:
[----:B------:R-:W-:Y:S05]  /*09a0*/  BSYNC B0 ;  /* 0x0000000000007941 */ /* 0x000fea0003800000 */
.L_x_1057:
        /* <DEDUP_REMOVED lines=37> */
.L_x_1067:
        /* <DEDUP_REMOVED lines=13> */
.L_x_1066:
[----:B------:R-:W-:Y:S05]  /*0cd0*/  BSYNC B1 ;  /* 0x0000000000017941 */ /* 0x000fea0003800000 */
.L_x_1065:
        /* <DEDUP_REMOVED lines=25> */
.L_x_1070:
        /* <DEDUP_REMOVED lines=49> */
.L_x_1069:
[----:B------:R-:W-:Y:S05]  /*1180*/  BSYNC B1 ;  /* 0x0000000000017941 */ /* 0x000fea0003800000 */
.L_x_1068:
        /* <DEDUP_REMOVED lines=32> */
.L_x_1072:
[----:B------:R-:W-:Y:S05]  /*1390*/  BSYNC B1 ;  /* 0x0000000000017941 */ /* 0x000fea0003800000 */
.L_x_1071:
        /* <DEDUP_REMOVED lines=15> */
.L_x_1064:
[----:B------:R-:W-:Y:S05]  /*1490*/  BSYNC B0 ;  /* 0x0000000000007941 */ /* 0x000fea0003800000 */
.L_x_1063:
        /* <DEDUP_REMOVED lines=98> */
.L_x_1080:
        /* <DEDUP_REMOVED lines=24> */
.L_x_1087:
        /* <DEDUP_REMOVED lines=18> */
.L_x_1075:
[----:B------:R-:W-:Y:S05]  /*1d60*/  BSYNC B0 ;  /* 0x0000000000007941 */ /* 0x000fea0003800000 */
.L_x_1074:
        /* <DEDUP_REMOVED lines=70> */
.L_x_1094:
        /* <DEDUP_REMOVED lines=15> */
.L_x_1077:
[----:B------:R-:W-:Y:S05]  /*22c0*/  BSYNC B0 ;  /* 0x0000000000007941 */ /* 0x000fea0003800000 */
.L_x_1076:
        /* <DEDUP_REMOVED lines=16> */
.L_x_1073:
[----:B------:R-:W-:Y:S01]  /*23d0*/  HFMA2.MMA R3, -RZ, RZ, 0, 1.847743988037109375e-06 ;  /* 0x0000001fff037435 */ /* 0x000fe200000001ff */
[----:B------:R-:W-:Y:S01]  /*23e0*/  BSSY B0, `(.L_x_1081) ;  /* 0x0000006000007945 */ /* 0x000fe20003800000 */
[----:B------:R-:W-:Y:S02]  /*23f0*/  IMAD.MOV.U32 R2, RZ, RZ, 0x10 ;  /* 0x00000010ff027424 */ /* 0x000fe400078e00ff */
[----:B------:R-:W-:-:S07]  /*2400*/  IMAD.MOV.U32 R4, RZ, RZ, -0x1 ;  /* 0xffffffffff047424 */ /* 0x000fce00078e00ff */
[----:B------:R-:W-:Y:S05]  /*2410*/  WARPSYNC.COLLECTIVE R4, `(.L_x_1082) ;  /* 0x0000000004087348 */ /* 0x000fea0003c00000 */
[----:B------:R1:W2:Y:S02]  /*2420*/  SHFL.BFLY P3, R34, R33, R2, R3 ;  /* 0x0c00000221227389 */ /* 0x0002a40000060003 */
[----:B-12---:R-:W-:Y:S01]  /*2430*/  ENDCOLLECTIVE ;  /* 0x000000000000791b */ /* 0x006fe20003800000 */
.L_x_1082:
[----:B------:R-:W-:Y:S05]  /*2440*/  BSYNC B0 ;  /* 0x0000000000007941 */ /* 0x000fea0003800000 */
.L_x_1081:
[----:B------:R-:W-:Y:S01]  /*2450*/  FADD.FTZ R33, R33, R34 ;  /* 0x0000002221217221 */ /* 0x000fe20000010000 */
[----:B------:R-:W-:Y:S01]  /*2460*/  MOV R2, 0x8 ;  /* 0x0000000800027802 */ /* 0x000fe20000000f00 */
[----:B------:R-:W-:Y:S01]  /*2470*/  IMAD.MOV.U32 R3, RZ, RZ, 0x1f ;  /* 0x0000001fff037424 */ /* 0x000fe200078e00ff */
[----:B------:R-:W-:-:S07]  /*2480*/  MOV R4, 0xffffffff ;  /* 0xffffffff00047802 */ /* 0x000fce0000000f00 */
[----:B------:R-:W-:Y:S05]  /*2490*/  WARPSYNC.COLLECTIVE R4, `(.L_x_1083) ;  /* 0x0000000004087348 */ /* 0x000fea0003c00000 */
[----:B------:R1:W2:Y:S02]  /*24a0*/  SHFL.BFLY P3, R34, R33, R2, R3 ;  /* 0x0c00000221227389 */ /* 0x0002a40000060003 */
[----:B-12---:R-:W-:Y:S01]  /*24b0*/  ENDCOLLECTIVE ;  /* 0x000000000000791b */ /* 0x006fe20003800000 */
.L_x_1083:
[----:B------:R-:W-:Y:S01]  /*24c0*/  HFMA2.MMA R2, -RZ, RZ, 0, 2.384185791015625e-07 ;  /* 0x00000004ff027435 */ /* 0x000fe200000001ff */
[----:B------:R-:W-:-:S04]  /*24d0*/  FADD.FTZ R5, R33, R34 ;  /* 0x0000002221057221 */ /* 0x000fc80000010000 */
[----:B------:R-:W-:-:S07]  /*24e0*/  IMAD.MOV.U32 R33, RZ, RZ, R5 ;  /* 0x000000ffff217224 */ /* 0x000fce00078e0005 */
[----:B------:R-:W-:Y:S05]  /*24f0*/  WARPSYNC.COLLECTIVE R4, `(.L_x_1084) ;  /* 0x0000000004087348 */ /* 0x000fea0003c00000 */
[----:B------:R1:W2:Y:S02]  /*2500*/  SHFL.BFLY P3, R34, R33, R2, R3 ;  /* 0x0c00000221227389 */ /* 0x0002a40000060003 */
[----:B-12---:R-:W-:Y:S01]  /*2510*/  ENDCOLLECTIVE ;  /* 0x000000000000791b */ /* 0x006fe20003800000 */
.L_x_1084:
[----:B------:R-:W-:Y:S01]  /*2520*/  MOV R2, 0x2 ;  /* 0x0000000200027802 */ /* 0x000fe20000000f00 */
[----:B------:R-:W-:-:S04]  /*2530*/  FADD.FTZ R35, R5, R34 ;  /* 0x0000002205237221 */ /* 0x000fc80000010000 */
[----:B------:R-:W-:-:S07]  /*2540*/  IMAD.MOV.U32 R33, RZ, RZ, R35 ;  /* 0x000000ffff217224 */ /* 0x000fce00078e0023 */
[----:B------:R-:W-:Y:S05]  /*2550*/  WARPSYNC.COLLECTIVE R4, `(.L_x_1085) ;  /* 0x0000000004087348 */ /* 0x000fea0003c00000 */
[----:B------:R1:W2:Y:S02]  /*2560*/  SHFL.BFLY P3, R34, R33, R2, R3 ;  /* 0x0c00000221227389 */ /* 0x0002a40000060003 */
[----:B-12---:R-:W-:Y:S01]  /*2570*/  ENDCOLLECTIVE ;  /* 0x000000000000791b */ /* 0x006fe20003800000 */
.L_x_1085:
[----:B------:R-:W-:Y:S01]  /*2580*/  HFMA2.MMA R2, -RZ, RZ, 0, 5.9604644775390625e-08 ;  /* 0x00000001ff027435 */ /* 0x000fe200000001ff */
[----:B------:R-:W-:-:S04]  /*2590*/  FADD.FTZ R36, R35, R34 ;  /* 0x0000002223247221 */ /* 0x000fc80000010000 */
[----:B------:R-:W-:-:S07]  /*25a0*/  IMAD.MOV.U32 R33, RZ, RZ, R36 ;  /* 0x000000ffff217224 */ /* 0x000fce00078e0024 */
[----:B------:R-:W-:Y:S05]  /*25b0*/  WARPSYNC.COLLECTIVE R4, `(.L_x_1086) ;  /* 0x0000000004087348 */ /* 0x000fea0003c00000 */
[----:B------:R1:W2:Y:S02]  /*25c0*/  SHFL.BFLY P3, R34, R33, R2, R3 ;  /* 0x0c00000221227389 */ /* 0x0002a40000060003 */
[----:B-12---:R-:W-:Y:S01]  /*25d0*/  ENDCOLLECTIVE ;  /* 0x000000000000791b */ /* 0x006fe20003800000 */
.L_x_1086:
[----:B------:R-:W-:Y:S05]  /*25e0*/  BRA `(.L_x_1087) ;  /* 0xfffffff400947947 */ /* 0x000fea000383ffff */
.L_x_1078:
        /* <DEDUP_REMOVED lines=23> */
.L_x_1089:
[----:B------:R-:W-:Y:S05]  /*2760*/  BSYNC B1 ;  /* 0x0000000000017941 */ /* 0x000fea0003800000 */
.L_x_1088:
        /* <DEDUP_REMOVED lines=8> */
.L_x_1090:
        /* <DEDUP_REMOVED lines=26> */
.L_x_1091:
        /* <DEDUP_REMOVED lines=17> */
.L_x_1092:
        /* <DEDUP_REMOVED lines=8> */
.L_x_1093:
[----:B------:R-:W1:Y:S02]  /*2b20*/  LDS.U16 R37, [R37] ;  /* 0x0000000025257984 */ /* 0x000e640000000400 */
[----:B-1----:R-:W-:-:S05]  /*2b30*/  HADD2.F32 R35, -RZ, R37.H0_H0 ;  /* 0x20000025ff237230 */ /* 0x002fca0000004100 */
[----:B------:R-:W-:Y:S01]  /*2b40*/  FFMA.FTZ R36, R32, R35, R36 ;  /* 0x0000002320247223 */ /* 0x000fe20000010024 */
[----:B------:R-:W-:Y:S01]  /*2b50*/  IMAD.MOV.U32 R35, RZ, RZ, R34 ;  /* 0x000000ffff237224 */ /* 0x000fe200078e0022 */
[----:B------:R-:W-:Y:S06]  /*2b60*/  BRA `(.L_x_1094) ;  /* 0xfffffff400987947 */ /* 0x000fec000383ffff */
.L_x_1079:
[----:B------:R-:W-:Y:S01]  /*2b70*/  BSSY B1, `(.L_x_1095) ;  /* 0x0000005000017945 */ /* 0x000fe20003800000 */
[----:B------:R-:W-:-:S07]  /*2b80*/  MOV R4, 0xffffffff ;  /* 0xffffffff00047802 */ /* 0x000fce0000000f00 */
[----:B------:R-:W-:Y:S05]  /*2b90*/  WARPSYNC.COLLECTIVE R4, `(.L_x_1096) ;  /* 0x0000000004087348 */ /* 0x000fea0003c00000 */
[----:B------:R-:W-:Y:S01]  /*2ba0*/  NOP ;  /* 0x0000000000007918 */ /* 0x000fe20000000000 */
[----:B------:R-:W-:Y:S01]  /*2bb0*/  ENDCOLLECTIVE ;  /* 0x000000000000791b */ /* 0x000fe20003800000 */
.L_x_1096:
[----:B------:R-:W-:Y:S05]  /*2bc0*/  BSYNC B1 ;  /* 0x0000000000017941 */ /* 0x000fea0003800000 */
.L_x_1095:
[----:B------:R-:W-:Y:S05]  /*2bd0*/  BRA `(.L_x_1077) ;  /* 0xfffffff400b87947 */ /* 0x000fea000383ffff */
.L_x_1097:
        /* <DEDUP_REMOVED lines=10> */
.L_x_4526:


//--------------------- .text._ZN12tensorrt_llm7kernels32fusedQKNormRopeKernelNTokenHeadsIN3c108BFloat16ENS2_4HalfELi128ELb1ELi4EEEvPviiifPKvS7_S7_PKlii --------------------------
	.section	.text._ZN12tensorrt_llm7kernels32fusedQKNormRopeKernelNTokenHeadsIN3c108BFloat16ENS2_4HalfELi128ELb1ELi4EEEvPviiifPKvS7_S7_PKlii,"ax",@progbits
	.align	128
        .global         _ZN12tensorrt_llm7kernels32fusedQKNormRopeKernelNTokenHeadsIN3c108BFloat16ENS2_4HalfELi128ELb1ELi4EEEvPviiifPKvS7_S7_PKlii
        .type           _ZN12tensorrt_llm7kernels32fusedQKNormRopeKernelNTokenHeadsIN3c108BFloat16ENS2_4HalfELi128ELb1ELi4EEEvPviiifPKvS7_S7_PKlii,@function
        .size           _ZN12tensorrt_llm7kernels32fusedQKNormRopeKernelNTokenHeadsIN3c108BFloat16ENS2_4HalfELi128ELb1ELi4EEEvPviiifPKvS7_S7_PKlii,(.L_x_4527 - _ZN12tensorrt_llm7kernels32fusedQKNormRopeKernelNTokenHeadsIN3c108BFloat16ENS2_4HalfELi128ELb1ELi4EEEvPviiifPKvS7_S7_PKlii)
        .other          _ZN12tensorrt_llm7kernels32fusedQKNormRopeKernelNTokenHeadsIN3c108BFloat16ENS2_4HalfELi128ELb1ELi4EEEvPviiifPKvS7_S7_PKlii,@"STO_CUDA_ENTRY STV_DEFAULT"
_ZN12tensorrt_llm7kernels32fusedQKNormRopeKernelNTokenHeadsIN3c108BFloat16ENS2_4HalfELi128ELb1ELi4EEEvPviiifPKvS7_S7_PKlii:
.text._ZN12tensorrt_llm7kernels32fusedQKNormRopeKernelNTokenHeadsIN3c108BFloat16ENS2_4HalfELi128ELb1ELi4EEEvPviiifPKvS7_S7_PKlii:
        /* <DEDUP_REMOVED lines=80> */
.L_x_1102:
        /* <DEDUP_REMOVED lines=45> */
.L_x_1101:
[----:B------:R-:W-:Y:S05]  /*07d0*/  BSYNC B1 ;  /* 0x0000000000017941 */ /* 0x000fea0003800000 */
.L_x_1100:
        /* <DEDUP_REMOVED lines=13> */
.L_x_1103:
        /* <DEDUP_REMOVED lines=16> */
.L_x_1099:
[----:B------:R-:W-:Y:S05]  /*09b0*/  BSYNC B0 ;  /* 0x0000000000007941 */ /* 0x000fea0003800000 */
.L_x_1098:
        /* <DEDUP_REMOVED lines=37> */
.L_x_1108:
        /* <DEDUP_REMOVED lines=13> */
.L_x_1107:
[----:B------:R-:W-:Y:S05]  /*0ce0*/  BSYNC B1 ;  /* 0x0000000000017941 */ /* 0x000fea0003800000 */
.L_x_1106:
        /* <DEDUP_REMOVED lines=25> */
.L_x_1111:
        /* <DEDUP_REMOVED lines=49> */
.L_x_1110:
[----:B------:R-:W-:Y:S05]  /*1190*/  BSYNC B1 ;  /* 0x0000000000017941 */ /* 0x000fea0003800000 */
.L_x_1109:
        /* <DEDUP_REMOVED lines=36> */
.L_x_1113:
[----:B------:R-:W-:Y:S05]  /*13e0*/  BSYNC B1 ;  /* 0x0000000000017941 */ /* 0x000fea0003800000 */
.L_x_1112:
        /* <DEDUP_REMOVED lines=15> */
.L_x_1105:
[----:B------:R-:W-:Y:S05]  /*14e0*/  BSYNC B0 ;  /* 0x0000000000007941 */ /* 0x000fea0003800000 */
.L_x_1104:
        /* <DEDUP_REMOVED lines=45> */
.L_x_1119:
        /* <DEDUP_REMOVED lines=24> */
.L_x_1126:
        /* <DEDUP_REMOVED lines=18> */
.L_x_1116:
[----:B------:R-:W-:Y:S05]  /*1a60*/  BSYNC B0 ;  /* 0x0000000000007941 */ /* 0x000fea0003800000 */
.L_x_1115:
        /* <DEDUP_REMOVED lines=20> */
.L_x_1118:
[----:B------:R-:W-:Y:S05]  /*1bb0*/  BSYNC B0 ;  /* 0x0000000000007941 */ /* 0x000fea0003800000 */
.L_x_1117:
        /* <DEDUP_REMOVED lines=16> */
.L_x_1114:
        /* <DEDUP_REMOVED lines=8> */
.L_x_1121:
[----:B------:R-:W-:Y:S05]  /*1d40*/  BSYNC B0 ;  /* 0x0000000000007941 */ /* 0x000fea0003800000 */
.L_x_1120:
        /* <DEDUP_REMOVED lines=8> */
.L_x_1122:
[----:B------:R-:W-:Y:S01]  /*1dd0*/  HFMA2.MMA R25, -RZ, RZ, 0, 2.384185791015625e-07 ;  /* 0x00000004ff197435 */ /* 0x000fe200000001ff */
[----:B------:R-:W-:Y:S02]  /*1de0*/  IMAD.MOV.U32 R28, RZ, RZ, R15 ;  /* 0x000000ffff1c7224 */ /* 0x000fe400078e000f */
[----:B------:R-:W-:Y:S02]  /*1df0*/  IMAD.MOV.U32 R15, RZ, RZ, -0x1 ;  /* 0xffffffffff0f7424 */ /* 0x000fe400078e00ff */
[----:B------:R-:W-:-:S07]  /*1e00*/  FADD.FTZ R28, R27, R28 ;  /* 0x0000001c1b1c7221 */ /* 0x000fce0000010000 */
[----:B------:R-:W-:Y:S05]  /*1e10*/  WARPSYNC.COLLECTIVE R15, `(.L_x_1123) ;  /* 0x000000000f087348 */ /* 0x000fea0003c00000 */
[----:B------:R1:W2:Y:S02]  /*1e20*/  SHFL.BFLY P1, R15, R28, R25, R24 ;  /* 0x0c0000191c0f7389 */ /* 0x0002a40000020018 */
[----:B-12---:R-:W-:Y:S01]  /*1e30*/  ENDCOLLECTIVE ;  /* 0x000000000000791b */ /* 0x006fe20003800000 */
.L_x_1123:
        /* <DEDUP_REMOVED lines=8> */
.L_x_1124:
        /* <DEDUP_REMOVED lines=8> */
.L_x_1125:
[----:B------:R-:W-:Y:S01]  /*1f40*/  MOV R27, R15 ;  /* 0x0000000f001b7202 */ /* 0x000fe20000000f00 */
[----:B------:R-:W-:Y:S06]  /*1f50*/  BRA `(.L_x_1126) ;  /* 0xfffffff800787947 */ /* 0x000fec000383ffff */
.L_x_1127:
        /* <DEDUP_REMOVED lines=10> */
.L_x_4527:


//--------------------- .text._ZN12tensorrt_llm7kernels32fusedQKNormRopeKernelNTokenHeadsIN3c108BFloat16ENS2_4HalfELi64ELb0ELi4EEEvPviiifPKvS7_S7_PKlii --------------------------
	.section	.text._ZN12tensorrt_llm7kernels32fusedQKNormRopeKernelNTokenHeadsIN3c108BFloat16ENS2_4HalfELi64ELb0ELi4EEEvPviiifPKvS7_S7_PKlii,"ax",@progbits
	.align	128
        .global         _ZN12tensorrt_llm7kernels32fusedQKNormRopeKernelNTokenHeadsIN3c108BFloat16ENS2_4HalfELi64ELb0ELi4EEEvPviiifPKvS7_S7_PKlii
        .type           _ZN12tensorrt_llm7kernels32fusedQKNormRopeKernelNTokenHeadsIN3c108BFloat16ENS2_4HalfELi64ELb0ELi4EEEvPviiifPKvS7_S7_PKlii,@function
        .size           _ZN12tensorrt_llm7kernels32fusedQKNormRopeKernelNTokenHeadsIN3c108BFloat16ENS2_4HalfELi64ELb0ELi4EEEvPviiifPKvS7_S7_PKlii,(.L_x_4528 - _ZN12tensorrt_llm7kernels32fusedQKNormRopeKernelNTokenHeadsIN3c108BFloat16ENS2_4HalfELi64ELb0ELi4EEEvPviiifPKvS7_S7_PKlii)
        .other          _ZN12tensorrt_llm7kernels32fusedQKNormRopeKernelNTokenHeadsIN3c108BFloat16ENS2_4HalfELi64ELb0ELi4EEEvPviiifPKvS7_S7_PKlii,@"STO_CUDA_ENTRY STV_DEFAULT"
_ZN12tensorrt_llm7kernels32fusedQKNormRopeKernelNTokenHeadsIN3c108BFloat16ENS2_4HalfELi64ELb0ELi4EEEvPviiifPKvS7_S7_PKlii:
.text._ZN12tensorrt_llm7kernels32fusedQKNormRopeKernelNTokenHeadsIN3c108BFloat16ENS2_4HalfELi64ELb0ELi4EEEvPviiifPKvS7_S7_PKlii:
        /* <DEDUP_REMOVED lines=80> */
.L_x_1132:
        /* <DEDUP_REMOVED lines=45> */
.L_x_1131:
[----:B------:R-:W-:Y:S05]  /*07d0*/  BSYNC B1 ;  /* 0x0000000000017941 */ /* 0x000fea0003800000 */
.L_x_1130:
        /* <DEDUP_REMOVED lines=13> */
.L_x_1133:
        /* <DEDUP_REMOVED lines=16> */
.L_x_1129:
[----:B------:R-:W-:Y:S05]  /*09b0*/  BSYNC B0 ;  /* 0x0000000000007941 */ /* 0x000fea0003800000 */
.L_x_1128:
        /* <DEDUP_REMOVED lines=37> */
.L_x_1138:
        /* <DEDUP_REMOVED lines=13> */
.L_x_1137:
[----:B------:R-:W-:Y:S05]  /*0ce0*/  BSYNC B1 ;  /* 0x0000000000017941 */ /* 0x000fea0003800000 */
.L_x_1136:
        /* <DEDUP_REMOVED lines=25> */
.L_x_1141:
        /* <DEDUP_REMOVED lines=49> */
.L_x_1140:
[----:B------:R-:W-:Y:S05]  /*1190*/  BSYNC B1 ;  /* 0x0000000000017941 */ /* 0x000fea0003800000 */
.L_x_1139:
        /* <DEDUP_REMOVED lines=32> */
.L_x_1143:
[----:B------:R-:W-:Y:S05]  /*13a0*/  BSYNC B1 ;  /* 0x0000000000017941 */ /* 0x000fea0003800000 */
.L_x_1142:
        /* <DEDUP_REMOVED lines=15> */
.L_x_1135:
[----:B------:R-:W-:Y:S05]  /*14a0*/  BSYNC B0 ;  /* 0x0000000000007941 */ /* 0x000fea0003800000 */
.L_x_1134:
        /* <DEDUP_REMOVED lines=58> */
.L_x_1151:
        /* <DEDUP_REMOVED lines=19> */
.L_x_1158:
        /* <DEDUP_REMOVED lines=13> */
.L_x_1146:
[----:B------:R-:W-:Y:S05]  /*1a50*/  BSYNC B0 ;  /* 0x0000000000007941 */ /* 0x000fea0003800000 */
.L_x_1145:
        /* <DEDUP_REMOVED lines=46> */
.L_x_1163:
        /* <DEDUP_REMOVED lines=15> */
.L_x_1148:
[----:B------:R-:W-:Y:S05]  /*1e30*/  BSYNC B0 ;  /* 0x0000000000007941 */ /* 0x000fea0003800000 */
.L_x_1147:
        /* <DEDUP_REMOVED lines=15> */
.L_x_1144:
[----:B------:R-:W-:Y:S01]  /*1f30*/  BSSY B0, `(.L_x_1152) ;  /* 0x0000007000007945 */ /* 0x000fe20003800000 */
[----:B------:R-:W-:Y:S01]  /*1f40*/  MOV R3, 0x10 ;  /* 0x0000001000037802 */ /* 0x000fe20000000f00 */
[----:B------:R-:W-:Y:S01]  /*1f50*/  IMAD.MOV.U32 R24, RZ, RZ, 0x1f ;  /* 0x0000001fff187424 */ /* 0x000fe200078e00ff */
[----:B------:R-:W-:-:S07]  /*1f60*/  MOV R26, 0xffffffff ;  /* 0xffffffff001a7802 */ /* 0x000fce0000000f00 */
[----:B------:R-:W-:Y:S05]  /*1f70*/  WARPSYNC.COLLECTIVE R26, `(.L_x_1153) ;  /* 0x000000001a087348 */ /* 0x000fea0003c00000 */
[----:B------:R1:W2:Y:S02]  /*1f80*/  SHFL.BFLY P2, R27, R23, R3, R24 ;  /* 0x0c000003171b7389 */ /* 0x0002a40000040018 */
[----:B-12---:R-:W-:Y:S01]  /*1f90*/  ENDCOLLECTIVE ;  /* 0x000000000000791b */ /* 0x006fe20003800000 */
.L_x_1153:
[----:B------:R-:W-:Y:S05]  /*1fa0*/  BSYNC B0 ;  /* 0x0000000000007941 */ /* 0x000fea0003800000 */
.L_x_1152:
        /* <DEDUP_REMOVED lines=8> */
.L_x_1154:
[----:B------:R-:W-:Y:S01]  /*2030*/  HFMA2.MMA R3, -RZ, RZ, 0, 2.384185791015625e-07 ;  /* 0x00000004ff037435 */ /* 0x000fe200000001ff */
[----:B------:R-:W-:-:S04]  /*2040*/  FADD.FTZ R28, R25, R27 ;  /* 0x0000001b191c7221 */ /* 0x000fc80000010000 */
[----:B------:R-:W-:-:S07]  /*2050*/  IMAD.MOV.U32 R23, RZ, RZ, R28 ;  /* 0x000000ffff177224 */ /* 0x000fce00078e001c */
[----:B------:R-:W-:Y:S05]  /*2060*/  WARPSYNC.COLLECTIVE R26, `(.L_x_1155) ;  /* 0x000000001a087348 */ /* 0x000fea0003c00000 */
[----:B------:R1:W2:Y:S02]  /*2070*/  SHFL.BFLY P2, R27, R23, R3, R24 ;  /* 0x0c000003171b7389 */ /* 0x0002a40000040018 */
[----:B-12---:R-:W-:Y:S01]  /*2080*/  ENDCOLLECTIVE ;  /* 0x000000000000791b */ /* 0x006fe20003800000 */
.L_x_1155:
[----:B------:R-:W-:Y:S01]  /*2090*/  MOV R3, 0x2 ;  /* 0x0000000200037802 */ /* 0x000fe20000000f00 */
[----:B------:R-:W-:-:S04]  /*20a0*/  FADD.FTZ R29, R28, R27 ;  /* 0x0000001b1c1d7221 */ /* 0x000fc80000010000 */
[----:B------:R-:W-:-:S07]  /*20b0*/  IMAD.MOV.U32 R23, RZ, RZ, R29 ;  /* 0x000000ffff177224 */ /* 0x000fce00078e001d */
[----:B------:R-:W-:Y:S05]  /*20c0*/  WARPSYNC.COLLECTIVE R26, `(.L_x_1156) ;  /* 0x000000001a087348 */ /* 0x000fea0003c00000 */
[----:B------:R1:W2:Y:S02]  /*20d0*/  SHFL.BFLY P2, R27, R23, R3, R24 ;  /* 0x0c000003171b7389 */ /* 0x0002a40000040018 */
[----:B-12---:R-:W-:Y:S01]  /*20e0*/  ENDCOLLECTIVE ;  /* 0x000000000000791b */ /* 0x006fe20003800000 */
.L_x_1156:
[----:B------:R-:W-:Y:S01]  /*20f0*/  HFMA2.MMA R3, -RZ, RZ, 0, 5.9604644775390625e-08 ;  /* 0x00000001ff037435 */ /* 0x000fe200000001ff */
[----:B------:R-:W-:-:S04]  /*2100*/  FADD.FTZ R29, R29, R27 ;  /* 0x0000001b1d1d7221 */ /* 0x000fc80000010000 */
[----:B------:R-:W-:-:S07]  /*2110*/  IMAD.MOV.U32 R23, RZ, RZ, R29 ;  /* 0x000000ffff177224 */ /* 0x000fce00078e001d */
[----:B------:R-:W-:Y:S05]  /*2120*/  WARPSYNC.COLLECTIVE R26, `(.L_x_1157) ;  /* 0x000000001a087348 */ /* 0x000fea0003c00000 */
[----:B------:R1:W2:Y:S02]  /*2130*/  SHFL.BFLY P2, R27, R23, R3, R24 ;  /* 0x0c000003171b7389 */ /* 0x0002a40000040018 */
[----:B-12---:R-:W-:Y:S01]  /*2140*/  ENDCOLLECTIVE ;  /* 0x000000000000791b */ /* 0x006fe20003800000 */
.L_x_1157:
[----:B------:R-:W-:Y:S05]  /*2150*/  BRA `(.L_x_1158) ;  /* 0xfffffff800087947 */ /* 0x000fea000383ffff */
.L_x_1149:
        /* <DEDUP_REMOVED lines=23> */
.L_x_1160:
[----:B------:R-:W-:Y:S05]  /*22d0*/  BSYNC B1 ;  /* 0x0000000000017941 */ /* 0x000fea0003800000 */
.L_x_1159:
[----:B------:R-:W-:Y:S01]  /*22e0*/  MOV R3, R16 ;  /* 0x0000001000037202 */ /* 0x000fe20000000f00 */
[----:B------:R-:W-:Y:S01]  /*22f0*/  IMAD.MOV.U32 R24, RZ, RZ, 0x1f ;  /* 0x0000001fff187424 */ /* 0x000fe200078e00ff */
[----:B------:R-:W-:Y:S02]  /*2300*/  MOV R26, 0xffffffff ;  /* 0xffffffff001a7802 */ /* 0x000fe40000000f00 */
[----:B------:R-:W-:-:S13]  /*2310*/  ISETP.NE.AND P3, PT, R25, RZ, PT ;  /* 0x000000ff1900720c */ /* 0x000fda0003f65270 */
[----:B------:R-:W-:Y:S05]  /*2320*/  WARPSYNC.COLLECTIVE R26, `(.L_x_1161) ;  /* 0x000000001a087348 */ /* 0x000fea0003c00000 */
[----:B------:R1:W2:Y:S02]  /*2330*/  SHFL.BFLY P2, R27, R23, R3, R24 ;  /* 0x0c000003171b7389 */ /* 0x0002a40000040018 */
[----:B-12---:R-:W-:Y:S01]  /*2340*/  ENDCOLLECTIVE ;  /* 0x000000000000791b */ /* 0x006fe20003800000 */
.L_x_1161:
        /* <DEDUP_REMOVED lines=24> */
.L_x_1162:
[----:B------:R-:W-:Y:S05]  /*24d0*/  BRA `(.L_x_1163) ;  /* 0xfffffff800187947 */ /* 0x000fea000383ffff */
.L_x_1150:
[----:B------:R-:W-:Y:S01]  /*24e0*/  BSSY B1, `(.L_x_1164) ;  /* 0x0000005000017945 */ /* 0x000fe20003800000 */
[----:B------:R-:W-:-:S07]  /*24f0*/  MOV R26, 0xffffffff ;  /* 0xffffffff001a7802 */ /* 0x000fce0000000f00 */
[----:B------:R-:W-:Y:S05]  /*2500*/  WARPSYNC.COLLECTIVE R26, `(.L_x_1165) ;  /* 0x000000001a087348 */ /* 0x000fea0003c00000 */
[----:B------:R-:W-:Y:S01]  /*2510*/  NOP ;  /* 0x0000000000007918 */ /* 0x000fe20000000000 */
[----:B------:R-:W-:Y:S01]  /*2520*/  ENDCOLLECTIVE ;  /* 0x000000000000791b */ /* 0x000fe20003800000 */
.L_x_1165:
[----:B------:R-:W-:Y:S05]  /*2530*/  BSYNC B1 ;  /* 0x0000000000017941 */ /* 0x000fea0003800000 */
.L_x_1164:
[----:B------:R-:W-:Y:S05]  /*2540*/  BRA `(.L_x_1148) ;  /* 0xfffffff800387947 */ /* 0x000fea000383ffff */
.L_x_1166:
        /* <DEDUP_REMOVED lines=11> */
.L_x_4528:


//--------------------- .text._ZN12tensorrt_llm7kernels32fusedQKNormRopeKernelNTokenHeadsIN3c108BFloat16ENS2_4HalfELi64ELb1ELi4EEEvPviiifPKvS7_S7_PKlii --------------------------
	.section	.text._ZN12tensorrt_llm7kernels32fusedQKNormRopeKernelNTokenHeadsIN3c108BFloat16ENS2_4HalfELi64ELb1ELi4EEEvPviiifPKvS7_S7_PKlii,"ax",@progbits
	.align	128
        .global         _ZN12tensorrt_llm7kernels32fusedQKNormRopeKernelNTokenHeadsIN3c108BFloat16ENS2_4HalfELi64ELb1ELi4EEEvPviiifPKvS7_S7_PKlii
        .type           _ZN12tensorrt_llm7kernels32fusedQKNormRopeKernelNTokenHeadsIN3c108BFloat16ENS2_4HalfELi64ELb1ELi4EEEvPviiifPKvS7_S7_PKlii,@function
        .size           _ZN12tensorrt_llm7kernels32fusedQKNormRopeKernelNTokenHeadsIN3c108BFloat16ENS2_4HalfELi64ELb1ELi4EEEvPviiifPKvS7_S7_PKlii,(.L_x_4529 - _ZN12tensorrt_llm7kernels32fusedQKNormRopeKernelNTokenHeadsIN3c108BFloat16ENS2_4HalfELi64ELb1ELi4EEEvPviiifPKvS7_S7_PKlii)
        .other          _ZN12tensorrt_llm7kernels32fusedQKNormRopeKernelNTokenHeadsIN3c108BFloat16ENS2_4HalfELi64ELb1ELi4EEEvPviiifPKvS7_S7_PKlii,@"STO_CUDA_ENTRY STV_DEFAULT"
_ZN12tensorrt_llm7kernels32fusedQKNormRopeKernelNTokenHeadsIN3c108BFloat16ENS2_4HalfELi64ELb1ELi4EEEvPviiifPKvS7_S7_PKlii:
.text._ZN12tensorrt_llm7kernels32fusedQKNormRopeKernelNTokenHeadsIN3c108BFloat16ENS2_4HalfELi64ELb1ELi4EEEvPviiifPKvS7_S7_PKlii:
        /* <DEDUP_REMOVED lines=79> */
.L_x_1171:
        /* <DEDUP_REMOVED lines=46> */
.L_x_1170:
[----:B------:R-:W-:Y:S05]  /*07d0*/  BSYNC B1 ;  /* 0x0000000000017941 */ /* 0x000fea0003800000 */
.L_x_1169:
        /* <DEDUP_REMOVED lines=13> */
.L_x_1172:
        /* <DEDUP_REMOVED lines=16> */
.L_x_1168:
[----:B------:R-:W-:Y:S05]  /*09b0*/  BSYNC B0 ;  /* 0x0000000000007941 */ /* 0x000fea0003800000 */
.L_x_1167:
        /* <DEDUP_REMOVED lines=37> */
.L_x_1177:
        /* <DEDUP_REMOVED lines=13> */
.L_x_1176:
[----:B------:R-:W-:Y:S05]  /*0ce0*/  BSYNC B1 ;  /* 0x0000000000017941 */ /* 0x000fea0003800000 */
.L_x_1175:
        /* <DEDUP_REMOVED lines=25> */
.L_x_1180:
        /* <DEDUP_REMOVED lines=49> */
.L_x_1179:
[----:B------:R-:W-:Y:S05]  /*1190*/  BSYNC B1 ;  /* 0x0000000000017941 */ /* 0x000fea0003800000 */
.L_x_1178:
        /* <DEDUP_REMOVED lines=32> */
.L_x_1182:
[----:B------:R-:W-:Y:S05]  /*13a0*/  BSYNC B1 ;  /* 0x0000000000017941 */ /* 0x000fea0003800000 */
.L_x_1181:
        /* <DEDUP_REMOVED lines=15> */
.L_x_1174:
[----:B------:R-:W-:Y:S05]  /*14a0*/  BSYNC B0 ;  /* 0x0000000000007941 */ /* 0x000fea0003800000 */
.L_x_1173:
        /* <DEDUP_REMOVED lines=40> */
.L_x_1189:
        /* <DEDUP_REMOVED lines=25> */
.L_x_1199:
        /* <DEDUP_REMOVED lines=14> */
.L_x_1187:
[----:B------:R-:W-:Y:S05]  /*19a0*/  BSYNC B1 ;  /* 0x0000000000017941 */ /* 0x000fea0003800000 */
.L_x_1186:
        /* <DEDUP_REMOVED lines=38> */
.L_x_1206:
        /* <DEDUP_REMOVED lines=26> */
.L_x_1184:
[----:B------:R-:W-:Y:S05]  /*1db0*/  BSYNC B0 ;  /* 0x0000000000007941 */ /* 0x000fea0003800000 */
.L_x_1183:
        /* <DEDUP_REMOVED lines=26> */
.L_x_1213:
[----:B------:R-:W3:Y:S01]  /*1f60*/  LDC R7, c[0x0][0x224] ;  /* 0x00008900ff077b82 */ /* 0x000ee20000000800 */
[----:B------:R-:W-:Y:S01]  /*1f70*/  ISETP.NE.AND P1, PT, R16, RZ, PT ;  /* 0x000000ff1000720c */ /* 0x000fe20003f25270 */
[----:B------:R-:W-:Y:S01]  /*1f80*/  BSSY B0, `(.L_x_1191) ;  /* 0x0000004000007945 */ /* 0x000fe20003800000 */
[----:B------:R-:W-:-:S11]  /*1f90*/  ISETP.GE.AND P2, PT, R11, R18, PT ;  /* 0x000000120b00720c */ /* 0x000fd60003f46270 */
[----:B------:R-:W-:Y:S05]  /*1fa0*/  @P1 BRA `(.L_x_1192) ;  /* 0x0000000000041947 */ /* 0x000fea0003800000 */
[----:B------:R-:W-:-:S04]  /*1fb0*/  DEPBAR.LE SB0, 0x0 ;  /* 0x000080000000791a */ /* 0x000fc80000000000 */
.L_x_1192:
[----:B------:R-:W-:Y:S05]  /*1fc0*/  BSYNC B0 ;  /* 0x0000000000007941 */ /* 0x000fea0003800000 */
.L_x_1191:
        /* <DEDUP_REMOVED lines=24> */
.L_x_1185:
        /* <DEDUP_REMOVED lines=8> */
.L_x_1194:
[----:B------:R-:W-:Y:S05]  /*21d0*/  BSYNC B1 ;  /* 0x0000000000017941 */ /* 0x000fea0003800000 */
.L_x_1193:
[----:B------:R-:W-:Y:S01]  /*21e0*/  FADD.FTZ R8, R23, R26 ;  /* 0x0000001a17087221 */ /* 0x000fe20000010000 */
[----:B------:R-:W-:Y:S01]  /*21f0*/  MOV R9, 0x8 ;  /* 0x0000000800097802 */ /* 0x000fe20000000f00 */
[----:B------:R-:W-:Y:S01]  /*2200*/  IMAD.MOV.U32 R24, RZ, RZ, 0x1f ;  /* 0x0000001fff187424 */ /* 0x000fe200078e00ff */
[----:B------:R-:W-:-:S07]  /*2210*/  MOV R27, 0xffffffff ;  /* 0xffffffff001b7802 */ /* 0x000fce0000000f00 */
[----:B------:R-:W-:Y:S05]  /*2220*/  WARPSYNC.COLLECTIVE R27, `(.L_x_1195) ;  /* 0x000000001b087348 */ /* 0x000fea0003c00000 */
[----:B------:R1:W2:Y:S02]  /*2230*/  SHFL.BFLY P1, R26, R8, R9, R24 ;  /* 0x0c000009081a7389 */ /* 0x0002a40000020018 */
[----:B-12---:R-:W-:Y:S01]  /*2240*/  ENDCOLLECTIVE ;  /* 0x000000000000791b */ /* 0x006fe20003800000 */
.L_x_1195:
[----:B------:R-:W-:Y:S01]  /*2250*/  HFMA2.MMA R9, -RZ, RZ, 0, 2.384185791015625e-07 ;  /* 0x00000004ff097435 */ /* 0x000fe200000001ff */
[----:B------:R-:W-:-:S04]  /*2260*/  FADD.FTZ R23, R8, R26 ;  /* 0x0000001a08177221 */ /* 0x000fc80000010000 */
[----:B------:R-:W-:-:S07]  /*2270*/  IMAD.MOV.U32 R8, RZ, RZ, R23 ;  /* 0x000000ffff087224 */ /* 0x000fce00078e0017 */
[----:B------:R-:W-:Y:S05]  /*2280*/  WARPSYNC.COLLECTIVE R27, `(.L_x_1196) ;  /* 0x000000001b087348 */ /* 0x000fea0003c00000 */
[----:B------:R1:W2:Y:S02]  /*2290*/  SHFL.BFLY P1, R26, R8, R9, R24 ;  /* 0x0c000009081a7389 */ /* 0x0002a40000020018 */
[----:B-12---:R-:W-:Y:S01]  /*22a0*/  ENDCOLLECTIVE ;  /* 0x000000000000791b */ /* 0x006fe20003800000 */
.L_x_1196:
[----:B------:R-:W-:Y:S01]  /*22b0*/  MOV R9, 0x2 ;  /* 0x0000000200097802 */ /* 0x000fe20000000f00 */
[----:B------:R-:W-:-:S04]  /*22c0*/  FADD.FTZ R23, R23, R26 ;  /* 0x0000001a17177221 */ /* 0x000fc80000010000 */
[----:B------:R-:W-:-:S07]  /*22d0*/  IMAD.MOV.U32 R8, RZ, RZ, R23 ;  /* 0x000000ffff087224 */ /* 0x000fce00078e0017 */
[----:B------:R-:W-:Y:S05]  /*22e0*/  WARPSYNC.COLLECTIVE R27, `(.L_x_1197) ;  /* 0x000000001b087348 */ /* 0x000fea0003c00000 */
[----:B------:R1:W2:Y:S02]  /*22f0*/  SHFL.BFLY P1, R26, R8, R9, R24 ;  /* 0x0c000009081a7389 */ /* 0x0002a40000020018 */
[----:B-12---:R-:W-:Y:S01]  /*2300*/  ENDCOLLECTIVE ;  /* 0x000000000000791b */ /* 0x006fe20003800000 */
.L_x_1197:
[----:B------:R-:W-:Y:S02]  /*2310*/  IMAD.MOV.U32 R9, RZ, RZ, 0x1 ;  /* 0x00000001ff097424 */ /* 0x000fe400078e00ff */
[----:B------:R-:W-:-:S07]  /*2320*/  FADD.FTZ R8, R23, R26 ;  /* 0x0000001a17087221 */ /* 0x000fce0000010000 */
[----:B------:R-:W-:Y:S05]  /*2330*/  WARPSYNC.COLLECTIVE R27, `(.L_x_1198) ;  /* 0x000000001b087348 */ /* 0x000fea0003c00000 */
[----:B------:R1:W2:Y:S02]  /*2340*/  SHFL.BFLY P1, R26, R8, R9, R24 ;  /* 0x0c000009081a7389 */ /* 0x0002a40000020018 */
[----:B-12---:R-:W-:Y:S01]  /*2350*/  ENDCOLLECTIVE ;  /* 0x000000000000791b */ /* 0x006fe20003800000 */
.L_x_1198:
[----:B------:R-:W-:Y:S05]  /*2360*/  BRA `(.L_x_1199) ;  /* 0xfffffff400547947 */ /* 0x000fea000383ffff */
.L_x_1188:
[----:B------:R-:W-:Y:S01]  /*2370*/  HFMA2.MMA R9, -RZ, RZ, 0, 9.5367431640625e-07 ;  /* 0x00000010ff097435 */ /* 0x000fe200000001ff */
[----:B------:R-:W-:Y:S01]  /*2380*/  BSSY B1, `(.L_x_1200) ;  /* 0x0000006000017945 */ /* 0x000fe20003800000 */
[----:B------:R-:W-:Y:S01]  /*2390*/  IMAD.MOV.U32 R24, RZ, RZ, 0x1f ;  /* 0x0000001fff187424 */ /* 0x000fe200078e00ff */
[----:B------:R-:W-:-:S08]  /*23a0*/  MOV R27, 0xffffffff ;  /* 0xffffffff001b7802 */ /* 0x000fd00000000f00 */
[----:B------:R-:W-:Y:S05]  /*23b0*/  WARPSYNC.COLLECTIVE R27, `(.L_x_1201) ;  /* 0x000000001b087348 */ /* 0x000fea0003c00000 */
[----:B------:R1:W2:Y:S02]  /*23c0*/  SHFL.BFLY P1, R26, R8, R9, R24 ;  /* 0x0c000009081a7389 */ /* 0x0002a40000020018 */
[----:B-12---:R-:W-:Y:S01]  /*23d0*/  ENDCOLLECTIVE ;  /* 0x000000000000791b */ /* 0x006fe20003800000 */
.L_x_1201:
[----:B------:R-:W-:Y:S05]  /*23e0*/  BSYNC B1 ;  /* 0x0000000000017941 */ /* 0x000fea0003800000 */
.L_x_1200:
[----:B------:R-:W-:Y:S01]  /*23f0*/  HFMA2.MMA R24, -RZ, RZ, 0, 1.847743988037109375e-06 ;  /* 0x0000001fff187435 */ /* 0x000fe200000001ff */
[----:B------:R-:W-:Y:S01]  /*2400*/  FADD.FTZ R8, R8, R26 ;  /* 0x0000001a08087221 */ /* 0x000fe20000010000 */
[----:B------:R-:W-:Y:S02]  /*2410*/  IMAD.MOV.U32 R9, RZ, RZ, 0x8 ;  /* 0x00000008ff097424 */ /* 0x000fe400078e00ff */
[----:B------:R-:W-:-:S07]  /*2420*/  IMAD.MOV.U32 R27, RZ, RZ, -0x1 ;  /* 0xffffffffff1b7424 */ /* 0x000fce00078e00ff */
[----:B------:R-:W-:Y:S05]  /*2430*/  WARPSYNC.COLLECTIVE R27, `(.L_x_1202) ;  /* 0x000000001b087348 */ /* 0x000fea0003c00000 */
[----:B------:R1:W2:Y:S02]  /*2440*/  SHFL.BFLY P1, R26, R8, R9, R24 ;  /* 0x0c000009081a7389 */ /* 0x0002a40000020018 */
[----:B-12---:R-:W-:Y:S01]  /*2450*/  ENDCOLLECTIVE ;  /* 0x000000000000791b */ /* 0x006fe20003800000 */
.L_x_1202:
[----:B------:R-:W-:Y:S01]  /*2460*/  MOV R9, 0x4 ;  /* 0x0000000400097802 */ /* 0x000fe20000000f00 */
[----:B------:R-:W-:-:S07]  /*2470*/  FADD.FTZ R8, R8, R26 ;  /* 0x0000001a08087221 */ /* 0x000fce0000010000 */
[----:B------:R-:W-:Y:S05]  /*2480*/  WARPSYNC.COLLECTIVE R27, `(.L_x_1203) ;  /* 0x000000001b087348 */ /* 0x000fea0003c00000 */
[----:B------:R1:W2:Y:S02]  /*2490*/  SHFL.BFLY P1, R26, R8, R9, R24 ;  /* 0x0c000009081a7389 */ /* 0x0002a40000020018 */
[----:B-12---:R-:W-:Y:S01]  /*24a0*/  ENDCOLLECTIVE ;  /* 0x000000000000791b */ /* 0x006fe20003800000 */
.L_x_1203:
[----:B------:R-:W-:Y:S02]  /*24b0*/  IMAD.MOV.U32 R9, RZ, RZ, 0x2 ;  /* 0x00000002ff097424 */ /* 0x000fe400078e00ff */
[----:B------:R-:W-:-:S07]  /*24c0*/  FADD.FTZ R8, R8, R26 ;  /* 0x0000001a08087221 */ /* 0x000fce0000010000 */
[----:B------:R-:W-:Y:S05]  /*24d0*/  WARPSYNC.COLLECTIVE R27, `(.L_x_1204) ;  /* 0x000000001b087348 */ /* 0x000fea0003c00000 */
[----:B------:R1:W2:Y:S02]  /*24e0*/  SHFL.BFLY P1, R26, R8, R9, R24 ;  /* 0x0c000009081a7389 */ /* 0x0002a40000020018 */
[----:B-12---:R-:W-:Y:S01]  /*24f0*/  ENDCOLLECTIVE ;  /* 0x000000000000791b */ /* 0x006fe20003800000 */
.L_x_1204:
[----:B------:R-:W-:Y:S01]  /*2500*/  HFMA2.MMA R9, -RZ, RZ, 0, 5.9604644775390625e-08 ;  /* 0x00000001ff097435 */ /* 0x000fe200000001ff */
[----:B------:R-:W-:-:S10]  /*2510*/  FADD.FTZ R8, R8, R26 ;  /* 0x0000001a08087221 */ /* 0x000fd40000010000 */
[----:B------:R-:W-:Y:S05]  /*2520*/  WARPSYNC.COLLECTIVE R27, `(.L_x_1205) ;  /* 0x000000001b087348 */ /* 0x000fea0003c00000 */
[----:B------:R1:W2:Y:S02]  /*2530*/  SHFL.BFLY P1, R26, R8, R9, R24 ;  /* 0x0c000009081a7389 */ /* 0x0002a40000020018 */
[----:B-12---:R-:W-:Y:S01]  /*2540*/  ENDCOLLECTIVE ;  /* 0x000000000000791b */ /* 0x006fe20003800000 */
.L_x_1205:
[----:B------:R-:W-:Y:S05]  /*2550*/  BRA `(.L_x_1206) ;  /* 0xfffffff400ac7947 */ /* 0x000fea000383ffff */
.L_x_1190:
[----:B------:R-:W-:Y:S01]  /*2560*/  BSSY B0, `(.L_x_1207) ;  /* 0x0000007000007945 */ /* 0x000fe20003800000 */
[----:B------:R-:W-:Y:S01]  /*2570*/  IMAD.MOV.U32 R9, RZ, RZ, 0x10 ;  /* 0x00000010ff097424 */ /* 0x000fe200078e00ff */
[----:B------:R-:W-:Y:S01]  /*2580*/  MOV R24, 0x1f ;  /* 0x0000001f00187802 */ /* 0x000fe20000000f00 */
[----:B------:R-:W-:-:S07]  /*2590*/  IMAD.MOV.U32 R27, RZ, RZ, -0x1 ;  /* 0xffffffffff1b7424 */ /* 0x000fce00078e00ff */
[----:B------:R-:W-:Y:S05]  /*25a0*/  WARPSYNC.COLLECTIVE R27, `(.L_x_1208) ;  /* 0x000000001b087348 */ /* 0x000fea0003c00000 */
[----:B------:R1:W2:Y:S02]  /*25b0*/  SHFL.BFLY P1, R26, R8, R9, R24 ;  /* 0x0c000009081a7389 */ /* 0x0002a40000020018 */
[----:B-12---:R-:W-:Y:S01]  /*25c0*/  ENDCOLLECTIVE ;  /* 0x000000000000791b */ /* 0x006fe20003800000 */
.L_x_1208:
[----:B------:R-:W-:Y:S05]  /*25d0*/  BSYNC B0 ;  /* 0x0000000000007941 */ /* 0x000fea0003800000 */
.L_x_1207:
[----:B------:R-:W-:Y:S01]  /*25e0*/  HFMA2.MMA R9, -RZ, RZ, 0, 4.76837158203125e-07 ;  /* 0x00000008ff097435 */ /* 0x000fe200000001ff */
[----:B------:R-:W-:Y:S01]  /*25f0*/  FADD.FTZ R8, R8, R26 ;  /* 0x0000001a08087221 */ /* 0x000fe20000010000 */
[----:B------:R-:W-:Y:S01]  /*2600*/  IMAD.MOV.U32 R24, RZ, RZ, 0x1f ;  /* 0x0000001fff187424 */ /* 0x000fe200078e00ff */
[----:B------:R-:W-:-:S08]  /*2610*/  MOV R27, 0xffffffff ;  /* 0xffffffff001b7802 */ /* 0x000fd00000000f00 */
[----:B------:R-:W-:Y:S05]  /*2620*/  WARPSYNC.COLLECTIVE R27, `(.L_x_1209) ;  /* 0x000000001b087348 */ /* 0x000fea0003c00000 */
[----:B------:R1:W2:Y:S02]  /*2630*/  SHFL.BFLY P1, R26, R8, R9, R24 ;  /* 0x0c000009081a7389 */ /* 0x0002a40000020018 */
[----:B-12---:R-:W-:Y:S01]  /*2640*/  ENDCOLLECTIVE ;  /* 0x000000000000791b */ /* 0x006fe20003800000 */
.L_x_1209:
[----:B------:R-:W-:Y:S01]  /*2650*/  HFMA2.MMA R9, -RZ, RZ, 0, 2.384185791015625e-07 ;  /* 0x00000004ff097435 */ /* 0x000fe200000001ff */
[----:B------:R-:W-:-:S04]  /*2660*/  FADD.FTZ R7, R8, R26 ;  /* 0x0000001a08077221 */ /* 0x000fc80000010000 */
[----:B------:R-:W-:-:S07]  /*2670*/  IMAD.MOV.U32 R8, RZ, RZ, R7 ;  /* 0x000000ffff087224 */ /* 0x000fce00078e0007 */
[----:B------:R-:W-:Y:S05]  /*2680*/  WARPSYNC.COLLECTIVE R27, `(.L_x_1210) ;  /* 0x000000001b087348 */ /* 0x000fea0003c00000 */
[----:B------:R1:W2:Y:S02]  /*2690*/  SHFL.BFLY P1, R26, R8, R9, R24 ;  /* 0x0c000009081a7389 */ /* 0x0002a40000020018 */
[----:B-12---:R-:W-:Y:S01]  /*26a0*/  ENDCOLLECTIVE ;  /* 0x000000000000791b */ /* 0x006fe20003800000 */
.L_x_1210:
[----:B------:R-:W-:Y:S01]  /*26b0*/  MOV R9, 0x2 ;  /* 0x0000000200097802 */ /* 0x000fe20000000f00 */
[----:B------:R-:W-:-:S04]  /*26c0*/  FADD.FTZ R10, R7, R26 ;  /* 0x0000001a070a7221 */ /* 0x000fc80000010000 */
[----:B------:R-:W-:-:S07]  /*26d0*/  IMAD.MOV.U32 R8, RZ, RZ, R10 ;  /* 0x000000ffff087224 */ /* 0x000fce00078e000a */
[----:B------:R-:W-:Y:S05]  /*26e0*/  WARPSYNC.COLLECTIVE R27, `(.L_x_1211) ;  /* 0x000000001b087348 */ /* 0x000fea0003c00000 */
[----:B------:R1:W2:Y:S02]  /*26f0*/  SHFL.BFLY P1, R26, R8, R9, R24 ;  /* 0x0c000009081a7389 */ /* 0x0002a40000020018 */
[----:B-12---:R-:W-:Y:S01]  /*2700*/  ENDCOLLECTIVE ;  /* 0x000000000000791b */ /* 0x006fe20003800000 */
.L_x_1211:
[----:B------:R-:W-:Y:S01]  /*2710*/  HFMA2.MMA R9, -RZ, RZ, 0, 5.9604644775390625e-08 ;  /* 0x00000001ff097435 */ /* 0x000fe200000001ff */
[----:B------:R-:W-:-:S04]  /*2720*/  FADD.FTZ R15, R10, R26 ;  /* 0x0000001a0a0f7221 */ /* 0x000fc80000010000 */
[----:B------:R-:W-:-:S07]  /*2730*/  IMAD.MOV.U32 R8, RZ, RZ, R15 ;  /* 0x000000ffff087224 */ /* 0x000fce00078e000f */
[----:B------:R-:W-:Y:S05]  /*2740*/  WARPSYNC.COLLECTIVE R27, `(.L_x_1212) ;  /* 0x000000001b087348 */ /* 0x000fea0003c00000 */
[----:B------:R1:W2:Y:S02]  /*2750*/  SHFL.BFLY P1, R26, R8, R9, R24 ;  /* 0x0c000009081a7389 */ /* 0x0002a40000020018 */
[----:B-12---:R-:W-:Y:S01]  /*2760*/  ENDCOLLECTIVE ;  /* 0x000000000000791b */ /* 0x006fe20003800000 */
.L_x_1212:
[----:B------:R-:W-:Y:S05]  /*2770*/  BRA `(.L_x_1213) ;  /* 0xfffffff400f87947 */ /* 0x000fea000383ffff */
.L_x_1214:
        /* <DEDUP_REMOVED lines=16> */
.L_x_4529:


//--------------------- .text._ZN12tensorrt_llm7kernels32fusedQKNormRopeKernelNTokenHeadsIN3c108BFloat16ENS2_4HalfELi256ELb0ELi2EEEvPviiifPKvS7_S7_PKlii --------------------------
	.section	.text._ZN12tensorrt_llm7kernels32fusedQKNormRopeKernelNTokenHeadsIN3c108BFloat16ENS2_4HalfELi256ELb0ELi2EEEvPviiifPKvS7_S7_PKlii,"ax",@progbits
	.align	128
        .global         _ZN12tensorrt_llm7kernels32fusedQKNormRopeKernelNTokenHeadsIN3c108BFloat16ENS2_4HalfELi256ELb0ELi2EEEvPviiifPKvS7_S7_PKlii
        .type           _ZN12tensorrt_llm7kernels32fusedQKNormRopeKernelNTokenHeadsIN3c108BFloat16ENS2_4HalfELi256ELb0ELi2EEEvPviiifPKvS7_S7_PKlii,@function
        .size           _ZN12tensorrt_llm7kernels32fusedQKNormRopeKernelNTokenHeadsIN3c108BFloat16ENS2_4HalfELi256ELb0ELi2EEEvPviiifPKvS7_S7_PKlii,(.L_x_4530 - _ZN12tensorrt_llm7kernels32fusedQKNormRopeKernelNTokenHeadsIN3c108BFloat16ENS2_4HalfELi256ELb0ELi2EEEvPviiifPKvS7_S7_PKlii)
        .other          _ZN12tensorrt_llm7kernels32fusedQKNormRopeKernelNTokenHeadsIN3c108BFloat16ENS2_4HalfELi256ELb0ELi2EEEvPviiifPKvS7_S7_PKlii,@"STO_CUDA_ENTRY STV_DEFAULT"
_ZN12tensorrt_llm7kernels32fusedQKNormRopeKernelNTokenHeadsIN3c108BFloat16ENS2_4HalfELi256ELb0ELi2EEEvPviiifPKvS7_S7_PKlii:
.text._ZN12tensorrt_llm7kernels32fusedQKNormRopeKernelNTokenHeadsIN3c108BFloat16ENS2_4HalfELi256ELb0ELi2EEEvPviiifPKvS7_S7_PKlii:
        /* <DEDUP_REMOVED lines=79> */
.L_x_1219:
        /* <DEDUP_REMOVED lines=45> */
.L_x_1218:
[----:B------:R-:W-:Y:S05]  /*07c0*/  BSYNC B1 ;  /* 0x0000000000017941 */ /* 0x000fea0003800000 */
.L_x_1217:
        /* <DEDUP_REMOVED lines=13> */
.L_x_1220:
        /* <DEDUP_REMOVED lines=16> */
.L_x_1216:
[----:B------:R-:W-:Y:S05]  /*09a0*/  BSYNC B0 ;  /* 0x0000000000007941 */ /* 0x000fea0003800000 */
.L_x_1215:
        /* <DEDUP_REMOVED lines=37> */
.L_x_1225:
[----:B------:R-:W-:Y:S01]  /*0c00*/  VIADD R15, R15, 0xffffffff ;  /* 0xffffffff0f0f7836 */ /* 0x000fe20000000000 */
[----:B------:R-:W-:Y:S01]  /*0c10*/  MOV R8, R16 ;  /* 0x0000001000087202 */ /* 0x000fe20000000f00 */
        /* <DEDUP_REMOVED lines=11> */
.L_x_1224:
[----:B------:R-:W-:Y:S05]  /*0cd0*/  BSYNC B1 ;  /* 0x0000000000017941 */ /* 0x000fea0003800000 */
.L_x_1223:
        /* <DEDUP_REMOVED lines=25> */
.L_x_1228:
        /* <DEDUP_REMOVED lines=49> */
.L_x_1227:
[----:B------:R-:W-:Y:S05]  /*1180*/  BSYNC B1 ;  /* 0x0000000000017941 */ /* 0x000fea0003800000 */
.L_x_1226:
        /* <DEDUP_REMOVED lines=32> */
.L_x_1230:
[----:B------:R-:W-:Y:S05]  /*1390*/  BSYNC B1 ;  /* 0x0000000000017941 */ /* 0x000fea0003800000 */
.L_x_1229:
        /* <DEDUP_REMOVED lines=15> */
.L_x_1222:
[----:B------:R-:W-:Y:S05]  /*1490*/  BSYNC B0 ;  /* 0x0000000000007941 */ /* 0x000fea0003800000 */
.L_x_1221:
        /* <DEDUP_REMOVED lines=165> */
.L_x_1238:
        /* <DEDUP_REMOVED lines=34> */
.L_x_1245:
        /* <DEDUP_REMOVED lines=30> */
.L_x_1233:
[----:B------:R-:W-:Y:S05]  /*22f0*/  BSYNC B0 ;  /* 0x0000000000007941 */ /* 0x000fea0003800000 */
.L_x_1232:
        /* <DEDUP_REMOVED lines=119> */
.L_x_1256:
        /* <DEDUP_REMOVED lines=15> */
.L_x_1235:
[----:B------:R-:W-:Y:S05]  /*2b60*/  BSYNC B0 ;  /* 0x0000000000007941 */ /* 0x000fea0003800000 */
.L_x_1234:
        /* <DEDUP_REMOVED lines=18> */
.L_x_1231:
[----:B------:R-:W-:Y:S01]  /*2c90*/  HFMA2.MMA R42, -RZ, RZ, 0, 9.5367431640625e-07 ;  /* 0x00000010ff2a7435 */ /* 0x000fe200000001ff */
[----:B------:R-:W-:Y:S01]  /*2ca0*/  BSSY B0, `(.L_x_1239) ;  /* 0x0000006000007945 */ /* 0x000fe20003800000 */
[----:B------:R-:W-:Y:S01]  /*2cb0*/  IMAD.MOV.U32 R51, RZ, RZ, 0x1f ;  /* 0x0000001fff337424 */ /* 0x000fe200078e00ff */
[----:B------:R-:W-:-:S08]  /*2cc0*/  MOV R40, 0xffffffff ;  /* 0xffffffff00287802 */ /* 0x000fd00000000f00 */
[----:B------:R-:W-:Y:S05]  /*2cd0*/  WARPSYNC.COLLECTIVE R40, `(.L_x_1240) ;  /* 0x0000000028087348 */ /* 0x000fea0003c00000 */
[----:B------:R1:W2:Y:S02]  /*2ce0*/  SHFL.BFLY P2, R50, R53, R42, R51 ;  /* 0x0c00002a35327389 */ /* 0x0002a40000040033 */
[----:B-12---:R-:W-:Y:S01]  /*2cf0*/  ENDCOLLECTIVE ;  /* 0x000000000000791b */ /* 0x006fe20003800000 */
.L_x_1240:
[----:B------:R-:W-:Y:S05]  /*2d00*/  BSYNC B0 ;  /* 0x0000000000007941 */ /* 0x000fea0003800000 */
.L_x_1239:
[----:B------:R-:W-:Y:S01]  /*2d10*/  HFMA2.MMA R51, -RZ, RZ, 0, 1.847743988037109375e-06 ;  /* 0x0000001fff337435 */ /* 0x000fe200000001ff */
[----:B------:R-:W-:Y:S01]  /*2d20*/  FADD.FTZ R53, R53, R50 ;  /* 0x0000003235357221 */ /* 0x000fe20000010000 */
[----:B------:R-:W-:Y:S02]  /*2d30*/  IMAD.MOV.U32 R42, RZ, RZ, 0x8 ;  /* 0x00000008ff2a7424 */ /* 0x000fe400078e00ff */
[----:B------:R-:W-:-:S07]  /*2d40*/  IMAD.MOV.U32 R40, RZ, RZ, -0x1 ;  /* 0xffffffffff287424 */ /* 0x000fce00078e00ff */
[----:B------:R-:W-:Y:S05]  /*2d50*/  WARPSYNC.COLLECTIVE R40, `(.L_x_1241) ;  /* 0x0000000028087348 */ /* 0x000fea0003c00000 */
[----:B------:R1:W2:Y:S02]  /*2d60*/  SHFL.BFLY P2, R50, R53, R42, R51 ;  /* 0x0c00002a35327389 */ /* 0x0002a40000040033 */
[----:B-12---:R-:W-:Y:S01]  /*2d70*/  ENDCOLLECTIVE ;  /* 0x000000000000791b */ /* 0x006fe20003800000 */
.L_x_1241:
[----:B------:R-:W-:Y:S02]  /*2d80*/  IMAD.MOV.U32 R42, RZ, RZ, 0x4 ;  /* 0x00000004ff2a7424 */ /* 0x000fe400078e00ff */
[----:B------:R-:W-:-:S05]  /*2d90*/  FADD.FTZ R44, R53, R50 ;  /* 0x00000032352c7221 */ /* 0x000fca0000010000 */
[----:B------:R-:W-:-:S07]  /*2da0*/  MOV R53, R44 ;  /* 0x0000002c00357202 */ /* 0x000fce0000000f00 */
[----:B------:R-:W-:Y:S05]  /*2db0*/  WARPSYNC.COLLECTIVE R40, `(.L_x_1242) ;  /* 0x0000000028087348 */ /* 0x000fea0003c00000 */
[----:B------:R1:W2:Y:S02]  /*2dc0*/  SHFL.BFLY P2, R50, R53, R42, R51 ;  /* 0x0c00002a35327389 */ /* 0x0002a40000040033 */
[----:B-12---:R-:W-:Y:S01]  /*2dd0*/  ENDCOLLECTIVE ;  /* 0x000000000000791b */ /* 0x006fe20003800000 */
.L_x_1242:
[----:B------:R-:W-:Y:S02]  /*2de0*/  IMAD.MOV.U32 R42, RZ, RZ, 0x2 ;  /* 0x00000002ff2a7424 */ /* 0x000fe400078e00ff */
[----:B------:R-:W-:-:S05]  /*2df0*/  FADD.FTZ R46, R44, R50 ;  /* 0x000000322c2e7221 */ /* 0x000fca0000010000 */
[----:B------:R-:W-:-:S07]  /*2e00*/  MOV R53, R46 ;  /* 0x0000002e00357202 */ /* 0x000fce0000000f00 */
[----:B------:R-:W-:Y:S05]  /*2e10*/  WARPSYNC.COLLECTIVE R40, `(.L_x_1243) ;  /* 0x0000000028087348 */ /* 0x000fea0003c00000 */
[----:B------:R1:W2:Y:S02]  /*2e20*/  SHFL.BFLY P2, R50, R53, R42, R51 ;  /* 0x0c00002a35327389 */ /* 0x0002a40000040033 */
[----:B-12---:R-:W-:Y:S01]  /*2e30*/  ENDCOLLECTIVE ;  /* 0x000000000000791b */ /* 0x006fe20003800000 */
.L_x_1243:
[----:B------:R-:W-:Y:S02]  /*2e40*/  IMAD.MOV.U32 R42, RZ, RZ, 0x1 ;  /* 0x00000001ff2a7424 */ /* 0x000fe400078e00ff */
[----:B------:R-:W-:-:S05]  /*2e50*/  FADD.FTZ R48, R46, R50 ;  /* 0x000000322e307221 */ /* 0x000fca0000010000 */
[----:B------:R-:W-:-:S07]  /*2e60*/  MOV R53, R48 ;  /* 0x0000003000357202 */ /* 0x000fce0000000f00 */
[----:B------:R-:W-:Y:S05]  /*2e70*/  WARPSYNC.COLLECTIVE R40, `(.L_x_1244) ;  /* 0x0000000028087348 */ /* 0x000fea0003c00000 */
[----:B------:R1:W2:Y:S02]  /*2e80*/  SHFL.BFLY P2, R50, R53, R42, R51 ;  /* 0x0c00002a35327389 */ /* 0x0002a40000040033 */
[----:B-12---:R-:W-:Y:S01]  /*2e90*/  ENDCOLLECTIVE ;  /* 0x000000000000791b */ /* 0x006fe20003800000 */
.L_x_1244:
[----:B------:R-:W-:Y:S05]  /*2ea0*/  BRA `(.L_x_1245) ;  /* 0xfffffff000987947 */ /* 0x000fea000383ffff */
.L_x_1236:
        /* <DEDUP_REMOVED lines=23> */
.L_x_1247:
[----:B------:R-:W-:Y:S05]  /*3020*/  BSYNC B1 ;  /* 0x0000000000017941 */ /* 0x000fea0003800000 */
.L_x_1246:
        /* <DEDUP_REMOVED lines=8> */
.L_x_1248:
        /* <DEDUP_REMOVED lines=27> */
.L_x_1249:
        /* <DEDUP_REMOVED lines=13> */
.L_x_1250:
        /* <DEDUP_REMOVED lines=15> */
.L_x_1251:
        /* <DEDUP_REMOVED lines=15> */
.L_x_1252:
        /* <DEDUP_REMOVED lines=15> */
.L_x_1253:
        /* <DEDUP_REMOVED lines=15> */
.L_x_1254:
[----:B------:R-:W-:-:S06]  /*36f0*/  LEA R48, R48, UR4, 0x1 ;  /* 0x0000000430307c11 */ /* 0x000fcc000f8e08ff */
[----:B------:R-:W1:Y:S01]  /*3700*/  LDS.U16 R48, [R48] ;  /* 0x0000000030307984 */ /* 0x000e620000000400 */
[----:B------:R-:W-:Y:S01]  /*3710*/  MOV R53, R49 ;  /* 0x0000003100357202 */ /* 0x000fe20000000f00 */
[----:B------:R-:W-:-:S07]  /*3720*/  IMAD.MOV.U32 R52, RZ, RZ, R50 ;  /* 0x000000ffff347224 */ /* 0x000fce00078e0032 */
[----:B-1----:R-:W-:Y:S05]  /*3730*/  WARPSYNC.COLLECTIVE R40, `(.L_x_1255) ;  /* 0x0000000028087348 */ /* 0x002fea0003c00000 */
[----:B------:R2:W3:Y:S02]  /*3740*/  SHFL.BFLY P2, R50, R53, R42, R51 ;  /* 0x0c00002a35327389 */ /* 0x0004e40000040033 */
[----:B-123--:R-:W-:Y:S01]  /*3750*/  ENDCOLLECTIVE ;  /* 0x000000000000791b */ /* 0x00efe20003800000 */
.L_x_1255:
        /* <DEDUP_REMOVED lines=10> */
.L_x_1237:
[----:B------:R-:W-:Y:S01]  /*3800*/  BSSY B1, `(.L_x_1257) ;  /* 0x0000005000017945 */ /* 0x000fe20003800000 */
[----:B------:R-:W-:-:S07]  /*3810*/  MOV R40, 0xffffffff ;  /* 0xffffffff00287802 */ /* 0x000fce0000000f00 */
[----:B------:R-:W-:Y:S05]  /*3820*/  WARPSYNC.COLLECTIVE R40, `(.L_x_1258) ;  /* 0x0000000028087348 */ /* 0x000fea0003c00000 */
[----:B------:R-:W-:Y:S01]  /*3830*/  NOP ;  /* 0x0000000000007918 */ /* 0x000fe20000000000 */
[----:B------:R-:W-:Y:S01]  /*3840*/  ENDCOLLECTIVE ;  /* 0x000000000000791b */ /* 0x000fe20003800000 */
.L_x_1258:
[----:B------:R-:W-:Y:S05]  /*3850*/  BSYNC B1 ;  /* 0x0000000000017941 */ /* 0x000fea0003800000 */
.L_x_1257:
[----:B------:R-:W-:Y:S05]  /*3860*/  BRA `(.L_x_1235) ;  /* 0xfffffff000bc7947 */ /* 0x000fea000383ffff */
.L_x_1259:
        /* <DEDUP_REMOVED lines=9> */
.L_x_4530:


//--------------------- .text._ZN12tensorrt_llm7kernels32fusedQKNormRopeKernelNTokenHeadsIN3c108BFloat16ENS2_4HalfELi256ELb1ELi2EEEvPviiifPKvS7_S7_PKlii --------------------------
	.section	.text._ZN12tensorrt_llm7kernels32fusedQKNormRopeKernelNTokenHeadsIN3c108BFloat16ENS2_4HalfELi256ELb1ELi2EEEvPviiifPKvS7_S7_PKlii,"ax",@progbits
	.align	128
        .global         _ZN12tensorrt_llm7kernels32fusedQKNormRopeKernelNTokenHeadsIN3c108BFloat16ENS2_4HalfELi256ELb1ELi2EEEvPviiifPKvS7_S7_PKlii
        .type           _ZN12tensorrt_llm7kernels32fusedQKNormRopeKernelNTokenHeadsIN3c108BFloat16ENS2_4HalfELi256ELb1ELi2EEEvPviiifPKvS7_S7_PKlii,@function
        .size           _ZN12tensorrt_llm7kernels32fusedQKNormRopeKernelNTokenHeadsIN3c108BFloat16ENS2_4HalfELi256ELb1ELi2EEEvPviiifPKvS7_S7_PKlii,(.L_x_4531 - _ZN12tensorrt_llm7kernels32fusedQKNormRopeKernelNTokenHeadsIN3c108BFloat16ENS2_4HalfELi256ELb1ELi2EEEvPviiifPKvS7_S7_PKlii)
        .other          _ZN12tensorrt_llm7kernels32fusedQKNormRopeKernelNTokenHeadsIN3c108BFloat16ENS2_4HalfELi256ELb1ELi2EEEvPviiifPKvS7_S7_PKlii,@"STO_CUDA_ENTRY STV_DEFAULT"
_ZN12tensorrt_llm7kernels32fusedQKNormRopeKernelNTokenHeadsIN3c108BFloat16ENS2_4HalfELi256ELb1ELi2EEEvPviiifPKvS7_S7_PKlii:
.text._ZN12tensorrt_llm7kernels32fusedQKNormRopeKernelNTokenHeadsIN3c108BFloat16ENS2_4HalfELi256ELb1ELi2EEEvPviiifPKvS7_S7_PKlii:
        /* <DEDUP_REMOVED lines=79> */
.L_x_1264:
        /* <DEDUP_REMOVED lines=45> */
.L_x_1263:
[----:B------:R-:W-:Y:S05]  /*07c0*/  BSYNC B1 ;  /* 0x0000000000017941 */ /* 0x000fea0003800000 */
.L_x_1262:
        /* <DEDUP_REMOVED lines=13> */
.L_x_1265:
        /* <DEDUP_REMOVED lines=14> */
[----:B-1----:R-:W-:Y:S01]  /*0980*/  IADD3 R19, R19, 0x200, RZ ;  /* 0x0000020013137810 */ /* 0x002fe20007ffe0ff */
[----:B------:R-:W-:Y:S06]  /*0990*/  @P0 BRA `(.L_x_1265) ;  /* 0xfffffffc00c00947 */ /* 0x000fec000383ffff */
.L_x_1261:
[----:B------:R-:W-:Y:S05]  /*09a0*/  BSYNC B0 ;  /* 0x0000000000007941 */ /* 0x000fea0003800000 */
.L_x_1260:
        /* <DEDUP_REMOVED lines=37> */
.L_x_1270:
        /* <DEDUP_REMOVED lines=13> */
.L_x_1269:
[----:B------:R-:W-:Y:S05]  /*0cd0*/  BSYNC B1 ;  /* 0x0000000000017941 */ /* 0x000fea0003800000 */
.L_x_1268:
        /* <DEDUP_REMOVED lines=26> */
.L_x_1273:
        /* <DEDUP_REMOVED lines=49> */
.L_x_1272:
[----:B------:R-:W-:Y:S05]  /*1190*/  BSYNC B1 ;  /* 0x0000000000017941 */ /* 0x000fea0003800000 */
.L_x_1271:
        /* <DEDUP_REMOVED lines=32> */
.L_x_1275:
[----:B------:R-:W-:Y:S05]  /*13a0*/  BSYNC B1 ;  /* 0x0000000000017941 */ /* 0x000fea0003800000 */
.L_x_1274:
        /* <DEDUP_REMOVED lines=15> */
.L_x_1267:
[----:B------:R-:W-:Y:S05]  /*14a0*/  BSYNC B0 ;  /* 0x0000000000007941 */ /* 0x000fea0003800000 */
.L_x_1266:
        /* <DEDUP_REMOVED lines=61> */
.L_x_1281:
        /* <DEDUP_REMOVED lines=34> */
.L_x_1288:
        /* <DEDUP_REMOVED lines=30> */
.L_x_1278:
[----:B------:R-:W-:Y:S05]  /*1c80*/  BSYNC B0 ;  /* 0x0000000000007941 */ /* 0x000fea0003800000 */
.L_x_1277:
        /* <DEDUP_REMOVED lines=37> */
.L_x_1280:
[----:B------:R-:W-:Y:S05]  /*1ee0*/  BSYNC B0 ;  /* 0x0000000000007941 */ /* 0x000fea0003800000 */
.L_x_1279:
        /* <DEDUP_REMOVED lines=18> */
.L_x_1276:
        /* <DEDUP_REMOVED lines=8> */
.L_x_1283:
[----:B------:R-:W-:Y:S05]  /*2090*/  BSYNC B0 ;  /* 0x0000000000007941 */ /* 0x000fea0003800000 */
.L_x_1282:
        /* <DEDUP_REMOVED lines=8> */
.L_x_1284:
[----:B------:R-:W-:Y:S01]  /*2120*/  HFMA2.MMA R42, -RZ, RZ, 0, 2.384185791015625e-07 ;  /* 0x00000004ff2a7435 */ /* 0x000fe200000001ff */
[----:B------:R-:W-:-:S05]  /*2130*/  MOV R36, R41 ;  /* 0x0000002900247202 */ /* 0x000fca0000000f00 */
[----:B------:R-:W-:-:S04]  /*2140*/  FADD.FTZ R36, R37, R36 ;  /* 0x0000002425247221 */ /* 0x000fc80000010000 */
[----:B------:R-:W-:-:S07]  /*2150*/  IMAD.MOV.U32 R37, RZ, RZ, R36 ;  /* 0x000000ffff257224 */ /* 0x000fce00078e0024 */
[----:B------:R-:W-:Y:S05]  /*2160*/  WARPSYNC.COLLECTIVE R40, `(.L_x_1285) ;  /* 0x0000000028087348 */ /* 0x000fea0003c00000 */
[----:B------:R1:W2:Y:S02]  /*2170*/  SHFL.BFLY P1, R41, R37, R42, R43 ;  /* 0x0c00002a25297389 */ /* 0x0002a4000002002b */
[----:B-12---:R-:W-:Y:S01]  /*2180*/  ENDCOLLECTIVE ;  /* 0x000000000000791b */ /* 0x006fe20003800000 */
.L_x_1285:
[----:B------:R-:W-:Y:S02]  /*2190*/  IMAD.MOV.U32 R42, RZ, RZ, 0x2 ;  /* 0x00000002ff2a7424 */ /* 0x000fe400078e00ff */
[----:B------:R-:W-:-:S04]  /*21a0*/  IMAD.MOV.U32 R39, RZ, RZ, R41 ;  /* 0x000000ffff277224 */ /* 0x000fc800078e0029 */
[----:B------:R-:W-:-:S05]  /*21b0*/  FADD.FTZ R39, R36, R39 ;  /* 0x0000002724277221 */ /* 0x000fca0000010000 */
[----:B------:R-:W-:-:S07]  /*21c0*/  MOV R37, R39 ;  /* 0x0000002700257202 */ /* 0x000fce0000000f00 */
[----:B------:R-:W-:Y:S05]  /*21d0*/  WARPSYNC.COLLECTIVE R40, `(.L_x_1286) ;  /* 0x0000000028087348 */ /* 0x000fea0003c00000 */
[----:B------:R1:W2:Y:S02]  /*21e0*/  SHFL.BFLY P1, R41, R37, R42, R43 ;  /* 0x0c00002a25297389 */ /* 0x0002a4000002002b */
[----:B-12---:R-:W-:Y:S01]  /*21f0*/  ENDCOLLECTIVE ;  /* 0x000000000000791b */ /* 0x006fe20003800000 */
.L_x_1286:
[----:B------:R-:W-:Y:S01]  /*2200*/  HFMA2.MMA R42, -RZ, RZ, 0, 5.9604644775390625e-08 ;  /* 0x00000001ff2a7435 */ /* 0x000fe200000001ff */
[----:B------:R-:W-:-:S05]  /*2210*/  MOV R38, R41 ;  /* 0x0000002900267202 */ /* 0x000fca0000000f00 */
[----:B------:R-:W-:-:S04]  /*2220*/  FADD.FTZ R38, R39, R38 ;  /* 0x0000002627267221 */ /* 0x000fc80000010000 */
[----:B------:R-:W-:-:S07]  /*2230*/  IMAD.MOV.U32 R37, RZ, RZ, R38 ;  /* 0x000000ffff257224 */ /* 0x000fce00078e0026 */
[----:B------:R-:W-:Y:S05]  /*2240*/  WARPSYNC.COLLECTIVE R40, `(.L_x_1287) ;  /* 0x0000000028087348 */ /* 0x000fea0003c00000 */
[----:B------:R1:W2:Y:S02]  /*2250*/  SHFL.BFLY P1, R41, R37, R42, R43 ;  /* 0x0c00002a25297389 */ /* 0x0002a4000002002b */
[----:B-12---:R-:W-:Y:S01]  /*2260*/  ENDCOLLECTIVE ;  /* 0x000000000000791b */ /* 0x006fe20003800000 */
.L_x_1287:
[----:B------:R-:W-:Y:S05]  /*2270*/  BRA `(.L_x_1288) ;  /* 0xfffffff800087947 */ /* 0x000fea000383ffff */
.L_x_1289:
        /* <DEDUP_REMOVED lines=16> */
.L_x_4531:


//--------------------- .text._ZN12tensorrt_llm7kernels32fusedQKNormRopeKernelNTokenHeadsIN3c108BFloat16ENS2_4HalfELi128ELb0ELi2EEEvPviiifPKvS7_S7_PKlii --------------------------
	.section	.text._ZN12tensorrt_llm7kernels32fusedQKNormRopeKernelNTokenHeadsIN3c108BFloat16ENS2_4HalfELi128ELb0ELi2EEEvPviiifPKvS7_S7_PKlii,"ax",@progbits
	.align	128
        .global         _ZN12tensorrt_llm7kernels32fusedQKNormRopeKernelNTokenHeadsIN3c108BFloat16ENS2_4HalfELi128ELb0ELi2EEEvPviiifPKvS7_S7_PKlii
        .type           _ZN12tensorrt_llm7kernels32fusedQKNormRopeKernelNTokenHeadsIN3c108BFloat16ENS2_4HalfELi128ELb0ELi2EEEvPviiifPKvS7_S7_PKlii,@function
        .size           _ZN12tensorrt_llm7kernels32fusedQKNormRopeKernelNTokenHeadsIN3c108BFloat16ENS2_4HalfELi128ELb0ELi2EEEvPviiifPKvS7_S7_PKlii,(.L_x_4532 - _ZN12tensorrt_llm7kernels32fusedQKNormRopeKernelNTokenHeadsIN3c108BFloat16ENS2_4HalfELi128ELb0ELi2EEEvPviiifPKvS7_S7_PKlii)
        .other          _ZN12tensorrt_llm7kernels32fusedQKNormRopeKernelNTokenHeadsIN3c108BFloat16ENS2_4HalfELi128ELb0ELi2EEEvPviiifPKvS7_S7_PKlii,@"STO_CUDA_ENTRY STV_DEFAULT"
_ZN12tensorrt_llm7kernels32fusedQKNormRopeKernelNTokenHeadsIN3c108BFloat16ENS2_4HalfELi128ELb0ELi2EEEvPviiifPKvS7_S7_PKlii:
.text._ZN12tensorrt_llm7kernels32fusedQKNormRopeKernelNTokenHeadsIN3c108BFloat16ENS2_4HalfELi128ELb0ELi2EEEvPviiifPKvS7_S7_PKlii:
        /* <DEDUP_REMOVED lines=78> */
.L_x_1294:
        /* <DEDUP_REMOVED lines=45> */
.L_x_1293:
[----:B------:R-:W-:Y:S05]  /*07b0*/  BSYNC B1 ;  /* 0x0000000000017941 */ /* 0x000fea0003800000 */
.L_x_1292:
        /* <DEDUP_REMOVED lines=13> */
.L_x_1295:
        /* <DEDUP_REMOVED lines=16> */
.L_x_1291:
[----:B------:R-:W-:Y:S05]  /*0990*/  BSYNC B0 ;  /* 0x0000000000007941 */ /* 0x000fea0003800000 */
.L_x_1290:
        /* <DEDUP_REMOVED lines=37> */
.L_x_1300:
        /* <DEDUP_REMOVED lines=13> */
.L_x_1299:
[----:B------:R-:W-:Y:S05]  /*0cc0*/  BSYNC B1 ;  /* 0x0000000000017941 */ /* 0x000fea0003800000 */
.L_x_1298:
        /* <DEDUP_REMOVED lines=25> */
.L_x_1303:
        /* <DEDUP_REMOVED lines=49> */
.L_x_1302:
[----:B------:R-:W-:Y:S05]  /*1170*/  BSYNC B1 ;  /* 0x0000000000017941 */ /* 0x000fea0003800000 */
.L_x_1301:
        /* <DEDUP_REMOVED lines=32> */
.L_x_1305:
[----:B------:R-:W-:Y:S05]  /*1380*/  BSYNC B1 ;  /* 0x0000000000017941 */ /* 0x000fea0003800000 */
.L_x_1304:
        /* <DEDUP_REMOVED lines=15> */
.L_x_1297:
[----:B------:R-:W-:Y:S05]  /*1480*/  BSYNC B0 ;  /* 0x0000000000007941 */ /* 0x000fea0003800000 */
.L_x_1296:
        /* <DEDUP_REMOVED lines=98> */
.L_x_1313:
        /* <DEDUP_REMOVED lines=24> */
.L_x_1320:
        /* <DEDUP_REMOVED lines=18> */
.L_x_1308:
[----:B------:R-:W-:Y:S05]  /*1d50*/  BSYNC B0 ;  /* 0x0000000000007941 */ /* 0x000fea0003800000 */
.L_x_1307:
        /* <DEDUP_REMOVED lines=70> */
.L_x_1327:
        /* <DEDUP_REMOVED lines=15> */
.L_x_1310:
[----:B------:R-:W-:Y:S05]  /*22b0*/  BSYNC B0 ;  /* 0x0000000000007941 */ /* 0x000fea0003800000 */
.L_x_1309:
        /* <DEDUP_REMOVED lines=16> */
.L_x_1306:
[----:B------:R-:W-:Y:S01]  /*23c0*/  HFMA2.MMA R3, -RZ, RZ, 0, 1.847743988037109375e-06 ;  /* 0x0000001fff037435 */ /* 0x000fe200000001ff */
[----:B------:R-:W-:Y:S01]  /*23d0*/  BSSY B0, `(.L_x_1314) ;  /* 0x0000006000007945 */ /* 0x000fe20003800000 */
[----:B------:R-:W-:Y:S02]  /*23e0*/  IMAD.MOV.U32 R2, RZ, RZ, 0x10 ;  /* 0x00000010ff027424 */ /* 0x000fe400078e00ff */
[----:B------:R-:W-:-:S07]  /*23f0*/  IMAD.MOV.U32 R4, RZ, RZ, -0x1 ;  /* 0xffffffffff047424 */ /* 0x000fce00078e00ff */
[----:B------:R-:W-:Y:S05]  /*2400*/  WARPSYNC.COLLECTIVE R4, `(.L_x_1315) ;  /* 0x0000000004087348 */ /* 0x000fea0003c00000 */
[----:B------:R1:W2:Y:S02]  /*2410*/  SHFL.BFLY P3, R34, R33, R2, R3 ;  /* 0x0c00000221227389 */ /* 0x0002a40000060003 */
[----:B-12---:R-:W-:Y:S01]  /*2420*/  ENDCOLLECTIVE ;  /* 0x000000000000791b */ /* 0x006fe20003800000 */
.L_x_1315:
[----:B------:R-:W-:Y:S05]  /*2430*/  BSYNC B0 ;  /* 0x0000000000007941 */ /* 0x000fea0003800000 */
.L_x_1314:
[----:B------:R-:W-:Y:S01]  /*2440*/  FADD.FTZ R33, R33, R34 ;  /* 0x0000002221217221 */ /* 0x000fe20000010000 */
[----:B------:R-:W-:Y:S01]  /*2450*/  MOV R2, 0x8 ;  /* 0x0000000800027802 */ /* 0x000fe20000000f00 */
[----:B------:R-:W-:Y:S01]  /*2460*/  IMAD.MOV.U32 R3, RZ, RZ, 0x1f ;  /* 0x0000001fff037424 */ /* 0x000fe200078e00ff */
[----:B------:R-:W-:-:S07]  /*2470*/  MOV R4, 0xffffffff ;  /* 0xffffffff00047802 */ /* 0x000fce0000000f00 */
[----:B------:R-:W-:Y:S05]  /*2480*/  WARPSYNC.COLLECTIVE R4, `(.L_x_1316) ;  /* 0x0000000004087348 */ /* 0x000fea0003c00000 */
[----:B------:R1:W2:Y:S02]  /*2490*/  SHFL.BFLY P3, R34, R33, R2, R3 ;  /* 0x0c00000221227389 */ /* 0x0002a40000060003 */
[----:B-12---:R-:W-:Y:S01]  /*24a0*/  ENDCOLLECTIVE ;  /* 0x000000000000791b */ /* 0x006fe20003800000 */
.L_x_1316:
[----:B------:R-:W-:Y:S01]  /*24b0*/  HFMA2.MMA R2, -RZ, RZ, 0, 2.384185791015625e-07 ;  /* 0x00000004ff027435 */ /* 0x000fe200000001ff */
[----:B------:R-:W-:-:S04]  /*24c0*/  FADD.FTZ R5, R33, R34 ;  /* 0x0000002221057221 */ /* 0x000fc80000010000 */
[----:B------:R-:W-:-:S07]  /*24d0*/  IMAD.MOV.U32 R33, RZ, RZ, R5 ;  /* 0x000000ffff217224 */ /* 0x000fce00078e0005 */
[----:B------:R-:W-:Y:S05]  /*24e0*/  WARPSYNC.COLLECTIVE R4, `(.L_x_1317) ;  /* 0x0000000004087348 */ /* 0x000fea0003c00000 */
[----:B------:R1:W2:Y:S02]  /*24f0*/  SHFL.BFLY P3, R34, R33, R2, R3 ;  /* 0x0c00000221227389 */ /* 0x0002a40000060003 */
[----:B-12---:R-:W-:Y:S01]  /*2500*/  ENDCOLLECTIVE ;  /* 0x000000000000791b */ /* 0x006fe20003800000 */
.L_x_1317:
[----:B------:R-:W-:Y:S01]  /*2510*/  MOV R2, 0x2 ;  /* 0x0000000200027802 */ /* 0x000fe20000000f00 */
[----:B------:R-:W-:-:S04]  /*2520*/  FADD.FTZ R35, R5, R34 ;  /* 0x0000002205237221 */ /* 0x000fc80000010000 */
[----:B------:R-:W-:-:S07]  /*2530*/  IMAD.MOV.U32 R33, RZ, RZ, R35 ;  /* 0x000000ffff217224 */ /* 0x000fce00078e0023 */
[----:B------:R-:W-:Y:S05]  /*2540*/  WARPSYNC.COLLECTIVE R4, `(.L_x_1318) ;  /* 0x0000000004087348 */ /* 0x000fea0003c00000 */
[----:B------:R1:W2:Y:S02]  /*2550*/  SHFL.BFLY P3, R34, R33, R2, R3 ;  /* 0x0c00000221227389 */ /* 0x0002a40000060003 */
[----:B-12---:R-:W-:Y:S01]  /*2560*/  ENDCOLLECTIVE ;  /* 0x000000000000791b */ /* 0x006fe20003800000 */
.L_x_1318:
[----:B------:R-:W-:Y:S01]  /*2570*/  HFMA2.MMA R2, -RZ, RZ, 0, 5.9604644775390625e-08 ;  /* 0x00000001ff027435 */ /* 0x000fe200000001ff */
[----:B------:R-:W-:-:S04]  /*2580*/  FADD.FTZ R36, R35, R34 ;  /* 0x0000002223247221 */ /* 0x000fc80000010000 */
[----:B------:R-:W-:-:S07]  /*2590*/  IMAD.MOV.U32 R33, RZ, RZ, R36 ;  /* 0x000000ffff217224 */ /* 0x000fce00078e0024 */
[----:B------:R-:W-:Y:S05]  /*25a0*/  WARPSYNC.COLLECTIVE R4, `(.L_x_1319) ;  /* 0x0000000004087348 */ /* 0x000fea0003c00000 */
[----:B------:R1:W2:Y:S02]  /*25b0*/  SHFL.BFLY P3, R34, R33, R2, R3 ;  /* 0x0c00000221227389 */ /* 0x0002a40000060003 */
[----:B-12---:R-:W-:Y:S01]  /*25c0*/  ENDCOLLECTIVE ;  /* 0x000000000000791b */ /* 0x006fe20003800000 */
.L_x_1319:
[----:B------:R-:W-:Y:S05]  /*25d0*/  BRA `(.L_x_1320) ;  /* 0xfffffff400947947 */ /* 0x000fea000383ffff */
.L_x_1311:
        /* <DEDUP_REMOVED lines=23> */
.L_x_1322:
[----:B------:R-:W-:Y:S05]  /*2750*/  BSYNC B1 ;  /* 0x0000000000017941 */ /* 0x000fea0003800000 */
.L_x_1321:
        /* <DEDUP_REMOVED lines=8> */
.L_x_1323:
        /* <DEDUP_REMOVED lines=26> */
.L_x_1324:
        /* <DEDUP_REMOVED lines=17> */
.L_x_1325:
        /* <DEDUP_REMOVED lines=8> */
.L_x_1326:
[----:B------:R-:W1:Y:S02]  /*2b10*/  LDS.U16 R37, [R37] ;  /* 0x0000000025257984 */ /* 0x000e640000000400 */
[----:B-1----:R-:W-:-:S05]  /*2b20*/  HADD2.F32 R35, -RZ, R37.H0_H0 ;  /* 0x20000025ff237230 */ /* 0x002fca0000004100 */
[----:B------:R-:W-:Y:S01]  /*2b30*/  FFMA.FTZ R36, R32, R35, R36 ;  /* 0x0000002320247223 */ /* 0x000fe20000010024 */
[----:B------:R-:W-:Y:S01]  /*2b40*/  IMAD.MOV.U32 R35, RZ, RZ, R34 ;  /* 0x000000ffff237224 */ /* 0x000fe200078e0022 */
[----:B------:R-:W-:Y:S06]  /*2b50*/  BRA `(.L_x_1327) ;  /* 0xfffffff400987947 */ /* 0x000fec000383ffff */
.L_x_1312:
[----:B------:R-:W-:Y:S01]  /*2b60*/  BSSY B1, `(.L_x_1328) ;  /* 0x0000005000017945 */ /* 0x000fe20003800000 */
[----:B------:R-:W-:-:S07]  /*2b70*/  MOV R4, 0xffffffff ;  /* 0xffffffff00047802 */ /* 0x000fce0000000f00 */
[----:B------:R-:W-:Y:S05]  /*2b80*/  WARPSYNC.COLLECTIVE R4, `(.L_x_1329) ;  /* 0x0000000004087348 */ /* 0x000fea0003c00000 */
[----:B------:R-:W-:Y:S01]  /*2b90*/  NOP ;  /* 0x0000000000007918 */ /* 0x000fe20000000000 */
[----:B------:R-:W-:Y:S01]  /*2ba0*/  ENDCOLLECTIVE ;  /* 0x000000000000791b */ /* 0x000fe20003800000 */
.L_x_1329:
[----:B------:R-:W-:Y:S05]  /*2bb0*/  BSYNC B1 ;  /* 0x0000000000017941 */ /* 0x000fea0003800000 */
.L_x_1328:
[----:B------:R-:W-:Y:S05]  /*2bc0*/  BRA `(.L_x_1310) ;  /* 0xfffffff400b87947 */ /* 0x000fea000383ffff */
.L_x_1330:
        /* <DEDUP_REMOVED lines=11> */
.L_x_4532:


//--------------------- .text._ZN12tensorrt_llm7kernels32fusedQKNormRopeKernelNTokenHeadsIN3c108BFloat16ENS2_4HalfELi128ELb1ELi2EEEvPviiifPKvS7_S7_PKlii --------------------------
	.section	.text._ZN12tensorrt_llm7kernels32fusedQKNormRopeKernelNTokenHeadsIN3c108BFloat16ENS2_4HalfELi128ELb1ELi2EEEvPviiifPKvS7_S7_PKlii,"ax",@progbits
	.align	128
        .global         _ZN12tensorrt_llm7kernels32fusedQKNormRopeKernelNTokenHeadsIN3c108BFloat16ENS2_4HalfELi128ELb1ELi2EEEvPviiifPKvS7_S7_PKlii
        .type           _ZN12tensorrt_llm7kernels32fusedQKNormRopeKernelNTokenHeadsIN3c108BFloat16ENS2_4HalfELi128ELb1ELi2EEEvPviiifPKvS7_S7_PKlii,@function
        .size           _ZN12tensorrt_llm7kernels32fusedQKNormRopeKernelNTokenHeadsIN3c108BFloat16ENS2_4HalfELi128ELb1ELi2EEEvPviiifPKvS7_S7_PKlii,(.L_x_4533 - _ZN12tensorrt_llm7kernels32fusedQKNormRopeKernelNTokenHeadsIN3c108BFloat16ENS2_4HalfELi128ELb1ELi2EEEvPviiifPKvS7_S7_PKlii)
        .other          _ZN12tensorrt_llm7kernels32fusedQKNormRopeKernelNTokenHeadsIN3c108BFloat16ENS2_4HalfELi128ELb1ELi2EEEvPviiifPKvS7_S7_PKlii,@"STO_CUDA_ENTRY STV_DEFAULT"
_ZN12tensorrt_llm7kernels32fusedQKNormRopeKernelNTokenHeadsIN3c108BFloat16ENS2_4HalfELi128ELb1ELi2EEEvPviiifPKvS7_S7_PKlii:
.text._ZN12tensorrt_llm7kernels32fusedQKNormRopeKernelNTokenHeadsIN3c108BFloat16ENS2_4HalfELi128ELb1ELi2EEEvPviiifPKvS7_S7_PKlii:
        /* <DEDUP_REMOVED lines=79> */
.L_x_1335:
        /* <DEDUP_REMOVED lines=45> */
.L_x_1334:
[----:B------:R-:W-:Y:S05]  /*07c0*/  BSYNC B1 ;  /* 0x0000000000017941 */ /* 0x000fea0003800000 */
.L_x_1333:
        /* <DEDUP_REMOVED lines=13> */
.L_x_1336:
        /* <DEDUP_REMOVED lines=16> */
.L_x_1332:
[----:B------:R-:W-:Y:S05]  /*09a0*/  BSYNC B0 ;  /* 0x0000000000007941 */ /* 0x000fea0003800000 */
.L_x_1331:
        /* <DEDUP_REMOVED lines=37> */
.L_x_1341:
        /* <DEDUP_REMOVED lines=13> */
.L_x_1340:
[----:B------:R-:W-:Y:S05]  /*0cd0*/  BSYNC B1 ;  /* 0x0000000000017941 */ /* 0x000fea0003800000 */
.L_x_1339:
        /* <DEDUP_REMOVED lines=25> */
.L_x_1344:
        /* <DEDUP_REMOVED lines=49> */
.L_x_1343:
[----:B------:R-:W-:Y:S05]  /*1180*/  BSYNC B1 ;  /* 0x0000000000017941 */ /* 0x000fea0003800000 */
.L_x_1342:
        /* <DEDUP_REMOVED lines=28> */
[----:B------:R-:W-:Y:S02]  /*1350*/  IADD3 R28, R19, R27, RZ ;  /* 0x0000001b131c7210 */ /* 0x000fe40007ffe0ff */
[----:B------:R-:W-:-:S03]  /*1360*/  IADD3.X R11, RZ, R11, RZ, P2, !PT ;  /* 0x0000000bff0b7210 */ /* 0x000fc600017fe4ff */
[----:B------:R2:W-:Y:S01]  /*1370*/  LDGSTS.E.BYPASS.128 [R28], desc[UR6][R14.64+-0x800] ;  /* 0x000008000e1c7fae */ /* 0x0005e2000b901c46 */
[----:B-1----:R-:W-:Y:S01]  /*1380*/  IMAD.IADD R29, R22, 0x1, R27 ;  /* 0x00000001161d7824 */ /* 0x002fe200078e021b */
[----:B------:R-:W-:Y:S02]  /*1390*/  IADD3 R27, R21, R27, RZ ;  /* 0x0000001b151b7210 */ /* 0x000fe40007ffe0ff */
[----:B------:R2:W-:Y:S04]  /*13a0*/  LDGSTS.E.BYPASS.128 [R26], desc[UR6][R14.64+-0x600] ;  /* 0x00000a000e1a7fae */ /* 0x0005e8000b901c46 */
[----:B------:R2:W-:Y:S04]  /*13b0*/  LDGSTS.E.BYPASS.128 [R29], desc[UR6][R14.64+-0x400] ;  /* 0x00000c000e1d7fae */ /* 0x0005e8000b901c46 */
[----:B------:R2:W-:Y:S02]  /*13c0*/  LDGSTS.E.BYPASS.128 [R27], desc[UR6][R14.64+-0x200] ;  /* 0x00000e000e1b7fae */ /* 0x0005e4000b901c46 */
.L_x_1346:
[----:B------:R-:W-:Y:S05]  /*13d0*/  BSYNC B1 ;  /* 0x0000000000017941 */ /* 0x000fea0003800000 */
.L_x_1345:
[----:B------:R-:W-:-:S13]  /*13e0*/  ISETP.LT.OR P0, PT, R18, R25, P0 ;  /* 0x000000191200720c */ /* 0x000fda0000701670 */
[----:B------:R-:W-:Y:S05]  /*13f0*/  @!P0 BRA `(.L_x_1338) ;  /* 0x0000000000348947 */ /* 0x000fea0003800000 */
[----:B--2---:R-:W-:Y:S01]  /*1400*/  IADD3 R14, P0, R24, R13, RZ ;  /* 0x0000000d180e7210 */ /* 0x004fe20007f1e0ff */
[--C-:B------:R-:W-:Y:S01]  /*1410*/  IMAD.IADD R23, R23, 0x1, R24.reuse ;  /* 0x0000000117177824 */ /* 0x100fe200078e0218 */
[-C--:B------:R-:W-:Y:S01]  /*1420*/  IADD3 R19, R19, R24.reuse, RZ ;  /* 0x0000001813137210 */ /* 0x080fe20007ffe0ff */
[----:B------:R-:W-:Y:S02]  /*1430*/  IMAD.IADD R21, R21, 0x1, R24 ;  /* 0x0000000115157824 */ /* 0x000fe400078e0218 */
[----:B------:R-:W-:Y:S01]  /*1440*/  IMAD.X R15, R11, 0x1, R20, P0 ;  /* 0x000000010b0f7824 */ /* 0x000fe200000e0614 */
[----:B------:R-:W-:-:S04]  /*1450*/  IADD3 R11, R22, R24, RZ ;  /* 0x00000018160b7210 */ /* 0x000fc80007ffe0ff */
[----:B------:R-:W-:Y:S01]  /*1460*/  @!PT LDS RZ, [RZ] ;  /* 0x00000000fffff984 */ /* 0x000fe20000000800 */
[----:B------:R-:W-:Y:S01]  /*1470*/  @!PT LDS RZ, [RZ] ;  /* 0x00000000fffff984 */ /* 0x000fe20000000800 */
[----:B------:R-:W-:Y:S01]  /*1480*/  @!PT LDS RZ, [RZ] ;  /* 0x00000000fffff984 */ /* 0x000fe20000000800 */
[----:B------:R3:W-:Y:S04]  /*1490*/  LDGSTS.E.BYPASS.128 [R19], desc[UR6][R14.64] ;  /* 0x000000000e137fae */ /* 0x0007e8000b901c46 */
[----:B------:R3:W-:Y:S04]  /*14a0*/  LDGSTS.E.BYPASS.128 [R23], desc[UR6][R14.64+0x200] ;  /* 0x000002000e177fae */ /* 0x0007e8000b901c46 */
[----:B------:R3:W-:Y:S04]  /*14b0*/  LDGSTS.E.BYPASS.128 [R11], desc[UR6][R14.64+0x400] ;  /* 0x000004000e0b7fae */ /* 0x0007e8000b901c46 */
[----:B------:R3:W-:Y:S02]  /*14c0*/  LDGSTS.E.BYPASS.128 [R21], desc[UR6][R14.64+0x600] ;  /* 0x000006000e157fae */ /* 0x0007e4000b901c46 */
.L_x_1338:
[----:B------:R-:W-:Y:S05]  /*14d0*/  BSYNC B0 ;  /* 0x0000000000007941 */ /* 0x000fea0003800000 */
.L_x_1337:
        /* <DEDUP_REMOVED lines=45> */
.L_x_1352:
        /* <DEDUP_REMOVED lines=24> */
.L_x_1359:
        /* <DEDUP_REMOVED lines=18> */
.L_x_1349:
[----:B------:R-:W-:Y:S05]  /*1a50*/  BSYNC B0 ;  /* 0x0000000000007941 */ /* 0x000fea0003800000 */
.L_x_1348:
        /* <DEDUP_REMOVED lines=20> */
.L_x_1351:
[----:B------:R-:W-:Y:S05]  /*1ba0*/  BSYNC B0 ;  /* 0x0000000000007941 */ /* 0x000fea0003800000 */
.L_x_1350:
        /* <DEDUP_REMOVED lines=16> */
.L_x_1347:
        /* <DEDUP_REMOVED lines=8> */
.L_x_1354:
[----:B------:R-:W-:Y:S05]  /*1d30*/  BSYNC B0 ;  /* 0x0000000000007941 */ /* 0x000fea0003800000 */
.L_x_1353:
        /* <DEDUP_REMOVED lines=8> */
.L_x_1355:
[----:B------:R-:W-:Y:S01]  /*1dc0*/  HFMA2.MMA R25, -RZ, RZ, 0, 2.384185791015625e-07 ;  /* 0x00000004ff197435 */ /* 0x000fe200000001ff */
[----:B------:R-:W-:Y:S02]  /*1dd0*/  IMAD.MOV.U32 R28, RZ, RZ, R15 ;  /* 0x000000ffff1c7224 */ /* 0x000fe400078e000f */
[----:B------:R-:W-:Y:S02]  /*1de0*/  IMAD.MOV.U32 R15, RZ, RZ, -0x1 ;  /* 0xffffffffff0f7424 */ /* 0x000fe400078e00ff */
[----:B------:R-:W-:-:S07]  /*1df0*/  FADD.FTZ R28, R27, R28 ;  /* 0x0000001c1b1c7221 */ /* 0x000fce0000010000 */
[----:B------:R-:W-:Y:S05]  /*1e00*/  WARPSYNC.COLLECTIVE R15, `(.L_x_1356) ;  /* 0x000000000f087348 */ /* 0x000fea0003c00000 */
[----:B------:R1:W2:Y:S02]  /*1e10*/  SHFL.BFLY P1, R15, R28, R25, R24 ;  /* 0x0c0000191c0f7389 */ /* 0x0002a40000020018 */
[----:B-12---:R-:W-:Y:S01]  /*1e20*/  ENDCOLLECTIVE ;  /* 0x000000000000791b */ /* 0x006fe20003800000 */
.L_x_1356:
        /* <DEDUP_REMOVED lines=8> */
.L_x_1357:
        /* <DEDUP_REMOVED lines=8> */
.L_x_1358:
[----:B------:R-:W-:Y:S01]  /*1f30*/  MOV R27, R15 ;  /* 0x0000000f001b7202 */ /* 0x000fe20000000f00 */
[----:B------:R-:W-:Y:S06]  /*1f40*/  BRA `(.L_x_1359) ;  /* 0xfffffff800787947 */ /* 0x000fec000383ffff */
.L_x_1360:
        /* <DEDUP_REMOVED lines=11> */
.L_x_4533:


//--------------------- .text._ZN12tensorrt_llm7kernels32fusedQKNormRopeKernelNTokenHeadsIN3c108BFloat16ENS2_4HalfELi64ELb0ELi2EEEvPviiifPKvS7_S7_PKlii --------------------------
	.section	.text._ZN12tensorrt_llm7kernels32fusedQKNormRopeKernelNTokenHeadsIN3c108BFloat16ENS2_4HalfELi64ELb0ELi2EEEvPviiifPKvS7_S7_PKlii,"ax",@progbits
	.align	128
        .global         _ZN12tensorrt_llm7kernels32fusedQKNormRopeKernelNTokenHeadsIN3c108BFloat16ENS2_4HalfELi64ELb0ELi2EEEvPviiifPKvS7_S7_PKlii
        .type           _ZN12tensorrt_llm7kernels32fusedQKNormRopeKernelNTokenHeadsIN3c108BFloat16ENS2_4HalfELi64ELb0ELi2EEEvPviiifPKvS7_S7_PKlii,@function
        .size           _ZN12tensorrt_llm7kernels32fusedQKNormRopeKernelNTokenHeadsIN3c108BFloat16ENS2_4HalfELi64ELb0ELi2EEEvPviiifPKvS7_S7_PKlii,(.L_x_4534 - _ZN12tensorrt_llm7kernels32fusedQKNormRopeKernelNTokenHeadsIN3c108BFloat16ENS2_4HalfELi64ELb0ELi2EEEvPviiifPKvS7_S7_PKlii)
        .other          _ZN12tensorrt_llm7kernels32fusedQKNormRopeKernelNTokenHeadsIN3c108BFloat16ENS2_4HalfELi64ELb0ELi2EEEvPviiifPKvS7_S7_PKlii,@"STO_CUDA_ENTRY STV_DEFAULT"
_ZN12tensorrt_llm7kernels32fusedQKNormRopeKernelNTokenHeadsIN3c108BFloat16ENS2_4HalfELi64ELb0ELi2EEEvPviiifPKvS7_S7_PKlii:
.text._ZN12tensorrt_llm7kernels32fusedQKNormRopeKernelNTokenHeadsIN3c108BFloat16ENS2_4HalfELi64ELb0ELi2EEEvPviiifPKvS7_S7_PKlii:
        /* <DEDUP_REMOVED lines=79> */
.L_x_1365:
        /* <DEDUP_REMOVED lines=45> */
.L_x_1364:
[----:B------:R-:W-:Y:S05]  /*07c0*/  BSYNC B1 ;  /* 0x0000000000017941 */ /* 0x000fea0003800000 */
.L_x_1363:
        /* <DEDUP_REMOVED lines=13> */
.L_x_1366:
        /* <DEDUP_REMOVED lines=16> */
.L_x_1362:
[----:B------:R-:W-:Y:S05]  /*09a0*/  BSYNC B0 ;  /* 0x0000000000007941 */ /* 0x000fea0003800000 */
.L_x_1361:
        /* <DEDUP_REMOVED lines=37> */
.L_x_1371:
        /* <DEDUP_REMOVED lines=13> */
.L_x_1370:
[----:B------:R-:W-:Y:S05]  /*0cd0*/  BSYNC B1 ;  /* 0x0000000000017941 */ /* 0x000fea0003800000 */
.L_x_1369:
        /* <DEDUP_REMOVED lines=25> */
.L_x_1374:
        /* <DEDUP_REMOVED lines=49> */
.L_x_1373:
[----:B------:R-:W-:Y:S05]  /*1180*/  BSYNC B1 ;  /* 0x0000000000017941 */ /* 0x000fea0003800000 */
.L_x_1372:
        /* <DEDUP_REMOVED lines=32> */
.L_x_1376:
[----:B------:R-:W-:Y:S05]  /*1390*/  BSYNC B1 ;  /* 0x0000000000017941 */ /* 0x000fea0003800000 */
.L_x_1375:
        /* <DEDUP_REMOVED lines=15> */
.L_x_1368:
[----:B------:R-:W-:Y:S05]  /*1490*/  BSYNC B0 ;  /* 0x0000000000007941 */ /* 0x000fea0003800000 */
.L_x_1367:
        /* <DEDUP_REMOVED lines=58> */
.L_x_1384:
        /* <DEDUP_REMOVED lines=19> */
.L_x_1391:
        /* <DEDUP_REMOVED lines=13> */
.L_x_1379:
[----:B------:R-:W-:Y:S05]  /*1a40*/  BSYNC B0 ;  /* 0x0000000000007941 */ /* 0x000fea0003800000 */
.L_x_1378:
        /* <DEDUP_REMOVED lines=22> */
[----:B------:R-:W-:Y:S02]  /*1bb0*/  @!P2 IADD3 R2, R2, -R27, RZ ;  /* 0x8000001b0202a210 */ /* 0x000fe40007ffe0ff */
[----:B------:R-:W-:Y:S02]  /*1bc0*/  ISETP.GE.AND P2, PT, R11, RZ, PT ;  /* 0x000000ff0b00720c */ /* 0x000fe40003f46270 */
[----:B------:R-:W-:-:S13]  /*1bd0*/  ISETP.GT.U32.AND P3, PT, R27, R2, PT ;  /* 0x000000021b00720c */ /* 0x000fda0003f64070 */
[----:B------:R-:W-:Y:S01]  /*1be0*/  @!P3 IMAD.IADD R2, R2, 0x1, -R27 ;  /* 0x000000010202b824 */ /* 0x000fe200078e0a1b */
[----:B------:R-:W-:Y:S01]  /*1bf0*/  ISETP.NE.AND P3, PT, R25, RZ, PT ;  /* 0x000000ff1900720c */ /* 0x000fe20003f65270 */
[----:B------:R-:W1:Y:S03]  /*1c00*/  SHFL.BFLY PT, R27, R23, R16, 0x1f ;  /* 0x0c001f10171b7589 */ /* 0x000e6600000e0000 */
[----:B------:R-:W-:-:S05]  /*1c10*/  @!P2 IADD3 R28, -R2, RZ, RZ ;  /* 0x000000ff021ca210 */ /* 0x000fca0007ffe1ff */
[----:B------:R-:W-:-:S04]  /*1c20*/  @!P2 IMAD.MOV.U32 R2, RZ, RZ, R28 ;  /* 0x000000ffff02a224 */ /* 0x000fc800078e001c */
        /* <DEDUP_REMOVED lines=16> */
.L_x_1396:
        /* <DEDUP_REMOVED lines=15> */
.L_x_1381:
[----:B------:R-:W-:Y:S05]  /*1e20*/  BSYNC B0 ;  /* 0x0000000000007941 */ /* 0x000fea0003800000 */
.L_x_1380:
        /* <DEDUP_REMOVED lines=15> */
.L_x_1377:
[----:B------:R-:W-:Y:S01]  /*1f20*/  BSSY B0, `(.L_x_1385) ;  /* 0x0000007000007945 */ /* 0x000fe20003800000 */
[----:B------:R-:W-:Y:S01]  /*1f30*/  MOV R3, 0x10 ;  /* 0x0000001000037802 */ /* 0x000fe20000000f00 */
[----:B------:R-:W-:Y:S01]  /*1f40*/  IMAD.MOV.U32 R24, RZ, RZ, 0x1f ;  /* 0x0000001fff187424 */ /* 0x000fe200078e00ff */
[----:B------:R-:W-:-:S07]  /*1f50*/  MOV R26, 0xffffffff ;  /* 0xffffffff001a7802 */ /* 0x000fce0000000f00 */
[----:B------:R-:W-:Y:S05]  /*1f60*/  WARPSYNC.COLLECTIVE R26, `(.L_x_1386) ;  /* 0x000000001a087348 */ /* 0x000fea0003c00000 */
[----:B------:R1:W2:Y:S02]  /*1f70*/  SHFL.BFLY P2, R27, R23, R3, R24 ;  /* 0x0c000003171b7389 */ /* 0x0002a40000040018 */
[----:B-12---:R-:W-:Y:S01]  /*1f80*/  ENDCOLLECTIVE ;  /* 0x000000000000791b */ /* 0x006fe20003800000 */
.L_x_1386:
[----:B------:R-:W-:Y:S05]  /*1f90*/  BSYNC B0 ;  /* 0x0000000000007941 */ /* 0x000fea0003800000 */
.L_x_1385:
        /* <DEDUP_REMOVED lines=8> */
.L_x_1387:
[----:B------:R-:W-:Y:S01]  /*2020*/  HFMA2.MMA R3, -RZ, RZ, 0, 2.384185791015625e-07 ;  /* 0x00000004ff037435 */ /* 0x000fe200000001ff */
[----:B------:R-:W-:-:S04]  /*2030*/  FADD.FTZ R28, R25, R27 ;  /* 0x0000001b191c7221 */ /* 0x000fc80000010000 */
[----:B------:R-:W-:-:S07]  /*2040*/  IMAD.MOV.U32 R23, RZ, RZ, R28 ;  /* 0x000000ffff177224 */ /* 0x000fce00078e001c */
[----:B------:R-:W-:Y:S05]  /*2050*/  WARPSYNC.COLLECTIVE R26, `(.L_x_1388) ;  /* 0x000000001a087348 */ /* 0x000fea0003c00000 */
[----:B------:R1:W2:Y:S02]  /*2060*/  SHFL.BFLY P2, R27, R23, R3, R24 ;  /* 0x0c000003171b7389 */ /* 0x0002a40000040018 */
[----:B-12---:R-:W-:Y:S01]  /*2070*/  ENDCOLLECTIVE ;  /* 0x000000000000791b */ /* 0x006fe20003800000 */
.L_x_1388:
[----:B------:R-:W-:Y:S01]  /*2080*/  MOV R3, 0x2 ;  /* 0x0000000200037802 */ /* 0x000fe20000000f00 */
[----:B------:R-:W-:-:S04]  /*2090*/  FADD.FTZ R29, R28, R27 ;  /* 0x0000001b1c1d7221 */ /* 0x000fc80000010000 */
[----:B------:R-:W-:-:S07]  /*20a0*/  IMAD.MOV.U32 R23, RZ, RZ, R29 ;  /* 0x000000ffff177224 */ /* 0x000fce00078e001d */
[----:B------:R-:W-:Y:S05]  /*20b0*/  WARPSYNC.COLLECTIVE R26, `(.L_x_1389) ;  /* 0x000000001a087348 */ /* 0x000fea0003c00000 */
[----:B------:R1:W2:Y:S02]  /*20c0*/  SHFL.BFLY P2, R27, R23, R3, R24 ;  /* 0x0c000003171b7389 */ /* 0x0002a40000040018 */
[----:B-12---:R-:W-:Y:S01]  /*20d0*/  ENDCOLLECTIVE ;  /* 0x000000000000791b */ /* 0x006fe20003800000 */
.L_x_1389:
[----:B------:R-:W-:Y:S01]  /*20e0*/  HFMA2.MMA R3, -RZ, RZ, 0, 5.9604644775390625e-08 ;  /* 0x00000001ff037435 */ /* 0x000fe200000001ff */
[----:B------:R-:W-:-:S04]  /*20f0*/  FADD.FTZ R29, R29, R27 ;  /* 0x0000001b1d1d7221 */ /* 0x000fc80000010000 */
[----:B------:R-:W-:-:S07]  /*2100*/  IMAD.MOV.U32 R23, RZ, RZ, R29 ;  /* 0x000000ffff177224 */ /* 0x000fce00078e001d */
[----:B------:R-:W-:Y:S05]  /*2110*/  WARPSYNC.COLLECTIVE R26, `(.L_x_1390) ;  /* 0x000000001a087348 */ /* 0x000fea0003c00000 */
[----:B------:R1:W2:Y:S02]  /*2120*/  SHFL.BFLY P2, R27, R23, R3, R24 ;  /* 0x0c000003171b7389 */ /* 0x0002a40000040018 */
[----:B-12---:R-:W-:Y:S01]  /*2130*/  ENDCOLLECTIVE ;  /* 0x000000000000791b */ /* 0x006fe20003800000 */
.L_x_1390:
[----:B------:R-:W-:Y:S05]  /*2140*/  BRA `(.L_x_1391) ;  /* 0xfffffff800087947 */ /* 0x000fea000383ffff */
.L_x_1382:
        /* <DEDUP_REMOVED lines=23> */
.L_x_1393:
[----:B------:R-:W-:Y:S05]  /*22c0*/  BSYNC B1 ;  /* 0x0000000000017941 */ /* 0x000fea0003800000 */
.L_x_1392:
[----:B------:R-:W-:Y:S01]  /*22d0*/  MOV R3, R16 ;  /* 0x0000001000037202 */ /* 0x000fe20000000f00 */
[----:B------:R-:W-:Y:S01]  /*22e0*/  IMAD.MOV.U32 R24, RZ, RZ, 0x1f ;  /* 0x0000001fff187424 */ /* 0x000fe200078e00ff */
[----:B------:R-:W-:Y:S02]  /*22f0*/  MOV R26, 0xffffffff ;  /* 0xffffffff001a7802 */ /* 0x000fe40000000f00 */
[----:B------:R-:W-:-:S13]  /*2300*/  ISETP.NE.AND P3, PT, R25, RZ, PT ;  /* 0x000000ff1900720c */ /* 0x000fda0003f65270 */
[----:B------:R-:W-:Y:S05]  /*2310*/  WARPSYNC.COLLECTIVE R26, `(.L_x_1394) ;  /* 0x000000001a087348 */ /* 0x000fea0003c00000 */
[----:B------:R1:W2:Y:S02]  /*2320*/  SHFL.BFLY P2, R27, R23, R3, R24 ;  /* 0x0c000003171b7389 */ /* 0x0002a40000040018 */
[----:B-12---:R-:W-:Y:S01]  /*2330*/  ENDCOLLECTIVE ;  /* 0x000000000000791b */ /* 0x006fe20003800000 */
.L_x_1394:
        /* <DEDUP_REMOVED lines=24> */
.L_x_1395:
[----:B------:R-:W-:Y:S05]  /*24c0*/  BRA `(.L_x_1396) ;  /* 0xfffffff800187947 */ /* 0x000fea000383ffff */
.L_x_1383:
[----:B------:R-:W-:Y:S01]  /*24d0*/  BSSY B1, `(.L_x_1397) ;  /* 0x0000005000017945 */ /* 0x000fe20003800000 */
[----:B------:R-:W-:-:S07]  /*24e0*/  MOV R26, 0xffffffff ;  /* 0xffffffff001a7802 */ /* 0x000fce0000000f00 */
[----:B------:R-:W-:Y:S05]  /*24f0*/  WARPSYNC.COLLECTIVE R26, `(.L_x_1398) ;  /* 0x000000001a087348 */ /* 0x000fea0003c00000 */
[----:B------:R-:W-:Y:S01]  /*2500*/  NOP ;  /* 0x0000000000007918 */ /* 0x000fe20000000000 */
[----:B------:R-:W-:Y:S01]  /*2510*/  ENDCOLLECTIVE ;  /* 0x000000000000791b */ /* 0x000fe20003800000 */
.L_x_1398:
[----:B------:R-:W-:Y:S05]  /*2520*/  BSYNC B1 ;  /* 0x0000000000017941 */ /* 0x000fea0003800000 */
.L_x_1397:
[----:B------:R-:W-:Y:S05]  /*2530*/  BRA `(.L_x_1381) ;  /* 0xfffffff800387947 */ /* 0x000fea000383ffff */
.L_x_1399:
        /* <DEDUP_REMOVED lines=12> */
.L_x_4534:


//--------------------- .text._ZN12tensorrt_llm7kernels32fusedQKNormRopeKernelNTokenHeadsIN3c108BFloat16ENS2_4HalfELi64ELb1ELi2EEEvPviiifPKvS7_S7_PKlii --------------------------
	.section	.text._ZN12tensorrt_llm7kernels32fusedQKNormRopeKernelNTokenHeadsIN3c108BFloat16ENS2_4HalfELi64ELb1ELi2EEEvPviiifPKvS7_S7_PKlii,"ax",@progbits
	.align	128
        .global         _ZN12tensorrt_llm7kernels32fusedQKNormRopeKernelNTokenHeadsIN3c108BFloat16ENS2_4HalfELi64ELb1ELi2EEEvPviiifPKvS7_S7_PKlii
        .type           _ZN12tensorrt_llm7kernels32fusedQKNormRopeKernelNTokenHeadsIN3c108BFloat16ENS2_4HalfELi64ELb1ELi2EEEvPviiifPKvS7_S7_PKlii,@function
        .size           _ZN12tensorrt_llm7kernels32fusedQKNormRopeKernelNTokenHeadsIN3c108BFloat16ENS2_4HalfELi64ELb1ELi2EEEvPviiifPKvS7_S7_PKlii,(.L_x_4535 - _ZN12tensorrt_llm7kernels32fusedQKNormRopeKernelNTokenHeadsIN3c108BFloat16ENS2_4HalfELi64ELb1ELi2EEEvPviiifPKvS7_S7_PKlii)
        .other          _ZN12tensorrt_llm7kernels32fusedQKNormRopeKernelNTokenHeadsIN3c108BFloat16ENS2_4HalfELi64ELb1ELi2EEEvPviiifPKvS7_S7_PKlii,@"STO_CUDA_ENTRY STV_DEFAULT"
_ZN12tensorrt_llm7kernels32fusedQKNormRopeKernelNTokenHeadsIN3c108BFloat16ENS2_4HalfELi64ELb1ELi2EEEvPviiifPKvS7_S7_PKlii:
.text._ZN12tensorrt_llm7kernels32fusedQKNormRopeKernelNTokenHeadsIN3c108BFloat16ENS2_4HalfELi64ELb1ELi2EEEvPviiifPKvS7_S7_PKlii:
        /* <DEDUP_REMOVED lines=78> */
.L_x_1404:
        /* <DEDUP_REMOVED lines=46> */
.L_x_1403:
[----:B------:R-:W-:Y:S05]  /*07c0*/  BSYNC B1 ;  /* 0x0000000000017941 */ /* 0x000fea0003800000 */
.L_x_1402:
        /* <DEDUP_REMOVED lines=13> */
.L_x_1405:
        /* <DEDUP_REMOVED lines=16> */
.L_x_1401:
[----:B------:R-:W-:Y:S05]  /*09a0*/  BSYNC B0 ;  /* 0x0000000000007941 */ /* 0x000fea0003800000 */
.L_x_1400:
        /* <DEDUP_REMOVED lines=37> */
.L_x_1410:
        /* <DEDUP_REMOVED lines=13> */
.L_x_1409:
[----:B------:R-:W-:Y:S05]  /*0cd0*/  BSYNC B1 ;  /* 0x0000000000017941 */ /* 0x000fea0003800000 */
.L_x_1408:
        /* <DEDUP_REMOVED lines=25> */
.L_x_1413:
        /* <DEDUP_REMOVED lines=49> */
.L_x_1412:
[----:B------:R-:W-:Y:S05]  /*1180*/  BSYNC B1 ;  /* 0x0000000000017941 */ /* 0x000fea0003800000 */
.L_x_1411:
        /* <DEDUP_REMOVED lines=32> */
.L_x_1415:
[----:B------:R-:W-:Y:S05]  /*1390*/  BSYNC B1 ;  /* 0x0000000000017941 */ /* 0x000fea0003800000 */
.L_x_1414:
        /* <DEDUP_REMOVED lines=15> */
.L_x_1407:
[----:B------:R-:W-:Y:S05]  /*1490*/  BSYNC B0 ;  /* 0x0000000000007941 */ /* 0x000fea0003800000 */
.L_x_1406:
        /* <DEDUP_REMOVED lines=40> */
.L_x_1422:
        /* <DEDUP_REMOVED lines=25> */
.L_x_1432:
        /* <DEDUP_REMOVED lines=14> */
.L_x_1420:
[----:B------:R-:W-:Y:S05]  /*1990*/  BSYNC B1 ;  /* 0x0000000000017941 */ /* 0x000fea0003800000 */
.L_x_1419:
        /* <DEDUP_REMOVED lines=38> */
.L_x_1439:
        /* <DEDUP_REMOVED lines=26> */
.L_x_1417:
[----:B------:R-:W-:Y:S05]  /*1da0*/  BSYNC B0 ;  /* 0x0000000000007941 */ /* 0x000fea0003800000 */
.L_x_1416:
        /* <DEDUP_REMOVED lines=26> */
.L_x_1446:
[----:B------:R-:W3:Y:S01]  /*1f50*/  LDC R7, c[0x0][0x224] ;  /* 0x00008900ff077b82 */ /* 0x000ee20000000800 */
[----:B------:R-:W-:Y:S01]  /*1f60*/  ISETP.NE.AND P1, PT, R16, RZ, PT ;  /* 0x000000ff1000720c */ /* 0x000fe20003f25270 */
[----:B------:R-:W-:Y:S01]  /*1f70*/  BSSY B0, `(.L_x_1424) ;  /* 0x0000004000007945 */ /* 0x000fe20003800000 */
[----:B------:R-:W-:-:S11]  /*1f80*/  ISETP.GE.AND P2, PT, R11, R18, PT ;  /* 0x000000120b00720c */ /* 0x000fd60003f46270 */
[----:B------:R-:W-:Y:S05]  /*1f90*/  @P1 BRA `(.L_x_1425) ;  /* 0x0000000000041947 */ /* 0x000fea0003800000 */
[----:B------:R-:W-:-:S04]  /*1fa0*/  DEPBAR.LE SB0, 0x0 ;  /* 0x000080000000791a */ /* 0x000fc80000000000 */
.L_x_1425:
[----:B------:R-:W-:Y:S05]  /*1fb0*/  BSYNC B0 ;  /* 0x0000000000007941 */ /* 0x000fea0003800000 */
.L_x_1424:
        /* <DEDUP_REMOVED lines=24> */
.L_x_1418:
        /* <DEDUP_REMOVED lines=8> */
.L_x_1427:
[----:B------:R-:W-:Y:S05]  /*21c0*/  BSYNC B1 ;  /* 0x0000000000017941 */ /* 0x000fea0003800000 */
.L_x_1426:
[----:B------:R-:W-:Y:S01]  /*21d0*/  FADD.FTZ R8, R23, R26 ;  /* 0x0000001a17087221 */ /* 0x000fe20000010000 */
[----:B------:R-:W-:Y:S01]  /*21e0*/  MOV R9, 0x8 ;  /* 0x0000000800097802 */ /* 0x000fe20000000f00 */
[----:B------:R-:W-:Y:S01]  /*21f0*/  IMAD.MOV.U32 R24, RZ, RZ, 0x1f ;  /* 0x0000001fff187424 */ /* 0x000fe200078e00ff */
[----:B------:R-:W-:-:S07]  /*2200*/  MOV R27, 0xffffffff ;  /* 0xffffffff001b7802 */ /* 0x000fce0000000f00 */
[----:B------:R-:W-:Y:S05]  /*2210*/  WARPSYNC.COLLECTIVE R27, `(.L_x_1428) ;  /* 0x000000001b087348 */ /* 0x000fea0003c00000 */
[----:B------:R1:W2:Y:S02]  /*2220*/  SHFL.BFLY P1, R26, R8, R9, R24 ;  /* 0x0c000009081a7389 */ /* 0x0002a40000020018 */
[----:B-12---:R-:W-:Y:S01]  /*2230*/  ENDCOLLECTIVE ;  /* 0x000000000000791b */ /* 0x006fe20003800000 */
.L_x_1428:
[----:B------:R-:W-:Y:S01]  /*2240*/  HFMA2.MMA R9, -RZ, RZ, 0, 2.384185791015625e-07 ;  /* 0x00000004ff097435 */ /* 0x000fe200000001ff */
[----:B------:R-:W-:-:S04]  /*2250*/  FADD.FTZ R23, R8, R26 ;  /* 0x0000001a08177221 */ /* 0x000fc80000010000 */
[----:B------:R-:W-:-:S07]  /*2260*/  IMAD.MOV.U32 R8, RZ, RZ, R23 ;  /* 0x000000ffff087224 */ /* 0x000fce00078e0017 */
[----:B------:R-:W-:Y:S05]  /*2270*/  WARPSYNC.COLLECTIVE R27, `(.L_x_1429) ;  /* 0x000000001b087348 */ /* 0x000fea0003c00000 */
[----:B------:R1:W2:Y:S02]  /*2280*/  SHFL.BFLY P1, R26, R8, R9, R24 ;  /* 0x0c000009081a7389 */ /* 0x0002a40000020018 */
[----:B-12---:R-:W-:Y:S01]  /*2290*/  ENDCOLLECTIVE ;  /* 0x000000000000791b */ /* 0x006fe20003800000 */
.L_x_1429:
[----:B------:R-:W-:Y:S01]  /*22a0*/  MOV R9, 0x2 ;  /* 0x0000000200097802 */ /* 0x000fe20000000f00 */
[----:B------:R-:W-:-:S04]  /*22b0*/  FADD.FTZ R23, R23, R26 ;  /* 0x0000001a17177221 */ /* 0x000fc80000010000 */
[----:B------:R-:W-:-:S07]  /*22c0*/  IMAD.MOV.U32 R8, RZ, RZ, R23 ;  /* 0x000000ffff087224 */ /* 0x000fce00078e0017 */
[----:B------:R-:W-:Y:S05]  /*22d0*/  WARPSYNC.COLLECTIVE R27, `(.L_x_1430) ;  /* 0x000000001b087348 */ /* 0x000fea0003c00000 */
[----:B------:R1:W2:Y:S02]  /*22e0*/  SHFL.BFLY P1, R26, R8, R9, R24 ;  /* 0x0c000009081a7389 */ /* 0x0002a40000020018 */
[----:B-12---:R-:W-:Y:S01]  /*22f0*/  ENDCOLLECTIVE ;  /* 0x000000000000791b */ /* 0x006fe20003800000 */
.L_x_1430:
[----:B------:R-:W-:Y:S02]  /*2300*/  IMAD.MOV.U32 R9, RZ, RZ, 0x1 ;  /* 0x00000001ff097424 */ /* 0x000fe400078e00ff */
[----:B------:R-:W-:-:S07]  /*2310*/  FADD.FTZ R8, R23, R26 ;  /* 0x0000001a17087221 */ /* 0x000fce0000010000 */
[----:B------:R-:W-:Y:S05]  /*2320*/  WARPSYNC.COLLECTIVE R27, `(.L_x_1431) ;  /* 0x000000001b087348 */ /* 0x000fea0003c00000 */
[----:B------:R1:W2:Y:S02]  /*2330*/  SHFL.BFLY P1, R26, R8, R9, R24 ;  /* 0x0c000009081a7389 */ /* 0x0002a40000020018 */
[----:B-12---:R-:W-:Y:S01]  /*2340*/  ENDCOLLECTIVE ;  /* 0x000000000000791b */ /* 0x006fe20003800000 */
.L_x_1431:
[----:B------:R-:W-:Y:S05]  /*2350*/  BRA `(.L_x_1432) ;  /* 0xfffffff400547947 */ /* 0x000fea000383ffff */
.L_x_1421:
[----:B------:R-:W-:Y:S01]  /*2360*/  HFMA2.MMA R9, -RZ, RZ, 0, 9.5367431640625e-07 ;  /* 0x00000010ff097435 */ /* 0x000fe200000001ff */
[----:B------:R-:W-:Y:S01]  /*2370*/  BSSY B1, `(.L_x_1433) ;  /* 0x0000006000017945 */ /* 0x000fe20003800000 */
[----:B------:R-:W-:Y:S01]  /*2380*/  IMAD.MOV.U32 R24, RZ, RZ, 0x1f ;  /* 0x0000001fff187424 */ /* 0x000fe200078e00ff */
[----:B------:R-:W-:-:S08]  /*2390*/  MOV R27, 0xffffffff ;  /* 0xffffffff001b7802 */ /* 0x000fd00000000f00 */
[----:B------:R-:W-:Y:S05]  /*23a0*/  WARPSYNC.COLLECTIVE R27, `(.L_x_1434) ;  /* 0x000000001b087348 */ /* 0x000fea0003c00000 */
[----:B------:R1:W2:Y:S02]  /*23b0*/  SHFL.BFLY P1, R26, R8, R9, R24 ;  /* 0x0c000009081a7389 */ /* 0x0002a40000020018 */
[----:B-12---:R-:W-:Y:S01]  /*23c0*/  ENDCOLLECTIVE ;  /* 0x000000000000791b */ /* 0x006fe20003800000 */
.L_x_1434:
[----:B------:R-:W-:Y:S05]  /*23d0*/  BSYNC B1 ;  /* 0x0000000000017941 */ /* 0x000fea0003800000 */
.L_x_1433:
[----:B------:R-:W-:Y:S01]  /*23e0*/  HFMA2.MMA R24, -RZ, RZ, 0, 1.847743988037109375e-06 ;  /* 0x0000001fff187435 */ /* 0x000fe200000001ff */
[----:B------:R-:W-:Y:S01]  /*23f0*/  FADD.FTZ R8, R8, R26 ;  /* 0x0000001a08087221 */ /* 0x000fe20000010000 */
[----:B------:R-:W-:Y:S02]  /*2400*/  IMAD.MOV.U32 R9, RZ, RZ, 0x8 ;  /* 0x00000008ff097424 */ /* 0x000fe400078e00ff */
[----:B------:R-:W-:-:S07]  /*2410*/  IMAD.MOV.U32 R27, RZ, RZ, -0x1 ;  /* 0xffffffffff1b7424 */ /* 0x000fce00078e00ff */
[----:B------:R-:W-:Y:S05]  /*2420*/  WARPSYNC.COLLECTIVE R27, `(.L_x_1435) ;  /* 0x000000001b087348 */ /* 0x000fea0003c00000 */
[----:B------:R1:W2:Y:S02]  /*2430*/  SHFL.BFLY P1, R26, R8, R9, R24 ;  /* 0x0c000009081a7389 */ /* 0x0002a40000020018 */
[----:B-12---:R-:W-:Y:S01]  /*2440*/  ENDCOLLECTIVE ;  /* 0x000000000000791b */ /* 0x006fe20003800000 */
.L_x_1435:
[----:B------:R-:W-:Y:S01]  /*2450*/  MOV R9, 0x4 ;  /* 0x0000000400097802 */ /* 0x000fe20000000f00 */
[----:B------:R-:W-:-:S07]  /*2460*/  FADD.FTZ R8, R8, R26 ;  /* 0x0000001a08087221 */ /* 0x000fce0000010000 */
[----:B------:R-:W-:Y:S05]  /*2470*/  WARPSYNC.COLLECTIVE R27, `(.L_x_1436) ;  /* 0x000000001b087348 */ /* 0x000fea0003c00000 */
[----:B------:R1:W2:Y:S02]  /*2480*/  SHFL.BFLY P1, R26, R8, R9, R24 ;  /* 0x0c000009081a7389 */ /* 0x0002a40000020018 */
[----:B-12---:R-:W-:Y:S01]  /*2490*/  ENDCOLLECTIVE ;  /* 0x000000000000791b */ /* 0x006fe20003800000 */
.L_x_1436:
[----:B------:R-:W-:Y:S02]  /*24a0*/  IMAD.MOV.U32 R9, RZ, RZ, 0x2 ;  /* 0x00000002ff097424 */ /* 0x000fe400078e00ff */
[----:B------:R-:W-:-:S07]  /*24b0*/  FADD.FTZ R8, R8, R26 ;  /* 0x0000001a08087221 */ /* 0x000fce0000010000 */
[----:B------:R-:W-:Y:S05]  /*24c0*/  WARPSYNC.COLLECTIVE R27, `(.L_x_1437) ;  /* 0x000000001b087348 */ /* 0x000fea0003c00000 */
[----:B------:R1:W2:Y:S02]  /*24d0*/  SHFL.BFLY P1, R26, R8, R9, R24 ;  /* 0x0c000009081a7389 */ /* 0x0002a40000020018 */
[----:B-12---:R-:W-:Y:S01]  /*24e0*/  ENDCOLLECTIVE ;  /* 0x000000000000791b */ /* 0x006fe20003800000 */
.L_x_1437:
[----:B------:R-:W-:Y:S01]  /*24f0*/  HFMA2.MMA R9, -RZ, RZ, 0, 5.9604644775390625e-08 ;  /* 0x00000001ff097435 */ /* 0x000fe200000001ff */
[----:B------:R-:W-:-:S10]  /*2500*/  FADD.FTZ R8, R8, R26 ;  /* 0x0000001a08087221 */ /* 0x000fd40000010000 */
[----:B------:R-:W-:Y:S05]  /*2510*/  WARPSYNC.COLLECTIVE R27, `(.L_x_1438) ;  /* 0x000000001b087348 */ /* 0x000fea0003c00000 */
[----:B------:R1:W2:Y:S02]  /*2520*/  SHFL.BFLY P1, R26, R8, R9, R24 ;  /* 0x0c000009081a7389 */ /* 0x0002a40000020018 */
[----:B-12---:R-:W-:Y:S01]  /*2530*/  ENDCOLLECTIVE ;  /* 0x000000000000791b */ /* 0x006fe20003800000 */
.L_x_1438:
[----:B------:R-:W-:Y:S05]  /*2540*/  BRA `(.L_x_1439) ;  /* 0xfffffff400ac7947 */ /* 0x000fea000383ffff */
.L_x_1423:
[----:B------:R-:W-:Y:S01]  /*2550*/  BSSY B0, `(.L_x_1440) ;  /* 0x0000007000007945 */ /* 0x000fe20003800000 */
[----:B------:R-:W-:Y:S01]  /*2560*/  IMAD.MOV.U32 R9, RZ, RZ, 0x10 ;  /* 0x00000010ff097424 */ /* 0x000fe200078e00ff */
[----:B------:R-:W-:Y:S01]  /*2570*/  MOV R24, 0x1f ;  /* 0x0000001f00187802 */ /* 0x000fe20000000f00 */
[----:B------:R-:W-:-:S07]  /*2580*/  IMAD.MOV.U32 R27, RZ, RZ, -0x1 ;  /* 0xffffffffff1b7424 */ /* 0x000fce00078e00ff */
[----:B------:R-:W-:Y:S05]  /*2590*/  WARPSYNC.COLLECTIVE R27, `(.L_x_1441) ;  /* 0x000000001b087348 */ /* 0x000fea0003c00000 */
[----:B------:R1:W2:Y:S02]  /*25a0*/  SHFL.BFLY P1, R26, R8, R9, R24 ;  /* 0x0c000009081a7389 */ /* 0x0002a40000020018 */
[----:B-12---:R-:W-:Y:S01]  /*25b0*/  ENDCOLLECTIVE ;  /* 0x000000000000791b */ /* 0x006fe20003800000 */
.L_x_1441:
[----:B------:R-:W-:Y:S05]  /*25c0*/  BSYNC B0 ;  /* 0x0000000000007941 */ /* 0x000fea0003800000 */
.L_x_1440:
[----:B------:R-:W-:Y:S01]  /*25d0*/  HFMA2.MMA R9, -RZ, RZ, 0, 4.76837158203125e-07 ;  /* 0x00000008ff097435 */ /* 0x000fe200000001ff */
[----:B------:R-:W-:Y:S01]  /*25e0*/  FADD.FTZ R8, R8, R26 ;  /* 0x0000001a08087221 */ /* 0x000fe20000010000 */
[----:B------:R-:W-:Y:S01]  /*25f0*/  IMAD.MOV.U32 R24, RZ, RZ, 0x1f ;  /* 0x0000001fff187424 */ /* 0x000fe200078e00ff */
[----:B------:R-:W-:-:S08]  /*2600*/  MOV R27, 0xffffffff ;  /* 0xffffffff001b7802 */ /* 0x000fd00000000f00 */
[----:B------:R-:W-:Y:S05]  /*2610*/  WARPSYNC.COLLECTIVE R27, `(.L_x_1442) ;  /* 0x000000001b087348 */ /* 0x000fea0003c00000 */
[----:B------:R1:W2:Y:S02]  /*2620*/  SHFL.BFLY P1, R26, R8, R9, R24 ;  /* 0x0c000009081a7389 */ /* 0x0002a40000020018 */
[----:B-12---:R-:W-:Y:S01]  /*2630*/  ENDCOLLECTIVE ;  /* 0x000000000000791b */ /* 0x006fe20003800000 */
.L_x_1442:
[----:B------:R-:W-:Y:S01]  /*2640*/  HFMA2.MMA R9, -RZ, RZ, 0, 2.384185791015625e-07 ;  /* 0x00000004ff097435 */ /* 0x000fe200000001ff */
[----:B------:R-:W-:-:S04]  /*2650*/  FADD.FTZ R7, R8, R26 ;  /* 0x0000001a08077221 */ /* 0x000fc80000010000 */
[----:B------:R-:W-:-:S07]  /*2660*/  IMAD.MOV.U32 R8, RZ, RZ, R7 ;  /* 0x000000ffff087224 */ /* 0x000fce00078e0007 */
[----:B------:R-:W-:Y:S05]  /*2670*/  WARPSYNC.COLLECTIVE R27, `(.L_x_1443) ;  /* 0x000000001b087348 */ /* 0x000fea0003c00000 */
[----:B------:R1:W2:Y:S02]  /*2680*/  SHFL.BFLY P1, R26, R8, R9, R24 ;  /* 0x0c000009081a7389 */ /* 0x0002a40000020018 */
[----:B-12---:R-:W-:Y:S01]  /*2690*/  ENDCOLLECTIVE ;  /* 0x000000000000791b */ /* 0x006fe20003800000 */
.L_x_1443:
[----:B------:R-:W-:Y:S01]  /*26a0*/  MOV R9, 0x2 ;  /* 0x0000000200097802 */ /* 0x000fe20000000f00 */
[----:B------:R-:W-:-:S04]  /*26b0*/  FADD.FTZ R10, R7, R26 ;  /* 0x0000001a070a7221 */ /* 0x000fc80000010000 */
[----:B------:R-:W-:-:S07]  /*26c0*/  IMAD.MOV.U32 R8, RZ, RZ, R10 ;  /* 0x000000ffff087224 */ /* 0x000fce00078e000a */
[----:B------:R-:W-:Y:S05]  /*26d0*/  WARPSYNC.COLLECTIVE R27, `(.L_x_1444) ;  /* 0x000000001b087348 */ /* 0x000fea0003c00000 */
[----:B------:R1:W2:Y:S02]  /*26e0*/  SHFL.BFLY P1, R26, R8, R9, R24 ;  /* 0x0c000009081a7389 */ /* 0x0002a40000020018 */
[----:B-12---:R-:W-:Y:S01]  /*26f0*/  ENDCOLLECTIVE ;  /* 0x000000000000791b */ /* 0x006fe20003800000 */
.L_x_1444:
[----:B------:R-:W-:Y:S01]  /*2700*/  HFMA2.MMA R9, -RZ, RZ, 0, 5.9604644775390625e-08 ;  /* 0x00000001ff097435 */ /* 0x000fe200000001ff */
[----:B------:R-:W-:-:S04]  /*2710*/  FADD.FTZ R15, R10, R26 ;  /* 0x0000001a0a0f7221 */ /* 0x000fc80000010000 */
[----:B------:R-:W-:-:S07]  /*2720*/  IMAD.MOV.U32 R8, RZ, RZ, R15 ;  /* 0x000000ffff087224 */ /* 0x000fce00078e000f */
[----:B------:R-:W-:Y:S05]  /*2730*/  WARPSYNC.COLLECTIVE R27, `(.L_x_1445) ;  /* 0x000000001b087348 */ /* 0x000fea0003c00000 */
[----:B------:R1:W2:Y:S02]  /*2740*/  SHFL.BFLY P1, R26, R8, R9, R24 ;  /* 0x0c000009081a7389 */ /* 0x0002a40000020018 */
[----:B-12---:R-:W-:Y:S01]  /*2750*/  ENDCOLLECTIVE ;  /* 0x000000000000791b */ /* 0x006fe20003800000 */
.L_x_1445:
[----:B------:R-:W-:Y:S05]  /*2760*/  BRA `(.L_x_1446) ;  /* 0xfffffff400f87947 */ /* 0x000fea000383ffff */
.L_x_1447:
        /* <DEDUP_REMOVED lines=9> */
.L_x_4535:


//--------------------- .text._ZN12tensorrt_llm7kernels21fusedQKNormRopeKernelIN3c108BFloat16ENS2_4HalfELi256ELb0EEEvPviiifPKvS7_S7_PKlii --------------------------
	.section	.text._ZN12tensorrt_llm7kernels21fusedQKNormRopeKernelIN3c108BFloat16ENS2_4HalfELi256ELb0EEEvPviiifPKvS7_S7_PKlii,"ax",@progbits
	.align	128
        .global         _ZN12tensorrt_llm7kernels21fusedQKNormRopeKernelIN3c108BFloat16ENS2_4HalfELi256ELb0EEEvPviiifPKvS7_S7_PKlii
        .type           _ZN12tensorrt_llm7kernels21fusedQKNormRopeKernelIN3c108BFloat16ENS2_4HalfELi256ELb0EEEvPviiifPKvS7_S7_PKlii,@function
        .size           _ZN12tensorrt_llm7kernels21fusedQKNormRopeKernelIN3c108BFloat16ENS2_4HalfELi256ELb0EEEvPviiifPKvS7_S7_PKlii,(.L_x_4536 - _ZN12tensorrt_llm7kernels21fusedQKNormRopeKernelIN3c108BFloat16ENS2_4HalfELi256ELb0EEEvPviiifPKvS7_S7_PKlii)
        .other          _ZN12tensorrt_llm7kernels21fusedQKNormRopeKernelIN3c108BFloat16ENS2_4HalfELi256ELb0EEEvPviiifPKvS7_S7_PKlii,@"STO_CUDA_ENTRY STV_DEFAULT"
_ZN12tensorrt_llm7kernels21fusedQKNormRopeKernelIN3c108BFloat16ENS2_4HalfELi256ELb0EEEvPviiifPKvS7_S7_PKlii:
.text._ZN12tensorrt_llm7kernels21fusedQKNormRopeKernelIN3c108BFloat16ENS2_4HalfELi256ELb0EEEvPviiifPKvS7_S7_PKlii:
[----:B------:R-:W-:Y:S08]  /*0000*/  LDC R1, c[0x0][0x28] ;  /* 0x00000a00ff017b82 */ /* 0x000ff00000000800 */
[----:B------:R-:W0:Y:S01]  /*0010*/  LDC.64 R2, c[0x0][0x218] ;  /* 0x00008600ff027b82 */ /* 0x000e220000000a00 */
[----:B------:R-:W1:Y:S01]  /*0020*/  S2R R0, SR_TID.X ;  /* 0x0000000000007919 */ /* 0x000e620000002100 */
[----:B------:R-:W-:-:S02]  /*0030*/  ULDC UR4, c[0x0][0x0] ;  /* 0x0000000000047ab9 */ /* 0x000fc40000000800 */
[----:B------:R-:W-:Y:S01]  /*0040*/  USHF.R.U32.HI UR4, URZ, 0x5, UR4 ;  /* 0x000000053f047899 */ /* 0x000fe20008011604 */
[----:B------:R-:W2:Y:S01]  /*0050*/  S2R R9, SR_CTAID.X ;  /* 0x0000000000097919 */ /* 0x000ea20000002500 */
[----:B0-----:R-:W-:-:S05]  /*0060*/  IMAD.IADD R3, R3, 0x1, R2 ;  /* 0x0000000103037824 */ /* 0x001fca00078e0202 */
[----:B------:R-:W-:-:S04]  /*0070*/  IABS R11, R3 ;  /* 0x00000003000b7213 */ /* 0x000fc80000000000 */
[----:B------:R-:W0:Y:S01]  /*0080*/  I2F.RP R7, R11 ;  /* 0x0000000b00077306 */ /* 0x000e220000209400 */
[----:B-1----:R-:W-:-:S05]  /*0090*/  SHF.R.U32.HI R4, RZ, 0x5, R0 ;  /* 0x00000005ff047819 */ /* 0x002fca0000011600 */
[----:B--2---:R-:W-:Y:S01]  /*00a0*/  IMAD R6, R9, UR4, R4 ;  /* 0x0000000409067c24 */ /* 0x004fe2000f8e0204 */
[----:B------:R-:W-:Y:S01]  /*00b0*/  IABS R4, R3 ;  /* 0x0000000300047213 */ /* 0x000fe20000000000 */
[----:B------:R-:W-:-:S03]  /*00c0*/  ULDC UR4, c[0x0][0x248] ;  /* 0x0000920000047ab9 */ /* 0x000fc60000000800 */
[----:B------:R-:W-:Y:S01]  /*00d0*/  IADD3 R9, RZ, -R4, RZ ;  /* 0x80000004ff097210 */ /* 0x000fe20007ffe0ff */
[----:B------:R-:W-:Y:S01]  /*00e0*/  IMAD.MOV.U32 R4, RZ, RZ, RZ ;  /* 0x000000ffff047224 */ /* 0x000fe200078e00ff */
[----:B0-----:R-:W0:Y:S02]  /*00f0*/  MUFU.RCP R7, R7 ;  /* 0x0000000700077308 */ /* 0x001e240000001000 */
[----:B0-----:R-:W-:-:S06]  /*0100*/  VIADD R5, R7, 0xffffffe ;  /* 0x0ffffffe07057836 */ /* 0x001fcc0000000000 */
[----:B------:R-:W0:Y:S02]  /*0110*/  F2I.FTZ.U32.TRUNC.NTZ R5, R5 ;  /* 0x0000000500057305 */ /* 0x000e24000021f000 */
[----:B0-----:R-:W-:-:S04]  /*0120*/  IMAD.MOV R8, RZ, RZ, -R5 ;  /* 0x000000ffff087224 */ /* 0x001fc800078e0a05 */
[----:B------:R-:W-:Y:S01]  /*0130*/  IMAD R7, R8, R11, RZ ;  /* 0x0000000b08077224 */ /* 0x000fe200078e02ff */
[----:B------:R-:W-:-:S03]  /*0140*/  IABS R8, R6 ;  /* 0x0000000600087213 */ /* 0x000fc60000000000 */
        /* <DEDUP_REMOVED lines=19> */
[----:B------:R-:W-:-:S04]  /*0280*/  ULDC.64 UR4, c[0x0][0x208] ;  /* 0x0000820000047ab9 */ /* 0x000fc80000000a00 */
[----:B------:R-:W-:Y:S02]  /*0290*/  IMAD R9, R3, R7, R6 ;  /* 0x0000000703097224 */ /* 0x000fe400078e0206 */
[----:B------:R-:W1:Y:S03]  /*02a0*/  LDC.64 R34, c[0x0][0x230] ;  /* 0x00008c00ff227b82 */ /* 0x000e660000000a00 */
[----:B------:R-:W-:-:S05]  /*02b0*/  ISETP.GE.AND P0, PT, R9, R2, PT ;  /* 0x000000020900720c */ /* 0x000fca0003f06270 */
[----:B------:R-:W2:Y:S01]  /*02c0*/  LDC.64 R32, c[0x0][0x228] ;  /* 0x00008a00ff207b82 */ /* 0x000ea20000000a00 */
[----:B0-----:R-:W-:-:S07]  /*02d0*/  IMAD.IADD R3, R3, 0x1, R4 ;  /* 0x0000000103037824 */ /* 0x001fce00078e0204 */
[----:B------:R-:W0:Y:S01]  /*02e0*/  LDC.64 R6, c[0x0][0x210] ;  /* 0x00008400ff067b82 */ /* 0x000e220000000a00 */
[----:B------:R-:W-:Y:S01]  /*02f0*/  LOP3.LUT R4, R0, 0x1f, RZ, 0xc0, !PT ;  /* 0x0000001f00047812 */ /* 0x000fe200078ec0ff */
[----:B------:R-:W-:-:S04]  /*0300*/  IMAD R3, R12, R3, RZ ;  /* 0x000000030c037224 */ /* 0x000fc800078e02ff */
[----:B------:R-:W-:Y:S02]  /*0310*/  IMAD.SHL.U32 R26, R4, 0x8, RZ ;  /* 0x00000008041a7824 */ /* 0x000fe400078e00ff */
[----:B------:R-:W-:Y:S02]  /*0320*/  IMAD.SHL.U32 R3, R3, 0x100, RZ ;  /* 0x0000010003037824 */ /* 0x000fe400078e00ff */
[----:B-1----:R-:W-:-:S04]  /*0330*/  IMAD.WIDE R34, R26, 0x2, R34 ;  /* 0x000000021a227825 */ /* 0x002fc800078e0222 */
[C---:B------:R-:W-:Y:S01]  /*0340*/  @P0 IMAD R3, R2.reuse, 0x100, R3 ;  /* 0x0000010002030824 */ /* 0x040fe200078e0203 */
[----:B------:R-:W-:Y:S01]  /*0350*/  SEL R2, R2, RZ, P0 ;  /* 0x000000ff02027207 */ /* 0x000fe20000000000 */
[----:B--2---:R-:W-:Y:S01]  /*0360*/  IMAD.WIDE R32, R26, 0x2, R32 ;  /* 0x000000021a207825 */ /* 0x004fe200078e0220 */
[----:B------:R-:W2:Y:S02]  /*0370*/  @P0 LDG.E.U16 R24, desc[UR4][R34.64+0x2] ;  /* 0x0000020422180981 */ /* 0x000ea4000c1e1500 */
[----:B------:R-:W-:Y:S01]  /*0380*/  IADD3 R2, R9, -R2, RZ ;  /* 0x8000000209027210 */ /* 0x000fe20007ffe0ff */
[----:B------:R-:W-:Y:S01]  /*0390*/  IMAD.IADD R3, R3, 0x1, R26 ;  /* 0x0000000103037824 */ /* 0x000fe200078e021a */
[----:B------:R-:W3:Y:S03]  /*03a0*/  @P0 LDG.E.U16 R20, desc[UR4][R34.64] ;  /* 0x0000000422140981 */ /* 0x000ee6000c1e1500 */
[----:B------:R-:W-:Y:S01]  /*03b0*/  IMAD R3, R2, 0x100, R3 ;  /* 0x0000010002037824 */ /* 0x000fe200078e0203 */
[----:B------:R-:W4:Y:S03]  /*03c0*/  @!P0 LDG.E.U16 R21, desc[UR4][R32.64+0x2] ;  /* 0x0000020420158981 */ /* 0x000f26000c1e1500 */
[----:B0-----:R-:W-:Y:S01]  /*03d0*/  IMAD.WIDE R6, R3, 0x2, R6 ;  /* 0x0000000203067825 */ /* 0x001fe200078e0206 */
[----:B------:R-:W5:Y:S04]  /*03e0*/  @P0 LDG.E.U16 R18, desc[UR4][R34.64+0x4] ;  /* 0x0000040422120981 */ /* 0x000f68000c1e1500 */
[----:B------:R-:W5:Y:S04]  /*03f0*/  @!P0 LDG.E.U16 R3, desc[UR4][R32.64] ;  /* 0x0000000420038981 */ /* 0x000f68000c1e1500 */
[----:B------:R-:W5:Y:S04]  /*0400*/  LDG.E.128 R8, desc[UR4][R6.64] ;  /* 0x0000000406087981 */ /* 0x000f68000c1e1d00 */
[----:B------:R-:W5:Y:S04]  /*0410*/  @!P0 LDG.E.U16 R0, desc[UR4][R32.64+0x4] ;  /* 0x0000040420008981 */ /* 0x000f68000c1e1500 */
[----:B------:R-:W5:Y:S04]  /*0420*/  @P0 LDG.E.U16 R19, desc[UR4][R34.64+0x6] ;  /* 0x0000060422130981 */ /* 0x000f68000c1e1500 */
[----:B------:R-:W5:Y:S04]  /*0430*/  @!P0 LDG.E.U16 R15, desc[UR4][R32.64+0x6] ;  /* 0x00000604200f8981 */ /* 0x000f68000c1e1500 */
[----:B------:R-:W5:Y:S04]  /*0440*/  @P0 LDG.E.U16 R16, desc[UR4][R34.64+0x8] ;  /* 0x0000080422100981 */ /* 0x000f68000c1e1500 */
[----:B------:R-:W5:Y:S04]  /*0450*/  @!P0 LDG.E.U16 R2, desc[UR4][R32.64+0x8] ;  /* 0x0000080420028981 */ /* 0x000f68000c1e1500 */
[----:B------:R-:W5:Y:S04]  /*0460*/  @P0 LDG.E.U16 R28, desc[UR4][R34.64+0xa] ;  /* 0x00000a04221c0981 */ /* 0x000f68000c1e1500 */
[----:B------:R-:W5:Y:S04]  /*0470*/  @!P0 LDG.E.U16 R23, desc[UR4][R32.64+0xa] ;  /* 0x00000a0420178981 */ /* 0x000f68000c1e1500 */
[----:B------:R-:W5:Y:S04]  /*0480*/  @P0 LDG.E.U16 R30, desc[UR4][R34.64+0xc] ;  /* 0x00000c04221e0981 */ /* 0x000f68000c1e1500 */
[----:B------:R-:W5:Y:S04]  /*0490*/  @P0 LDG.E.U16 R14, desc[UR4][R34.64+0xe] ;  /* 0x00000e04220e0981 */ /* 0x000f68000c1e1500 */
[----:B------:R-:W5:Y:S04]  /*04a0*/  @!P0 LDG.E.U16 R17, desc[UR4][R32.64+0xc] ;  /* 0x00000c0420118981 */ /* 0x000f68000c1e1500 */
[----:B------:R0:W5:Y:S01]  /*04b0*/  @!P0 LDG.E.U16 R13, desc[UR4][R32.64+0xe] ;  /* 0x00000e04200d8981 */ /* 0x000162000c1e1500 */
[----:B------:R-:W-:Y:S01]  /*04c0*/  BSSY B0, `(.L_x_1448) ;  /* 0x0000160000007945 */ /* 0x000fe20003800000 */
[----:B--2---:R-:W-:Y:S01]  /*04d0*/  @P0 SHF.L.U32 R24, R24, 0x10, RZ ;  /* 0x0000001018180819 */ /* 0x004fe200000006ff */
[----:B---3--:R-:W-:-:S02]  /*04e0*/  @P0 IMAD.U32 R20, R20, 0x10000, RZ ;  /* 0x0001000014140824 */ /* 0x008fc400078e00ff */
[----:B----4-:R-:W-:Y:S02]  /*04f0*/  @!P0 IMAD.U32 R24, R21, 0x10000, RZ ;  /* 0x0001000015188824 */ /* 0x010fe400078e00ff */
[----:B-----5:R-:W-:Y:S02]  /*0500*/  @P0 IMAD.U32 R18, R18, 0x10000, RZ ;  /* 0x0001000012120824 */ /* 0x020fe400078e00ff */
[----:B------:R-:W-:Y:S01]  /*0510*/  @!P0 IMAD.U32 R20, R3, 0x10000, RZ ;  /* 0x0001000003148824 */ /* 0x000fe200078e00ff */
[C---:B------:R-:W-:Y:S01]  /*0520*/  PRMT R21, R8.reuse, 0x7632, R21 ;  /* 0x0000763208157816 */ /* 0x040fe20000000015 */
[----:B------:R-:W-:Y:S02]  /*0530*/  IMAD.U32 R3, R8, 0x10000, RZ ;  /* 0x0001000008037824 */ /* 0x000fe400078e00ff */
[----:B------:R-:W-:Y:S01]  /*0540*/  @!P0 IMAD.U32 R18, R0, 0x10000, RZ ;  /* 0x0001000000128824 */ /* 0x000fe200078e00ff */
[----:B------:R-:W-:Y:S01]  /*0550*/  SHF.L.U32 R0, R21, 0x10, RZ ;  /* 0x0000001015007819 */ /* 0x000fe200000006ff */
[----:B------:R-:W-:Y:S01]  /*0560*/  FFMA.FTZ R21, R3, R3, RZ ;  /* 0x0000000303157223 */ /* 0x000fe200000100ff */
[----:B------:R-:W-:-:S02]  /*0570*/  PRMT R22, R9, 0x7632, R22 ;  /* 0x0000763209167816 */ /* 0x000fc40000000016 */
[----:B------:R-:W-:Y:S01]  /*0580*/  @P0 SHF.L.U32 R19, R19, 0x10, RZ ;  /* 0x0000001013130819 */ /* 0x000fe200000006ff */
[----:B------:R-:W-:Y:S01]  /*0590*/  FFMA.FTZ R8, R0, R0, R21 ;  /* 0x0000000000087223 */ /* 0x000fe20000010015 */
[----:B------:R-:W-:Y:S02]  /*05a0*/  @!P0 IMAD.U32 R19, R15, 0x10000, RZ ;  /* 0x000100000f138824 */ /* 0x000fe400078e00ff */
[----:B------:R-:W-:Y:S02]  /*05b0*/  IMAD.U32 R15, R9, 0x10000, RZ ;  /* 0x00010000090f7824 */ /* 0x000fe400078e00ff */
[----:B------:R-:W-:Y:S02]  /*05c0*/  @P0 IMAD.U32 R16, R16, 0x10000, RZ ;  /* 0x0001000010100824 */ /* 0x000fe400078e00ff */
[----:B------:R-:W-:Y:S01]  /*05d0*/  FFMA.FTZ R21, R15, R15, R8 ;  /* 0x0000000f0f157223 */ /* 0x000fe20000010008 */
[----:B------:R-:W-:Y:S01]  /*05e0*/  @!P0 IMAD.U32 R16, R2, 0x10000, RZ ;  /* 0x0001000002108824 */ /* 0x000fe200078e00ff */
[----:B------:R-:W-:Y:S01]  /*05f0*/  SHF.L.U32 R2, R22, 0x10, RZ ;  /* 0x0000001016027819 */ /* 0x000fe200000006ff */
[C---:B------:R-:W-:Y:S01]  /*0600*/  IMAD.U32 R9, R10.reuse, 0x10000, RZ ;  /* 0x000100000a097824 */ /* 0x040fe200078e00ff */
[----:B------:R-:W-:-:S03]  /*0610*/  PRMT R22, R10, 0x7632, R22 ;  /* 0x000076320a167816 */ /* 0x000fc60000000016 */
[----:B------:R-:W-:Y:S02]  /*0620*/  FFMA.FTZ R8, R2, R2, R21 ;  /* 0x0000000202087223 */ /* 0x000fe40000010015 */
[----:B------:R-:W-:Y:S02]  /*0630*/  IMAD.U32 R10, R22, 0x10000, RZ ;  /* 0x00010000160a7824 */ /* 0x000fe400078e00ff */
[--C-:B------:R-:W-:Y:S01]  /*0640*/  FFMA.FTZ R21, R9, R9, R8.reuse ;  /* 0x0000000909157223 */ /* 0x100fe20000010008 */
[C---:B------:R-:W-:Y:S01]  /*0650*/  PRMT R8, R11.reuse, 0x7632, R8 ;  /* 0x000076320b087816 */ /* 0x040fe20000000008 */
[----:B------:R-:W-:Y:S02]  /*0660*/  IMAD.U32 R22, R11, 0x10000, RZ ;  /* 0x000100000b167824 */ /* 0x000fe400078e00ff */
[----:B------:R-:W-:Y:S01]  /*0670*/  FFMA.FTZ R11, R10, R10, R21 ;  /* 0x0000000a0a0b7223 */ /* 0x000fe20000010015 */
[----:B------:R-:W-:-:S03]  /*0680*/  SHF.L.U32 R21, R8, 0x10, RZ ;  /* 0x0000001008157819 */ /* 0x000fc600000006ff */
[----:B------:R-:W-:-:S04]  /*0690*/  FFMA.FTZ R8, R22, R22, R11 ;  /* 0x0000001616087223 */ /* 0x000fc8000001000b */
[----:B------:R-:W-:-:S05]  /*06a0*/  FFMA.FTZ R8, R21, R21, R8 ;  /* 0x0000001515087223 */ /* 0x000fca0000010008 */
[----:B------:R-:W1:Y:S02]  /*06b0*/  SHFL.BFLY PT, R11, R8, 0x10, 0x1f ;  /* 0x0e001f00080b7f89 */ /* 0x000e6400000e0000 */
[----:B-1----:R-:W-:-:S05]  /*06c0*/  FADD.FTZ R25, R8, R11 ;  /* 0x0000000b08197221 */ /* 0x002fca0000010000 */
[----:B0-----:R-:W0:Y:S02]  /*06d0*/  SHFL.BFLY PT, R32, R25, 0x8, 0x1f ;  /* 0x0d001f0019207f89 */ /* 0x001e2400000e0000 */
[----:B0-----:R-:W-:-:S05]  /*06e0*/  FADD.FTZ R32, R25, R32 ;  /* 0x0000002019207221 */ /* 0x001fca0000010000 */
[----:B------:R-:W0:Y:S02]  /*06f0*/  SHFL.BFLY PT, R11, R32, 0x4, 0x1f ;  /* 0x0c801f00200b7f89 */ /* 0x000e2400000e0000 */
[----:B0-----:R-:W-:-:S05]  /*0700*/  FADD.FTZ R27, R32, R11 ;  /* 0x0000000b201b7221 */ /* 0x001fca0000010000 */
[----:B------:R-:W0:Y:S02]  /*0710*/  SHFL.BFLY PT, R34, R27, 0x2, 0x1f ;  /* 0x0c401f001b227f89 */ /* 0x000e2400000e0000 */
[----:B0-----:R-:W-:-:S05]  /*0720*/  FADD.FTZ R34, R27, R34 ;  /* 0x000000221b227221 */ /* 0x001fca0000010000 */
[----:B------:R-:W0:Y:S01]  /*0730*/  SHFL.BFLY PT, R11, R34, 0x1, 0x1f ;  /* 0x0c201f00220b7f89 */ /* 0x000e2200000e0000 */
[----:B------:R-:W-:Y:S02]  /*0740*/  @P0 IMAD.U32 R28, R28, 0x10000, RZ ;  /* 0x000100001c1c0824 */ /* 0x000fe400078e00ff */
[----:B------:R-:W-:Y:S02]  /*0750*/  @!P0 IMAD.U32 R28, R23, 0x10000, RZ ;  /* 0x00010000171c8824 */ /* 0x000fe400078e00ff */
[----:B0-----:R-:W-:Y:S02]  /*0760*/  FADD.FTZ R36, R34, R11 ;  /* 0x0000000b22247221 */ /* 0x001fe40000010000 */
[----:B------:R-:W0:Y:S02]  /*0770*/  LDC R11, c[0x0][0x24c] ;  /* 0x00009300ff0b7b82 */ /* 0x000e240000000800 */
[----:B------:R-:W-:-:S06]  /*0780*/  FFMA.FTZ R23, R36, 0.00390625, R5 ;  /* 0x3b80000024177823 */ /* 0x000fcc0000010005 */
[----:B------:R-:W1:Y:S01]  /*0790*/  MUFU.RSQ R23, R23 ;  /* 0x0000001700177308 */ /* 0x000e620000001400 */
[----:B------:R-:W-:Y:S01]  /*07a0*/  @P0 IMAD.U32 R30, R30, 0x10000, RZ ;  /* 0x000100001e1e0824 */ /* 0x000fe200078e00ff */
[----:B------:R-:W-:Y:S01]  /*07b0*/  @P0 SHF.L.U32 R14, R14, 0x10, RZ ;  /* 0x000000100e0e0819 */ /* 0x000fe200000006ff */
[----:B------:R-:W-:Y:S02]  /*07c0*/  @!P0 IMAD.U32 R30, R17, 0x10000, RZ ;  /* 0x00010000111e8824 */ /* 0x000fe400078e00ff */
[----:B------:R-:W-:Y:S01]  /*07d0*/  @!P0 IMAD.U32 R14, R13, 0x10000, RZ ;  /* 0x000100000d0e8824 */ /* 0x000fe200078e00ff */
[----:B0-----:R-:W-:Y:S01]  /*07e0*/  SHF.R.S32.HI R8, RZ, 0x1f, R11 ;  /* 0x0000001fff087819 */ /* 0x001fe2000001140b */
[----:B-1----:R-:W-:-:S03]  /*07f0*/  FMUL.FTZ R5, R23, R24 ;  /* 0x0000001817057220 */ /* 0x002fc60000410000 */
[----:B------:R-:W-:Y:S01]  /*0800*/  LEA.HI R24, R8, R11, RZ, 0x3 ;  /* 0x0000000b08187211 */ /* 0x000fe200078f18ff */
[C---:B------:R-:W-:Y:S01]  /*0810*/  FMUL.FTZ R20, R23.reuse, R20 ;  /* 0x0000001417147220 */ /* 0x040fe20000410000 */
[C---:B------:R-:W-:Y:S01]  /*0820*/  FMUL.FTZ R18, R23.reuse, R18 ;  /* 0x0000001217127220 */ /* 0x040fe20000410000 */
[C---:B------:R-:W-:Y:S01]  /*0830*/  FMUL.FTZ R19, R23.reuse, R19 ;  /* 0x0000001317137220 */ /* 0x040fe20000410000 */
[C---:B------:R-:W-:Y:S01]  /*0840*/  FMUL.FTZ R16, R23.reuse, R16 ;  /* 0x0000001017107220 */ /* 0x040fe20000410000 */
[C---:B------:R-:W-:Y:S01]  /*0850*/  FMUL.FTZ R17, R23.reuse, R28 ;  /* 0x0000001c17117220 */ /* 0x040fe20000410000 */
[C---:B------:R-:W-:Y:S01]  /*0860*/  FMUL.FTZ R13, R23.reuse, R30 ;  /* 0x0000001e170d7220 */ /* 0x040fe20000410000 */
[----:B------:R-:W-:Y:S01]  /*0870*/  FMUL.FTZ R14, R23, R14 ;  /* 0x0000000e170e7220 */ /* 0x000fe20000410000 */
[----:B------:R-:W-:-:S04]  /*0880*/  SHF.R.S32.HI R23, RZ, 0x3, R24 ;  /* 0x00000003ff177819 */ /* 0x000fc80000011418 */
[----:B------:R-:W-:Y:S01]  /*0890*/  ISETP.GE.AND P0, PT, R4, R23, PT ;  /* 0x000000170400720c */ /* 0x000fe20003f06270 */
[----:B------:R-:W-:Y:S01]  /*08a0*/  FMUL.FTZ R0, R0, R5 ;  /* 0x0000000500007220 */ /* 0x000fe20000410000 */
[----:B------:R-:W-:Y:S01]  /*08b0*/  FMUL.FTZ R3, R3, R20 ;  /* 0x0000001403037220 */ /* 0x000fe20000410000 */
[----:B------:R-:W-:Y:S01]  /*08c0*/  FMUL.FTZ R5, R15, R18 ;  /* 0x000000120f057220 */ /* 0x000fe20000410000 */
[----:B------:R-:W-:Y:S01]  /*08d0*/  FMUL.FTZ R2, R2, R19 ;  /* 0x0000001302027220 */ /* 0x000fe20000410000 */
[----:B------:R-:W-:Y:S01]  /*08e0*/  FMUL.FTZ R9, R9, R16 ;  /* 0x0000001009097220 */ /* 0x000fe20000410000 */
[----:B------:R-:W-:Y:S01]  /*08f0*/  FMUL.FTZ R10, R10, R17 ;  /* 0x000000110a0a7220 */ /* 0x000fe20000410000 */
[----:B------:R-:W-:Y:S01]  /*0900*/  FMUL.FTZ R22, R22, R13 ;  /* 0x0000000d16167220 */ /* 0x000fe20000410000 */
[----:B------:R-:W-:-:S05]  /*0910*/  FMUL.FTZ R21, R21, R14 ;  /* 0x0000000e15157220 */ /* 0x000fca0000410000 */
[----:B------:R-:W-:Y:S05]  /*0920*/  @P0 BRA `(.L_x_1449) ;  /* 0x0000001000640947 */ /* 0x000fea0003800000 */
[----:B------:R-:W0:Y:S02]  /*0930*/  LDC.64 R14, c[0x0][0x240] ;  /* 0x00009000ff0e7b82 */ /* 0x000e240000000a00 */
[----:B0-----:R-:W-:-:S06]  /*0940*/  IMAD.WIDE R12, R12, 0x8, R14 ;  /* 0x000000080c0c7825 */ /* 0x001fcc00078e020e */
[----:B------:R-:W2:Y:S01]  /*0950*/  LDG.E.64 R12, desc[UR4][R12.64] ;  /* 0x000000040c0c7981 */ /* 0x000ea2000c1e1b00 */
[----:B------:R-:W-:Y:S01]  /*0960*/  SHF.R.S32.HI R15, RZ, 0x1f, R11 ;  /* 0x0000001fff0f7819 */ /* 0x000fe2000001140b */
[----:B------:R-:W-:Y:S01]  /*0970*/  UMOV UR6, 0xffffffff ;  /* 0xffffffff00067882 */ /* 0x000fe20000000000 */
[----:B------:R-:W-:-:S04]  /*0980*/  LEA.HI R14, R11, R11, RZ, 0x1 ;  /* 0x0000000b0b0e7211 */ /* 0x000fc800078f08ff */
[----:B------:R-:W-:Y:S01]  /*0990*/  SHF.R.S32.HI R14, RZ, 0x1, R14 ;  /* 0x00000001ff0e7819 */ /* 0x000fe2000001140e */
[-C--:B--2---:R-:W-:Y:S02]  /*09a0*/  IMAD R16, R13, R11.reuse, RZ ;  /* 0x0000000b0d107224 */ /* 0x084fe400078e02ff */
[----:B------:R-:W-:-:S04]  /*09b0*/  IMAD.WIDE.U32 R24, R12, R11, RZ ;  /* 0x0000000b0c187225 */ /* 0x000fc800078e00ff */
[----:B------:R-:W-:Y:S01]  /*09c0*/  IMAD R15, R12, R15, R16 ;  /* 0x0000000f0c0f7224 */ /* 0x000fe200078e0210 */
[----:B------:R-:W-:-:S03]  /*09d0*/  IADD3 R20, P0, R14, R24, RZ ;  /* 0x000000180e147210 */ /* 0x000fc60007f1e0ff */
[----:B------:R-:W-:-:S05]  /*09e0*/  IMAD.IADD R19, R25, 0x1, R15 ;  /* 0x0000000119137824 */ /* 0x000fca00078e020f */
[----:B------:R-:W-:Y:S01]  /*09f0*/  LEA.HI.X.SX32 R18, R14, R19, 0x1, P0 ;  /* 0x000000130e127211 */ /* 0x000fe200000f0eff */
[----:B------:R-:W-:Y:S06]  /*0a00*/  BRA.DIV UR6, `(.L_x_1450) ;  /* 0x0000001206487947 */ /* 0x000fec000b800000 */
[-C--:B------:R-:W-:Y:S01]  /*0a10*/  IABS R15, R11.reuse ;  /* 0x0000000b000f7213 */ /* 0x080fe20000000000 */
[----:B------:R-:W-:Y:S01]  /*0a20*/  IMAD.IADD R26, R26, 0x1, R26 ;  /* 0x000000011a1a7824 */ /* 0x000fe200078e021a */
[----:B------:R-:W-:Y:S01]  /*0a30*/  LEA.HI R8, R8, R11, RZ, 0x4 ;  /* 0x0000000b08087211 */ /* 0x000fe200078f20ff */
[----:B------:R-:W-:Y:S01]  /*0a40*/  NOP ;  /* 0x0000000000007918 */ /* 0x000fe20000000000 */
[----:B------:R-:W0:Y:S01]  /*0a50*/  I2F.RP R17, R15 ;  /* 0x0000000f00117306 */ /* 0x000e220000209400 */
[----:B------:R-:W-:-:S05]  /*0a60*/  VIADD R16, R26, 0x2 ;  /* 0x000000021a107836 */ /* 0x000fca0000000000 */
[----:B------:R-:W-:Y:S02]  /*0a70*/  ISETP.GE.AND P1, PT, R16, RZ, PT ;  /* 0x000000ff1000720c */ /* 0x000fe40003f26270 */
[----:B0-----:R-:W0:Y:S02]  /*0a80*/  MUFU.RCP R17, R17 ;  /* 0x0000001100117308 */ /* 0x001e240000001000 */
[----:B0-----:R-:W-:Y:S02]  /*0a90*/  IADD3 R12, R17, 0xffffffe, RZ ;  /* 0x0ffffffe110c7810 */ /* 0x001fe40007ffe0ff */
[----:B------:R-:W-:-:S04]  /*0aa0*/  IABS R17, R16 ;  /* 0x0000001000117213 */ /* 0x000fc80000000000 */
[----:B------:R0:W1:Y:S02]  /*0ab0*/  F2I.FTZ.U32.TRUNC.NTZ R13, R12 ;  /* 0x0000000c000d7305 */ /* 0x000064000021f000 */
[----:B0-----:R-:W-:Y:S01]  /*0ac0*/  HFMA2.MMA R12, -RZ, RZ, 0, 0 ;  /* 0x00000000ff0c7435 */ /* 0x001fe200000001ff */
[----:B-1----:R-:W-:-:S04]  /*0ad0*/  IMAD.MOV R14, RZ, RZ, -R13 ;  /* 0x000000ffff0e7224 */ /* 0x002fc800078e0a0d */
[----:B------:R-:W-:-:S05]  /*0ae0*/  IMAD R23, R14, R15, RZ ;  /* 0x0000000f0e177224 */ /* 0x000fca00078e02ff */
[----:B------:R-:W-:-:S06]  /*0af0*/  IMAD.HI.U32 R14, R13, R23, R12 ;  /* 0x000000170d0e7227 */ /* 0x000fcc00078e000c */
[----:B------:R-:W-:-:S04]  /*0b00*/  IMAD.HI.U32 R13, R14, R17, RZ ;  /* 0x000000110e0d7227 */ /* 0x000fc800078e00ff */
[----:B------:R-:W-:-:S04]  /*0b10*/  IMAD.MOV R12, RZ, RZ, -R13 ;  /* 0x000000ffff0c7224 */ /* 0x000fc800078e0a0d */
[C---:B------:R-:W-:Y:S02]  /*0b20*/  IMAD R12, R15.reuse, R12, R17 ;  /* 0x0000000c0f0c7224 */ /* 0x040fe400078e0211 */
[----:B------:R-:W0:Y:S03]  /*0b30*/  LDC.64 R16, c[0x0][0x238] ;  /* 0x00008e00ff107b82 */ /* 0x000e260000000a00 */
[----:B------:R-:W-:-:S13]  /*0b40*/  ISETP.GT.U32.AND P0, PT, R15, R12, PT ;  /* 0x0000000c0f00720c */ /* 0x000fda0003f04070 */
[----:B------:R-:W-:-:S05]  /*0b50*/  @!P0 IMAD.IADD R12, R12, 0x1, -R15 ;  /* 0x000000010c0c8824 */ /* 0x000fca00078e0a0f */
[----:B------:R-:W-:-:S13]  /*0b60*/  ISETP.GT.U32.AND P0, PT, R15, R12, PT ;  /* 0x0000000c0f00720c */ /* 0x000fda0003f04070 */
[----:B------:R-:W-:Y:S01]  /*0b70*/  @!P0 IMAD.IADD R12, R12, 0x1, -R15 ;  /* 0x000000010c0c8824 */ /* 0x000fe200078e0a0f */
[----:B------:R-:W-:-:S04]  /*0b80*/  ISETP.NE.AND P0, PT, R11, RZ, PT ;  /* 0x000000ff0b00720c */ /* 0x000fc80003f05270 */
[----:B------:R-:W-:-:S05]  /*0b90*/  @!P1 IADD3 R13, -R12, RZ, RZ ;  /* 0x000000ff0c0d9210 */ /* 0x000fca0007ffe1ff */
        /* <DEDUP_REMOVED lines=19> */
[----:B--2---:R-:W-:Y:S02]  /*0cd0*/  HADD2.F32 R11, -RZ, R30.H0_H0 ;  /* 0x2000001eff0b7230 */ /* 0x004fe40000004100 */
[----:B---3--:R-:W-:-:S05]  /*0ce0*/  HADD2.F32 R8, -RZ, R28.H0_H0 ;  /* 0x2000001cff087230 */ /* 0x008fca0000004100 */
[----:B------:R-:W-:Y:S01]  /*0cf0*/  FMUL.FTZ R27, R8, R27 ;  /* 0x0000001b081b7220 */ /* 0x000fe20000410000 */
[----:B------:R-:W-:-:S03]  /*0d00*/  IADD3 R8, R26, 0x4, RZ ;  /* 0x000000041a087810 */ /* 0x000fc60007ffe0ff */
[----:B------:R-:W-:Y:S01]  /*0d10*/  FFMA.FTZ R0, R0, R11, R27 ;  /* 0x0000000b00007223 */ /* 0x000fe2000001001b */
        /* <DEDUP_REMOVED lines=23> */
[----:B------:R-:W-:-:S03]  /*0e90*/  SHF.L.U32 R4, R4, 0x4, RZ ;  /* 0x0000000404047819 */ /* 0x000fc600000006ff */
[----:B------:R-:W0:Y:S01]  /*0ea0*/  SHFL.BFLY PT, R27, R5, R23, 0x1f ;  /* 0x0c001f17051b7589 */ /* 0x000e2200000e0000 */
[----:B------:R-:W-:Y:S02]  /*0eb0*/  IABS R11, R4 ;  /* 0x00000004000b7213 */ /* 0x000fe40000000000 */
[----:B------:R-:W-:Y:S01]  /*0ec0*/  ISETP.GE.AND P3, PT, R4, RZ, PT ;  /* 0x000000ff0400720c */ /* 0x000fe20003f66270 */
[----:B0-----:R-:W-:-:S05]  /*0ed0*/  FADD.FTZ R8, -R27, -RZ ;  /* 0x800000ff1b087221 */ /* 0x001fca0000010100 */
[----:B------:R-:W-:Y:S01]  /*0ee0*/  FSEL R27, R8, R27, !P1 ;  /* 0x0000001b081b7208 */ /* 0x000fe20004800000 */
[----:B--2---:R-:W-:Y:S02]  /*0ef0*/  HADD2.F32 R30, -RZ, R30.H0_H0 ;  /* 0x2000001eff1e7230 */ /* 0x004fe40000004100 */
[----:B---3--:R-:W-:-:S05]  /*0f00*/  HADD2.F32 R8, -RZ, R28.H0_H0 ;  /* 0x2000001cff087230 */ /* 0x008fca0000004100 */
[----:B------:R-:W-:-:S04]  /*0f10*/  FMUL.FTZ R8, R8, R27 ;  /* 0x0000001b08087220 */ /* 0x000fc80000410000 */
[----:B------:R-:W-:Y:S01]  /*0f20*/  FFMA.FTZ R5, R5, R30, R8 ;  /* 0x0000001e05057223 */ /* 0x000fe20000010008 */
[----:B------:R-:W-:-:S04]  /*0f30*/  IMAD.HI.U32 R8, R14, R11, RZ ;  /* 0x0000000b0e087227 */ /* 0x000fc800078e00ff */
[----:B------:R-:W-:-:S04]  /*0f40*/  IMAD.MOV R8, RZ, RZ, -R8 ;  /* 0x000000ffff087224 */ /* 0x000fc800078e0a08 */
[----:B------:R-:W-:-:S05]  /*0f50*/  IMAD R8, R15, R8, R11 ;  /* 0x000000080f087224 */ /* 0x000fca00078e020b */
[----:B------:R-:W-:-:S13]  /*0f60*/  ISETP.GT.U32.AND P2, PT, R15, R8, PT ;  /* 0x000000080f00720c */ /* 0x000fda0003f44070 */
[----:B------:R-:W-:-:S05]  /*0f70*/  @!P2 IMAD.IADD R8, R8, 0x1, -R15 ;  /* 0x000000010808a824 */ /* 0x000fca00078e0a0f */
[----:B------:R-:W-:Y:S01]  /*0f80*/  ISETP.GT.U32.AND P2, PT, R15, R8, PT ;  /* 0x000000080f00720c */ /* 0x000fe20003f44070 */
[----:B------:R-:W0:-:S12]  /*0f90*/  SHFL.BFLY PT, R28, R3, R23, 0x1f ;  /* 0x0c001f17031c7589 */ /* 0x000e1800000e0000 */
[----:B------:R-:W-:-:S05]  /*0fa0*/  @!P2 IMAD.IADD R8, R8, 0x1, -R15 ;  /* 0x000000010808a824 */ /* 0x000fca00078e0a0f */
[----:B------:R-:W-:-:S05]  /*0fb0*/  @!P3 IADD3 R11, -R8, RZ, RZ ;  /* 0x000000ff080bb210 */ /* 0x000fca0007ffe1ff */
[----:B------:R-:W-:-:S05]  /*0fc0*/  @!P3 IMAD.MOV.U32 R8, RZ, RZ, R11 ;  /* 0x000000ffff08b224 */ /* 0x000fca00078e000b */
        /* <DEDUP_REMOVED lines=14> */
[----:B------:R-:W-:-:S03]  /*10b0*/  IADD3 R26, R26, 0x6, RZ ;  /* 0x000000061a1a7810 */ /* 0x000fc60007ffe0ff */
[----:B------:R-:W0:Y:S01]  /*10c0*/  SHFL.BFLY PT, R27, R2, R23, 0x1f ;  /* 0x0c001f17021b7589 */ /* 0x000e2200000e0000 */
[----:B------:R-:W-:Y:S02]  /*10d0*/  IABS R12, R26 ;  /* 0x0000001a000c7213 */ /* 0x000fe40000000000 */
[----:B------:R-:W-:Y:S01]  /*10e0*/  ISETP.GE.AND P2, PT, R26, RZ, PT ;  /* 0x000000ff1a00720c */ /* 0x000fe20003f46270 */
[----:B--2---:R-:W-:Y:S02]  /*10f0*/  HADD2.F32 R30, -RZ, R30.H0_H0 ;  /* 0x2000001eff1e7230 */ /* 0x004fe40000004100 */
[----:B---3--:R-:W-:-:S05]  /*1100*/  HADD2.F32 R11, -RZ, R28.H0_H0 ;  /* 0x2000001cff0b7230 */ /* 0x008fca0000004100 */
[----:B------:R-:W-:Y:S01]  /*1110*/  FMUL.FTZ R8, R11, R8 ;  /* 0x000000080b087220 */ /* 0x000fe20000410000 */
[----:B------:R-:W-:-:S04]  /*1120*/  IMAD.HI.U32 R11, R14, R12, RZ ;  /* 0x0000000c0e0b7227 */ /* 0x000fc800078e00ff */
[----:B------:R-:W-:Y:S01]  /*1130*/  FFMA.FTZ R3, R3, R30, R8 ;  /* 0x0000001e03037223 */ /* 0x000fe20000010008 */
        /* <DEDUP_REMOVED lines=13> */
[----:B------:R-:W-:Y:S01]  /*1210*/  LEA.HI.X R29, R8, R17, R12, 0x1, P2 ;  /* 0x00000011081d7211 */ /* 0x000fe200010f0c0c */
[----:B0-----:R-:W-:Y:S01]  /*1220*/  FADD.FTZ R8, -R27, -RZ ;  /* 0x800000ff1b087221 */ /* 0x001fe20000010100 */
[----:B------:R-:W-:-:S03]  /*1230*/  IADD3 R11, P2, R11, R20, RZ ;  /* 0x000000140b0b7210 */ /* 0x000fc60007f5e0ff */
[----:B------:R-:W2:Y:S01]  /*1240*/  LDG.E.U16.CONSTANT R28, desc[UR4][R28.64] ;  /* 0x000000041c1c7981 */ /* 0x000ea2000c1e9500 */
[----:B------:R-:W-:Y:S01]  /*1250*/  FSEL R31, R8, R27, !P1 ;  /* 0x0000001b081f7208 */ /* 0x000fe20004800000 */
[----:B------:R-:W-:Y:S01]  /*1260*/  IMAD.X R8, RZ, RZ, R18, P2 ;  /* 0x000000ffff087224 */ /* 0x000fe200010e0612 */
[----:B------:R-:W-:-:S04]  /*1270*/  LEA R26, P2, R11, R16, 0x1 ;  /* 0x000000100b1a7211 */ /* 0x000fc800078408ff */
[----:B------:R-:W-:-:S05]  /*1280*/  LEA.HI.X R27, R11, R17, R8, 0x1, P2 ;  /* 0x000000110b1b7211 */ /* 0x000fca00010f0c08 */
[----:B------:R0:W3:Y:S04]  /*1290*/  LDG.E.U16.CONSTANT R26, desc[UR4][R26.64] ;  /* 0x000000041a1a7981 */ /* 0x0000e8000c1e9500 */
[----:B0-----:R-:W0:Y:S01]  /*12a0*/  SHFL.BFLY PT, R27, R9, R23, 0x1f ;  /* 0x0c001f17091b7589 */ /* 0x001e2200000e0000 */
[----:B--2---:R-:W-:Y:S02]  /*12b0*/  HADD2.F32 R28, -RZ, R28.H0_H0 ;  /* 0x2000001cff1c7230 */ /* 0x004fe40000004100 */
[----:B---3--:R-:W-:-:S05]  /*12c0*/  HADD2.F32 R8, -RZ, R26.H0_H0 ;  /* 0x2000001aff087230 */ /* 0x008fca0000004100 */
[----:B------:R-:W-:Y:S01]  /*12d0*/  FMUL.FTZ R31, R8, R31 ;  /* 0x0000001f081f7220 */ /* 0x000fe20000410000 */
        /* <DEDUP_REMOVED lines=17> */
[----:B------:R-:W-:-:S04]  /*13f0*/  LEA R28, P2, R8, R16, 0x1 ;  /* 0x00000010081c7211 */ /* 0x000fc800078408ff */
[----:B------:R-:W-:Y:S02]  /*1400*/  LEA.HI.X R29, R8, R17, R12, 0x1, P2 ;  /* 0x00000011081d7211 */ /* 0x000fe400010f0c0c */
[----:B------:R-:W-:Y:S01]  /*1410*/  IADD3 R11, P2, R11, R20, RZ ;  /* 0x000000140b0b7210 */ /* 0x000fe20007f5e0ff */
[----:B0-----:R-:W-:Y:S02]  /*1420*/  FADD.FTZ R8, -R27, -RZ ;  /* 0x800000ff1b087221 */ /* 0x001fe40000010100 */
[----:B------:R-:W2:Y:S02]  /*1430*/  LDG.E.U16.CONSTANT R28, desc[UR4][R28.64] ;  /* 0x000000041c1c7981 */ /* 0x000ea4000c1e9500 */
[----:B------:R-:W-:Y:S01]  /*1440*/  IMAD.X R12, RZ, RZ, R18, P2 ;  /* 0x000000ffff0c7224 */ /* 0x000fe200010e0612 */
[----:B------:R-:W-:Y:S02]  /*1450*/  LEA R26, P2, R11, R16, 0x1 ;  /* 0x000000100b1a7211 */ /* 0x000fe400078408ff */
[----:B------:R-:W-:-:S02]  /*1460*/  FSEL R8, R8, R27, !P1 ;  /* 0x0000001b08087208 */ /* 0x000fc40004800000 */
        /* <DEDUP_REMOVED lines=63> */
[----:B------:R-:W3:Y:S04]  /*1860*/  LDG.E.U16.CONSTANT R28, desc[UR4][R28.64] ;  /* 0x000000041c1c7981 */ /* 0x000ee8000c1e9500 */
[----:B------:R0:W1:Y:S01]  /*1870*/  SHFL.BFLY PT, R27, R21, R23, 0x1f ;  /* 0x0c001f17151b7589 */ /* 0x00006200000e0000 */
[----:B---3--:R-:W-:-:S05]  /*1880*/  HADD2.F32 R11, -RZ, R28.H0_H0 ;  /* 0x2000001cff0b7230 */ /* 0x008fca0000004100 */
[----:B------:R-:W-:Y:S01]  /*1890*/  FMUL.FTZ R33, R11, R8 ;  /* 0x000000080b217220 */ /* 0x000fe20000410000 */
[----:B--2---:R-:W-:-:S05]  /*18a0*/  HADD2.F32 R11, -RZ, R30.H0_H0 ;  /* 0x2000001eff0b7230 */ /* 0x004fca0000004100 */
[----:B01----:R-:W-:-:S07]  /*18b0*/  FFMA.FTZ R22, R22, R11, R33 ;  /* 0x0000000b16167223 */ /* 0x003fce0000010021 */
.L_x_1461:
        /* <DEDUP_REMOVED lines=16> */
[CC--:B------:R-:W-:Y:S01]  /*19c0*/  LEA R12, P2, R20.reuse, R16.reuse, 0x1 ;  /* 0x00000010140c7211 */ /* 0x0c0fe200078408ff */
[----:B------:R-:W-:Y:S01]  /*19d0*/  IMAD.X R4, RZ, RZ, R19, P0 ;  /* 0x000000ffff047224 */ /* 0x000fe200000e0613 */
[C---:B------:R-:W-:Y:S02]  /*19e0*/  LEA R16, P0, R11.reuse, R16, 0x1 ;  /* 0x000000100b107211 */ /* 0x040fe400078008ff */
[-C--:B------:R-:W-:Y:S02]  /*19f0*/  LEA.HI.X R13, R20, R17.reuse, R18, 0x1, P2 ;  /* 0x00000011140d7211 */ /* 0x080fe400010f0c12 */
[----:B------:R-:W-:-:S03]  /*1a00*/  LEA.HI.X R17, R11, R17, R4, 0x1, P0 ;  /* 0x000000110b117211 */ /* 0x000fc600000f0c04 */
[----:B------:R-:W2:Y:S04]  /*1a10*/  LDG.E.U16.CONSTANT R12, desc[UR4][R12.64] ;  /* 0x000000040c0c7981 */ /* 0x000ea8000c1e9500 */
[----:B------:R-:W3:Y:S01]  /*1a20*/  LDG.E.U16.CONSTANT R16, desc[UR4][R16.64] ;  /* 0x0000000410107981 */ /* 0x000ee2000c1e9500 */
[----:B------:R-:W-:Y:S01]  /*1a30*/  FADD.FTZ R4, -R27, -RZ ;  /* 0x800000ff1b047221 */ /* 0x000fe20000010100 */
[----:B------:R-:W-:-:S04]  /*1a40*/  UMOV UR6, 0xffffffff ;  /* 0xffffffff00067882 */ /* 0x000fc80000000000 */
[----:B------:R-:W-:Y:S01]  /*1a50*/  FSEL R27, R4, R27, !P1 ;  /* 0x0000001b041b7208 */ /* 0x000fe20004800000 */
[----:B--2---:R-:W-:Y:S02]  /*1a60*/  HADD2.F32 R8, -RZ, R12.H0_H0 ;  /* 0x2000000cff087230 */ /* 0x004fe40000004100 */
[----:B---3--:R-:W-:-:S03]  /*1a70*/  HADD2.F32 R4, -RZ, R16.H0_H0 ;  /* 0x20000010ff047230 */ /* 0x008fc60000004100 */
[----:B------:R-:W-:-:S04]  /*1a80*/  FMUL.FTZ R8, R8, R27 ;  /* 0x0000001b08087220 */ /* 0x000fc80000410000 */
[----:B------:R-:W-:Y:S01]  /*1a90*/  FFMA.FTZ R21, R21, R4, R8 ;  /* 0x0000000415157223 */ /* 0x000fe20000010008 */
[----:B------:R-:W-:Y:S06]  /*1aa0*/  BRA.DIV UR6, `(.L_x_1451) ;  /* 0x0000001206687947 */ /* 0x000fec000b800000 */
[----:B------:R-:W-:Y:S01]  /*1ab0*/  NOP ;  /* 0x0000000000007918 */ /* 0x000fe20000000000 */
.L_x_1449:
[----:B------:R-:W-:Y:S05]  /*1ac0*/  BSYNC B0 ;  /* 0x0000000000007941 */ /* 0x000fea0003800000 */
.L_x_1448:
[----:B------:R-:W-:Y:S02]  /*1ad0*/  F2FP.BF16.F32.PACK_AB R10, R10, R9 ;  /* 0x000000090a0a723e */ /* 0x000fe400000010ff */
[----:B------:R-:W-:Y:S02]  /*1ae0*/  F2FP.BF16.F32.PACK_AB R11, R21, R22 ;  /* 0x00000016150b723e */ /* 0x000fe400000010ff */
[----:B------:R-:W-:Y:S02]  /*1af0*/  F2FP.BF16.F32.PACK_AB R9, R2, R5 ;  /* 0x000000050209723e */ /* 0x000fe400000010ff */
[----:B------:R-:W-:-:S05]  /*1b00*/  F2FP.BF16.F32.PACK_AB R8, R0, R3 ;  /* 0x000000030008723e */ /* 0x000fca00000010ff */
[----:B------:R-:W-:Y:S01]  /*1b10*/  STG.E.128 desc[UR4][R6.64], R8 ;  /* 0x0000000806007986 */ /* 0x000fe2000c101d04 */
[----:B------:R-:W-:Y:S05]  /*1b20*/  EXIT ;  /* 0x000000000000794d */ /* 0x000fea0003800000 */
.L_x_1450:
[-C--:B------:R-:W-:Y:S01]  /*1b30*/  IABS R15, R11.reuse ;  /* 0x0000000b000f7213 */ /* 0x080fe20000000000 */
[----:B------:R-:W-:Y:S01]  /*1b40*/  IMAD.IADD R26, R26, 0x1, R26 ;  /* 0x000000011a1a7824 */ /* 0x000fe200078e021a */
[----:B------:R-:W-:Y:S02]  /*1b50*/  LEA.HI R8, R8, R11, RZ, 0x4 ;  /* 0x0000000b08087211 */ /* 0x000fe400078f20ff */
[----:B------:R-:W0:Y:S08]  /*1b60*/  I2F.RP R16, R15 ;  /* 0x0000000f00107306 */ /* 0x000e300000209400 */
[----:B0-----:R-:W0:Y:S02]  /*1b70*/  MUFU.RCP R16, R16 ;  /* 0x0000001000107308 */ /* 0x001e240000001000 */
[----:B0-----:R-:W-:-:S06]  /*1b80*/  VIADD R12, R16, 0xffffffe ;  /* 0x0ffffffe100c7836 */ /* 0x001fcc0000000000 */
[----:B------:R0:W1:Y:S02]  /*1b90*/  F2I.FTZ.U32.TRUNC.NTZ R13, R12 ;  /* 0x0000000c000d7305 */ /* 0x000064000021f000 */
[----:B0-----:R-:W-:Y:S01]  /*1ba0*/  IMAD.MOV.U32 R12, RZ, RZ, RZ ;  /* 0x000000ffff0c7224 */ /* 0x001fe200078e00ff */
[----:B-1----:R-:W-:-:S05]  /*1bb0*/  IADD3 R14, RZ, -R13, RZ ;  /* 0x8000000dff0e7210 */ /* 0x002fca0007ffe0ff */
[----:B------:R-:W-:-:S04]  /*1bc0*/  IMAD R17, R14, R15, RZ ;  /* 0x0000000f0e117224 */ /* 0x000fc800078e02ff */
[----:B------:R-:W-:-:S04]  /*1bd0*/  IMAD.HI.U32 R14, R13, R17, R12 ;  /* 0x000000110d0e7227 */ /* 0x000fc800078e000c */
[----:B------:R-:W-:-:S05]  /*1be0*/  VIADD R13, R26, 0x2 ;  /* 0x000000021a0d7836 */ /* 0x000fca0000000000 */
[----:B------:R-:W-:Y:S02]  /*1bf0*/  IABS R16, R13 ;  /* 0x0000000d00107213 */ /* 0x000fe40000000000 */
[----:B------:R-:W-:-:S03]  /*1c00*/  ISETP.GE.AND P1, PT, R13, RZ, PT ;  /* 0x000000ff0d00720c */ /* 0x000fc60003f26270 */
[----:B------:R-:W-:-:S05]  /*1c10*/  IMAD.HI.U32 R12, R14, R16, RZ ;  /* 0x000000100e0c7227 */ /* 0x000fca00078e00ff */
[----:B------:R-:W-:-:S05]  /*1c20*/  IADD3 R12, -R12, RZ, RZ ;  /* 0x000000ff0c0c7210 */ /* 0x000fca0007ffe1ff */
[C---:B------:R-:W-:Y:S02]  /*1c30*/  IMAD R12, R15.reuse, R12, R16 ;  /* 0x0000000c0f0c7224 */ /* 0x040fe400078e0210 */
[----:B------:R-:W0:Y:S03]  /*1c40*/  LDC.64 R16, c[0x0][0x238] ;  /* 0x00008e00ff107b82 */ /* 0x000e260000000a00 */
        /* <DEDUP_REMOVED lines=21> */
[----:B------:R-:W-:Y:S01]  /*1da0*/  IMAD.MOV.U32 R12, RZ, RZ, -0x1 ;  /* 0xffffffffff0c7424 */ /* 0x000fe200078e00ff */
[----:B------:R-:W-:Y:S01]  /*1db0*/  MOV R11, R3 ;  /* 0x00000003000b7202 */ /* 0x000fe20000000f00 */
[----:B------:R-:W-:-:S07]  /*1dc0*/  IMAD.MOV.U32 R8, RZ, RZ, 0x1f ;  /* 0x0000001fff087424 */ /* 0x000fce00078e00ff */
[----:B0----5:R-:W-:Y:S05]  /*1dd0*/  WARPSYNC.COLLECTIVE R12, `(.L_x_1452) ;  /* 0x000000000c087348 */ /* 0x021fea0003c00000 */
[----:B------:R-:W-:Y:S01]  /*1de0*/  NOP ;  /* 0x0000000000007918 */ /* 0x000fe20000000000 */
[----:B0----5:R-:W-:Y:S01]  /*1df0*/  ENDCOLLECTIVE ;  /* 0x000000000000791b */ /* 0x021fe20003800000 */
.L_x_1452:
[----:B------:R-:W-:Y:S05]  /*1e00*/  WARPSYNC.COLLECTIVE R12, `(.L_x_1453) ;  /* 0x000000000c087348 */ /* 0x000fea0003c00000 */
[----:B------:R0:W1:Y:S02]  /*1e10*/  SHFL.BFLY P2, R27, R11, R23, R8 ;  /* 0x0c0000170b1b7389 */ /* 0x0000640000040008 */
[----:B01----:R-:W-:Y:S01]  /*1e20*/  ENDCOLLECTIVE ;  /* 0x000000000000791b */ /* 0x003fe20003800000 */
.L_x_1453:
[----:B------:R-:W-:Y:S01]  /*1e30*/  ISETP.GE.AND P1, PT, R4, R23, PT ;  /* 0x000000170400720c */ /* 0x000fe20003f26270 */
[----:B------:R-:W-:Y:S02]  /*1e40*/  IMAD.MOV.U32 R11, RZ, RZ, R0 ;  /* 0x000000ffff0b7224 */ /* 0x000fe400078e0000 */
[----:B------:R-:W-:-:S10]  /*1e50*/  IMAD.MOV.U32 R28, RZ, RZ, R27 ;  /* 0x000000ffff1c7224 */ /* 0x000fd400078e001b */
[----:B------:R-:W-:Y:S05]  /*1e60*/  WARPSYNC.COLLECTIVE R12, `(.L_x_1454) ;  /* 0x000000000c087348 */ /* 0x000fea0003c00000 */
[----:B------:R0:W1:Y:S02]  /*1e70*/  SHFL.BFLY P2, R27, R11, R23, R8 ;  /* 0x0c0000170b1b7389 */ /* 0x0000640000040008 */
[----:B01----:R-:W-:Y:S01]  /*1e80*/  ENDCOLLECTIVE ;  /* 0x000000000000791b */ /* 0x003fe20003800000 */
.L_x_1454:
[----:B------:R-:W-:-:S05]  /*1e90*/  FADD.FTZ R32, -R27, -RZ ;  /* 0x800000ff1b207221 */ /* 0x000fca0000010100 */
[----:B------:R-:W-:Y:S01]  /*1ea0*/  FSEL R32, R32, R27, !P1 ;  /* 0x0000001b20207208 */ /* 0x000fe20004800000 */
[----:B------:R-:W-:Y:S02]  /*1eb0*/  HADD2.F32 R27, -RZ, R30.H0_H0 ;  /* 0x2000001eff1b7230 */ /* 0x000fe40000004100 */
[----:B------:R-:W-:-:S05]  /*1ec0*/  HADD2.F32 R29, -RZ, R29.H0_H0 ;  /* 0x2000001dff1d7230 */ /* 0x000fca0000004100 */
[----:B------:R-:W-:-:S04]  /*1ed0*/  FMUL.FTZ R29, R29, R32 ;  /* 0x000000201d1d7220 */ /* 0x000fc80000410000 */
[----:B------:R-:W-:Y:S01]  /*1ee0*/  FFMA.FTZ R0, R0, R27, R29 ;  /* 0x0000001b00007223 */ /* 0x000fe2000001001d */
[----:B------:R-:W-:-:S04]  /*1ef0*/  IADD3 R27, R26, 0x4, RZ ;  /* 0x000000041a1b7810 */ /* 0x000fc80007ffe0ff */
[----:B------:R-:W-:Y:S02]  /*1f00*/  IABS R29, R27 ;  /* 0x0000001b001d7213 */ /* 0x000fe40000000000 */
[----:B------:R-:W-:-:S03]  /*1f10*/  ISETP.GE.AND P2, PT, R27, RZ, PT ;  /* 0x000000ff1b00720c */ /* 0x000fc60003f46270 */
[----:B------:R-:W-:-:S04]  /*1f20*/  IMAD.MOV.U32 R12, RZ, RZ, R29 ;  /* 0x000000ffff0c7224 */ /* 0x000fc800078e001d */
        /* <DEDUP_REMOVED lines=16> */
[----:B------:R0:W5:Y:S01]  /*2030*/  LDG.E.U16.CONSTANT R30, desc[UR4][R30.64] ;  /* 0x000000041e1e7981 */ /* 0x000162000c1e9500 */
[----:B------:R-:W-:Y:S02]  /*2040*/  IADD3.X R8, RZ, R18, RZ, P2, !PT ;  /* 0x00000012ff087210 */ /* 0x000fe400017fe4ff */
[----:B------:R-:W-:-:S04]  /*2050*/  LEA R32, P2, R11, R16, 0x1 ;  /* 0x000000100b207211 */ /* 0x000fc800078408ff */
[----:B------:R-:W-:-:S05]  /*2060*/  LEA.HI.X R33, R11, R17, R8, 0x1, P2 ;  /* 0x000000110b217211 */ /* 0x000fca00010f0c08 */
[----:B------:R0:W5:Y:S01]  /*2070*/  LDG.E.U16.CONSTANT R29, desc[UR4][R32.64] ;  /* 0x00000004201d7981 */ /* 0x000162000c1e9500 */
[----:B------:R-:W-:Y:S01]  /*2080*/  IMAD.MOV.U32 R11, RZ, RZ, R5 ;  /* 0x000000ffff0b7224 */ /* 0x000fe200078e0005 */
[----:B------:R-:W-:Y:S01]  /*2090*/  SHF.L.U32 R4, R4, 0x4, RZ ;  /* 0x0000000404047819 */ /* 0x000fe200000006ff */
[----:B------:R-:W-:Y:S02]  /*20a0*/  IMAD.MOV.U32 R8, RZ, RZ, 0x1f ;  /* 0x0000001fff087424 */ /* 0x000fe400078e00ff */
[----:B------:R-:W-:Y:S01]  /*20b0*/  IMAD.MOV.U32 R12, RZ, RZ, -0x1 ;  /* 0xffffffffff0c7424 */ /* 0x000fe200078e00ff */
[----:B------:R-:W-:-:S13]  /*20c0*/  ISETP.GE.AND P3, PT, R4, RZ, PT ;  /* 0x000000ff0400720c */ /* 0x000fda0003f66270 */
[----:B0----5:R-:W-:Y:S05]  /*20d0*/  WARPSYNC.COLLECTIVE R12, `(.L_x_1455) ;  /* 0x000000000c087348 */ /* 0x021fea0003c00000 */
[----:B------:R1:W2:Y:S02]  /*20e0*/  SHFL.BFLY P2, R27, R11, R23, R8 ;  /* 0x0c0000170b1b7389 */ /* 0x0002a40000040008 */
[----:B012--5:R-:W-:Y:S01]  /*20f0*/  ENDCOLLECTIVE ;  /* 0x000000000000791b */ /* 0x027fe20003800000 */
.L_x_1455:
[----:B------:R-:W-:-:S05]  /*2100*/  FADD.FTZ R34, -R27, -RZ ;  /* 0x800000ff1b227221 */ /* 0x000fca0000010100 */
[----:B------:R-:W-:Y:S02]  /*2110*/  FSEL R34, R34, R27, !P1 ;  /* 0x0000001b22227208 */ /* 0x000fe40004800000 */
        /* <DEDUP_REMOVED lines=13> */
[----:B------:R-:W-:Y:S02]  /*21f0*/  IMAD.X R12, RZ, RZ, R19, P2 ;  /* 0x000000ffff0c7224 */ /* 0x000fe400010e0613 */
[----:B------:R-:W-:Y:S01]  /*2200*/  FADD.FTZ R27, -R28, -RZ ;  /* 0x800000ff1c1b7221 */ /* 0x000fe20000010100 */
[----:B------:R-:W-:Y:S02]  /*2210*/  HADD2.F32 R30, -RZ, R30.H0_H0 ;  /* 0x2000001eff1e7230 */ /* 0x000fe40000004100 */
[----:B------:R-:W-:-:S05]  /*2220*/  HADD2.F32 R29, -RZ, R29.H0_H0 ;  /* 0x2000001dff1d7230 */ /* 0x000fca0000004100 */
[----:B------:R-:W-:-:S04]  /*2230*/  FMUL.FTZ R34, R29, R34 ;  /* 0x000000221d227220 */ /* 0x000fc80000410000 */
[----:B------:R-:W-:Y:S01]  /*2240*/  FFMA.FTZ R5, R5, R30, R34 ;  /* 0x0000001e05057223 */ /* 0x000fe20000010022 */
[----:B------:R-:W-:-:S04]  /*2250*/  LEA R30, P2, R8, R16, 0x1 ;  /* 0x00000010081e7211 */ /* 0x000fc800078408ff */
        /* <DEDUP_REMOVED lines=8> */
[----:B------:R-:W-:-:S04]  /*22e0*/  IADD3 R26, R26, 0x6, RZ ;  /* 0x000000061a1a7810 */ /* 0x000fc80007ffe0ff */
[----:B------:R-:W-:Y:S01]  /*22f0*/  ISETP.GE.AND P2, PT, R26, RZ, PT ;  /* 0x000000ff1a00720c */ /* 0x000fe20003f46270 */
[----:B---3--:R-:W-:-:S05]  /*2300*/  HADD2.F32 R11, -RZ, R28.H0_H0 ;  /* 0x2000001cff0b7230 */ /* 0x008fca0000004100 */
[----:B------:R-:W-:Y:S01]  /*2310*/  FMUL.FTZ R12, R11, R8 ;  /* 0x000000080b0c7220 */ /* 0x000fe20000410000 */
[----:B--2---:R-:W-:-:S05]  /*2320*/  HADD2.F32 R8, -RZ, R30.H0_H0 ;  /* 0x2000001eff087230 */ /* 0x004fca0000004100 */
        /* <DEDUP_REMOVED lines=16> */
[----:B------:R-:W-:-:S03]  /*2430*/  IMAD.MOV.U32 R12, RZ, RZ, -0x1 ;  /* 0xffffffffff0c7424 */ /* 0x000fc600078e00ff */
[----:B------:R-:W-:Y:S01]  /*2440*/  LEA.HI.X R31, R8, R17, R11, 0x1, P2 ;  /* 0x00000011081f7211 */ /* 0x000fe200010f0c0b */
[----:B------:R-:W-:Y:S01]  /*2450*/  HFMA2.MMA R8, -RZ, RZ, 0, 1.847743988037109375e-06 ;  /* 0x0000001fff087435 */ /* 0x000fe200000001ff */
[----:B------:R-:W-:-:S03]  /*2460*/  IMAD.MOV.U32 R11, RZ, RZ, R2 ;  /* 0x000000ffff0b7224 */ /* 0x000fc600078e0002 */
[----:B------:R0:W5:Y:S07]  /*2470*/  LDG.E.U16.CONSTANT R26, desc[UR4][R30.64] ;  /* 0x000000041e1a7981 */ /* 0x00016e000c1e9500 */
[----:B0----5:R-:W-:Y:S05]  /*2480*/  WARPSYNC.COLLECTIVE R12, `(.L_x_1456) ;  /* 0x000000000c087348 */ /* 0x021fea0003c00000 */
[----:B------:R1:W2:Y:S02]  /*2490*/  SHFL.BFLY P2, R27, R11, R23, R8 ;  /* 0x0c0000170b1b7389 */ /* 0x0002a40000040008 */
[----:B012--5:R-:W-:Y:S01]  /*24a0*/  ENDCOLLECTIVE ;  /* 0x000000000000791b */ /* 0x027fe20003800000 */
.L_x_1456:
[----:B------:R-:W-:Y:S01]  /*24b0*/  FADD.FTZ R28, -R27, -RZ ;  /* 0x800000ff1b1c7221 */ /* 0x000fe20000010100 */
[----:B------:R-:W-:-:S04]  /*24c0*/  IADD3 R29, P2, R29, R20, RZ ;  /* 0x000000141d1d7210 */ /* 0x000fc80007f5e0ff */
[----:B------:R-:W-:Y:S01]  /*24d0*/  FSEL R27, R28, R27, !P1 ;  /* 0x0000001b1c1b7208 */ /* 0x000fe20004800000 */
[----:B------:R-:W-:Y:S01]  /*24e0*/  IMAD.X R32, RZ, RZ, R18, P2 ;  /* 0x000000ffff207224 */ /* 0x000fe200010e0612 */
[----:B------:R-:W-:-:S04]  /*24f0*/  LEA R28, P2, R29, R16, 0x1 ;  /* 0x000000101d1c7211 */ /* 0x000fc800078408ff */
[----:B------:R-:W-:-:S05]  /*2500*/  LEA.HI.X R29, R29, R17, R32, 0x1, P2 ;  /* 0x000000111d1d7211 */ /* 0x000fca00010f0c20 */
[----:B------:R-:W2:Y:S01]  /*2510*/  LDG.E.U16.CONSTANT R28, desc[UR4][R28.64] ;  /* 0x000000041c1c7981 */ /* 0x000ea2000c1e9500 */
[----:B------:R-:W-:-:S04]  /*2520*/  LOP3.LUT R8, R4, 0x8, RZ, 0xfc, !PT ;  /* 0x0000000804087812 */ /* 0x000fc800078efcff */
[----:B------:R-:W-:Y:S01]  /*2530*/  ISETP.GE.AND P2, PT, R8, RZ, PT ;  /* 0x000000ff0800720c */ /* 0x000fe20003f46270 */
[----:B------:R-:W-:Y:S02]  /*2540*/  HADD2.F32 R11, -RZ, R26.H0_H0 ;  /* 0x2000001aff0b7230 */ /* 0x000fe40000004100 */
[----:B--2---:R-:W-:-:S05]  /*2550*/  HADD2.F32 R30, -RZ, R28.H0_H0 ;  /* 0x2000001cff1e7230 */ /* 0x004fca0000004100 */
[----:B------:R-:W-:-:S04]  /*2560*/  FMUL.FTZ R27, R30, R27 ;  /* 0x0000001b1e1b7220 */ /* 0x000fc80000410000 */
[----:B------:R-:W-:Y:S01]  /*2570*/  FFMA.FTZ R2, R2, R11, R27 ;  /* 0x0000000b02027223 */ /* 0x000fe2000001001b */
[----:B------:R-:W-:-:S05]  /*2580*/  IABS R11, R8 ;  /* 0x00000008000b7213 */ /* 0x000fca0000000000 */
        /* <DEDUP_REMOVED lines=14> */
[----:B------:R-:W-:Y:S01]  /*2670*/  LEA.HI.X R31, R8, R17, R11, 0x1, P2 ;  /* 0x00000011081f7211 */ /* 0x000fe200010f0c0b */
[----:B------:R-:W-:Y:S01]  /*2680*/  HFMA2.MMA R8, -RZ, RZ, 0, 1.847743988037109375e-06 ;  /* 0x0000001fff087435 */ /* 0x000fe200000001ff */
[----:B------:R-:W-:-:S03]  /*2690*/  IMAD.MOV.U32 R11, RZ, RZ, R9 ;  /* 0x000000ffff0b7224 */ /* 0x000fc600078e0009 */
[----:B------:R0:W5:Y:S07]  /*26a0*/  LDG.E.U16.CONSTANT R26, desc[UR4][R30.64] ;  /* 0x000000041e1a7981 */ /* 0x00016e000c1e9500 */
[----:B0----5:R-:W-:Y:S05]  /*26b0*/  WARPSYNC.COLLECTIVE R12, `(.L_x_1457) ;  /* 0x000000000c087348 */ /* 0x021fea0003c00000 */
[----:B------:R1:W2:Y:S02]  /*26c0*/  SHFL.BFLY P2, R27, R11, R23, R8 ;  /* 0x0c0000170b1b7389 */ /* 0x0002a40000040008 */
[----:B012--5:R-:W-:Y:S01]  /*26d0*/  ENDCOLLECTIVE ;  /* 0x000000000000791b */ /* 0x027fe20003800000 */
.L_x_1457:
[----:B------:R-:W-:Y:S01]  /*26e0*/  FADD.FTZ R28, -R27, -RZ ;  /* 0x800000ff1b1c7221 */ /* 0x000fe20000010100 */
[----:B------:R-:W-:-:S04]  /*26f0*/  IADD3 R29, P2, R29, R20, RZ ;  /* 0x000000141d1d7210 */ /* 0x000fc80007f5e0ff */
[----:B------:R-:W-:Y:S01]  /*2700*/  FSEL R27, R28, R27, !P1 ;  /* 0x0000001b1c1b7208 */ /* 0x000fe20004800000 */
[----:B------:R-:W-:Y:S01]  /*2710*/  IMAD.X R32, RZ, RZ, R18, P2 ;  /* 0x000000ffff207224 */ /* 0x000fe200010e0612 */
[----:B------:R-:W-:-:S04]  /*2720*/  LEA R28, P2, R29, R16, 0x1 ;  /* 0x000000101d1c7211 */ /* 0x000fc800078408ff */
[----:B------:R-:W-:-:S05]  /*2730*/  LEA.HI.X R29, R29, R17, R32, 0x1, P2 ;  /* 0x000000111d1d7211 */ /* 0x000fca00010f0c20 */
[----:B------:R0:W2:Y:S01]  /*2740*/  LDG.E.U16.CONSTANT R28, desc[UR4][R28.64] ;  /* 0x000000041c1c7981 */ /* 0x0000a2000c1e9500 */
        /* <DEDUP_REMOVED lines=12> */
[----:B0-----:R-:W-:-:S04]  /*2810*/  SEL R29, R13, R12, !P0 ;  /* 0x0000000c0d1d7207 */ /* 0x001fc80004000000 */
[----:B------:R-:W-:-:S04]  /*2820*/  SHF.R.U32.HI R29, RZ, 0x1, R29 ;  /* 0x00000001ff1d7819 */ /* 0x000fc8000001161d */
[----:B------:R-:W-:-:S05]  /*2830*/  IADD3 R8, P2, R29, R24, RZ ;  /* 0x000000181d087210 */ /* 0x000fca0007f5e0ff */
[----:B------:R-:W-:Y:S02]  /*2840*/  IMAD.X R11, RZ, RZ, R19, P2 ;  /* 0x000000ffff0b7224 */ /* 0x000fe400010e0613 */
[----:B------:R-:W-:Y:S02]  /*2850*/  IMAD.MOV.U32 R12, RZ, RZ, -0x1 ;  /* 0xffffffffff0c7424 */ /* 0x000fe400078e00ff */
[----:B------:R-:W-:Y:S02]  /*2860*/  HADD2.F32 R26, -RZ, R26.H0_H0 ;  /* 0x2000001aff1a7230 */ /* 0x000fe40000004100 */
[----:B--2---:R-:W-:-:S05]  /*2870*/  HADD2.F32 R30, -RZ, R28.H0_H0 ;  /* 0x2000001cff1e7230 */ /* 0x004fca0000004100 */
[----:B------:R-:W-:-:S04]  /*2880*/  FMUL.FTZ R30, R30, R27 ;  /* 0x0000001b1e1e7220 */ /* 0x000fc80000410000 */
[----:B------:R-:W-:Y:S01]  /*2890*/  FFMA.FTZ R9, R9, R26, R30 ;  /* 0x0000001a09097223 */ /* 0x000fe2000001001e */
        /* <DEDUP_REMOVED lines=8> */
.L_x_1458:
        /* <DEDUP_REMOVED lines=14> */
[----:B------:R-:W-:-:S05]  /*2a00*/  IMAD.HI.U32 R8, R14, R11, RZ ;  /* 0x0000000b0e087227 */ /* 0x000fca00078e00ff */
[----:B------:R-:W-:-:S05]  /*2a10*/  IADD3 R8, -R8, RZ, RZ ;  /* 0x000000ff08087210 */ /* 0x000fca0007ffe1ff */
        /* <DEDUP_REMOVED lines=13> */
[----:B------:R-:W-:Y:S01]  /*2af0*/  IMAD.MOV.U32 R8, RZ, RZ, 0x1f ;  /* 0x0000001fff087424 */ /* 0x000fe200078e00ff */
[----:B------:R-:W-:-:S04]  /*2b00*/  MOV R11, R22 ;  /* 0x00000016000b7202 */ /* 0x000fc80000000f00 */
[----:B------:R0:W5:Y:S03]  /*2b10*/  LDG.E.U16.CONSTANT R29, desc[UR4][R28.64] ;  /* 0x000000041c1d7981 */ /* 0x000166000c1e9500 */
[----:B0----5:R-:W-:Y:S05]  /*2b20*/  WARPSYNC.COLLECTIVE R12, `(.L_x_1459) ;  /* 0x000000000c087348 */ /* 0x021fea0003c00000 */
[----:B------:R1:W2:Y:S02]  /*2b30*/  SHFL.BFLY P2, R27, R11, R23, R8 ;  /* 0x0c0000170b1b7389 */ /* 0x0002a40000040008 */
[----:B012--5:R-:W-:Y:S01]  /*2b40*/  ENDCOLLECTIVE ;  /* 0x000000000000791b */ /* 0x027fe20003800000 */
.L_x_1459:
[----:B------:R-:W-:Y:S01]  /*2b50*/  IADD3 R31, P2, R31, R20, RZ ;  /* 0x000000141f1f7210 */ /* 0x000fe20007f5e0ff */
[----:B------:R-:W-:-:S04]  /*2b60*/  FADD.FTZ R26, -R27, -RZ ;  /* 0x800000ff1b1a7221 */ /* 0x000fc80000010100 */
[----:B------:R-:W-:Y:S01]  /*2b70*/  IMAD.X R32, RZ, RZ, R18, P2 ;  /* 0x000000ffff207224 */ /* 0x000fe200010e0612 */
[C---:B------:R-:W-:Y:S02]  /*2b80*/  LEA R30, P2, R31.reuse, R16, 0x1 ;  /* 0x000000101f1e7211 */ /* 0x040fe400078408ff */
[----:B------:R-:W-:Y:S02]  /*2b90*/  MOV R11, R21 ;  /* 0x00000015000b7202 */ /* 0x000fe40000000f00 */
[----:B------:R-:W-:Y:S02]  /*2ba0*/  LEA.HI.X R31, R31, R17, R32, 0x1, P2 ;  /* 0x000000111f1f7211 */ /* 0x000fe400010f0c20 */
[----:B------:R-:W-:-:S03]  /*2bb0*/  FSEL R26, R26, R27, !P1 ;  /* 0x0000001b1a1a7208 */ /* 0x000fc60004800000 */
[----:B------:R0:W5:Y:S04]  /*2bc0*/  LDG.E.U16.CONSTANT R28, desc[UR4][R30.64] ;  /* 0x000000041e1c7981 */ /* 0x000168000c1e9500 */
[----:B0----5:R-:W-:Y:S05]  /*2bd0*/  WARPSYNC.COLLECTIVE R12, `(.L_x_1460) ;  /* 0x000000000c087348 */ /* 0x021fea0003c00000 */
[----:B------:R1:W2:Y:S02]  /*2be0*/  SHFL.BFLY P2, R27, R11, R23, R8 ;  /* 0x0c0000170b1b7389 */ /* 0x0002a40000040008 */
[----:B012--5:R-:W-:Y:S01]  /*2bf0*/  ENDCOLLECTIVE ;  /* 0x000000000000791b */ /* 0x027fe20003800000 */
.L_x_1460:
[----:B------:R-:W-:Y:S02]  /*2c00*/  HADD2.F32 R29, -RZ, R29.H0_H0 ;  /* 0x2000001dff1d7230 */ /* 0x000fe40000004100 */
[----:B------:R-:W-:-:S05]  /*2c10*/  HADD2.F32 R33, -RZ, R28.H0_H0 ;  /* 0x2000001cff217230 */ /* 0x000fca0000004100 */
[----:B------:R-:W-:-:S04]  /*2c20*/  FMUL.FTZ R33, R33, R26 ;  /* 0x0000001a21217220 */ /* 0x000fc80000410000 */
[----:B------:R-:W-:Y:S01]  /*2c30*/  FFMA.FTZ R22, R22, R29, R33 ;  /* 0x0000001d16167223 */ /* 0x000fe20000010021 */
[----:B------:R-:W-:Y:S06]  /*2c40*/  BRA `(.L_x_1461) ;  /* 0xffffffec001c7947 */ /* 0x000fec000383ffff */
.L_x_1451:
[----:B------:R-:W-:Y:S01]  /*2c50*/  BSSY B1, `(.L_x_1462) ;  /* 0x0000005000017945 */ /* 0x000fe20003800000 */
[----:B------:R-:W-:-:S07]  /*2c60*/  IMAD.MOV.U32 R12, RZ, RZ, -0x1 ;  /* 0xffffffffff0c7424 */ /* 0x000fce00078e00ff */
[----:B------:R-:W-:Y:S05]  /*2c70*/  WARPSYNC.COLLECTIVE R12, `(.L_x_1463) ;  /* 0x000000000c087348 */ /* 0x000fea0003c00000 */
[----:B------:R-:W-:Y:S01]  /*2c80*/  NOP ;  /* 0x0000000000007918 */ /* 0x000fe20000000000 */
[----:B------:R-:W-:Y:S01]  /*2c90*/  ENDCOLLECTIVE ;  /* 0x000000000000791b */ /* 0x000fe20003800000 */
.L_x_1463:
[----:B------:R-:W-:Y:S05]  /*2ca0*/  BSYNC B1 ;  /* 0x0000000000017941 */ /* 0x000fea0003800000 */
.L_x_1462:
[----:B------:R-:W-:Y:S05]  /*2cb0*/  BRA `(.L_x_1449) ;  /* 0xffffffec00807947 */ /* 0x000fea000383ffff */
.L_x_1464:
        /* <DEDUP_REMOVED lines=12> */
.L_x_4536:


//--------------------- .text._ZN12tensorrt_llm7kernels21fusedQKNormRopeKernelIN3c108BFloat16ENS2_4HalfELi256ELb1EEEvPviiifPKvS7_S7_PKlii --------------------------
	.section	.text._ZN12tensorrt_llm7kernels21fusedQKNormRopeKernelIN3c108BFloat16ENS2_4HalfELi256ELb1EEEvPviiifPKvS7_S7_PKlii,"ax",@progbits
	.align	128
        .global         _ZN12tensorrt_llm7kernels21fusedQKNormRopeKernelIN3c108BFloat16ENS2_4HalfELi256ELb1EEEvPviiifPKvS7_S7_PKlii
        .type           _ZN12tensorrt_llm7kernels21fusedQKNormRopeKernelIN3c108BFloat16ENS2_4HalfELi256ELb1EEEvPviiifPKvS7_S7_PKlii,@function
        .size           _ZN12tensorrt_llm7kernels21fusedQKNormRopeKernelIN3c108BFloat16ENS2_4HalfELi256ELb1EEEvPviiifPKvS7_S7_PKlii,(.L_x_4537 - _ZN12tensorrt_llm7kernels21fusedQKNormRopeKernelIN3c108BFloat16ENS2_4HalfELi256ELb1EEEvPviiifPKvS7_S7_PKlii)
        .other          _ZN12tensorrt_llm7kernels21fusedQKNormRopeKernelIN3c108BFloat16ENS2_4HalfELi256ELb1EEEvPviiifPKvS7_S7_PKlii,@"STO_CUDA_ENTRY STV_DEFAULT"
_ZN12tensorrt_llm7kernels21fusedQKNormRopeKernelIN3c108BFloat16ENS2_4HalfELi256ELb1EEEvPviiifPKvS7_S7_PKlii:
.text._ZN12tensorrt_llm7kernels21fusedQKNormRopeKernelIN3c108BFloat16ENS2_4HalfELi256ELb1EEEvPviiifPKvS7_S7_PKlii:
        /* <DEDUP_REMOVED lines=15> */
[----:B0-----:R-:W-:Y:S02]  /*00f0*/  IADD3 R2, R6, 0xffffffe, RZ ;  /* 0x0ffffffe06027810 */ /* 0x001fe40007ffe0ff */
[----:B------:R-:W-:-:S04]  /*0100*/  IABS R6, R0 ;  /* 0x0000000000067213 */ /* 0x000fc80000000000 */
[----:B------:R0:W1:Y:S02]  /*0110*/  F2I.FTZ.U32.TRUNC.NTZ R3, R2 ;  /* 0x0000000200037305 */ /* 0x000064000021f000 */
[----:B0-----:R-:W-:Y:S01]  /*0120*/  HFMA2.MMA R2, -RZ, RZ, 0, 0 ;  /* 0x00000000ff027435 */ /* 0x001fe200000001ff */
[----:B-1----:R-:W-:-:S04]  /*0130*/  IMAD.MOV R8, RZ, RZ, -R3 ;  /* 0x000000ffff087224 */ /* 0x002fc800078e0a03 */
[----:B------:R-:W-:-:S05]  /*0140*/  IMAD R7, R8, R11, RZ ;  /* 0x0000000b08077224 */ /* 0x000fca00078e02ff */
[----:B------:R-:W-:-:S04]  /*0150*/  IMAD.HI.U32 R2, R3, R7, R2 ;  /* 0x0000000703027227 */ /* 0x000fc800078e0002 */
[----:B------:R-:W-:Y:S01]  /*0160*/  IMAD.MOV.U32 R3, RZ, RZ, R6 ;  /* 0x000000ffff037224 */ /* 0x000fe200078e0006 */
[----:B------:R-:W-:-:S03]  /*0170*/  MOV R6, R9 ;  /* 0x0000000900067202 */ /* 0x000fc60000000f00 */
        /* <DEDUP_REMOVED lines=9> */
[----:B------:R-:W-:-:S06]  /*0210*/  @P0 IADD3 R9, R9, 0x1, RZ ;  /* 0x0000000109090810 */ /* 0x000fcc0007ffe0ff */
        /* <DEDUP_REMOVED lines=9> */
[----:B------:R-:W-:Y:S02]  /*02b0*/  IMAD R13, R5, R6, R0 ;  /* 0x00000006050d7224 */ /* 0x000fe400078e0200 */
[----:B------:R-:W-:Y:S01]  /*02c0*/  IMAD.SHL.U32 R19, R12, 0x8, RZ ;  /* 0x000000080c137824 */ /* 0x000fe200078e00ff */
[----:B------:R-:W1:Y:S02]  /*02d0*/  LDC.64 R24, c[0x0][0x230] ;  /* 0x00008c00ff187b82 */ /* 0x000e640000000a00 */
[----:B------:R-:W-:-:S06]  /*02e0*/  ISETP.GE.AND P0, PT, R13, R4, PT ;  /* 0x000000040d00720c */ /* 0x000fcc0003f06270 */
[----:B------:R-:W2:Y:S01]  /*02f0*/  LDC.64 R10, c[0x0][0x228] ;  /* 0x00008a00ff0a7b82 */ /* 0x000ea20000000a00 */
[----:B0-----:R-:W-:-:S07]  /*0300*/  IADD3 R2, R5, R2, RZ ;  /* 0x0000000205027210 */ /* 0x001fce0007ffe0ff */
[----:B------:R-:W0:Y:S01]  /*0310*/  LDC.64 R6, c[0x0][0x210] ;  /* 0x00008400ff067b82 */ /* 0x000e220000000a00 */
[----:B------:R-:W-:Y:S02]  /*0320*/  IMAD R2, R9, R2, RZ ;  /* 0x0000000209027224 */ /* 0x000fe400078e02ff */
[----:B-1----:R-:W-:-:S03]  /*0330*/  IMAD.WIDE R24, R19, 0x2, R24 ;  /* 0x0000000213187825 */ /* 0x002fc600078e0218 */
[----:B------:R-:W-:Y:S02]  /*0340*/  SHF.L.U32 R2, R2, 0x8, RZ ;  /* 0x0000000802027819 */ /* 0x000fe400000006ff */
[----:B------:R-:W3:Y:S03]  /*0350*/  @P0 LDG.E.U16 R23, desc[UR6][R24.64] ;  /* 0x0000000618170981 */ /* 0x000ee6000c1e1500 */
[C---:B------:R-:W-:Y:S01]  /*0360*/  @P0 IMAD R2, R4.reuse, 0x100, R2 ;  /* 0x0000010004020824 */ /* 0x040fe200078e0202 */
[----:B------:R-:W-:Y:S01]  /*0370*/  SEL R4, R4, RZ, P0 ;  /* 0x000000ff04047207 */ /* 0x000fe20000000000 */
[----:B------:R-:W4:Y:S03]  /*0380*/  @P0 LDG.E.U16 R28, desc[UR6][R24.64+0x2] ;  /* 0x00000206181c0981 */ /* 0x000f26000c1e1500 */
[----:B------:R-:W-:Y:S01]  /*0390*/  IADD3 R4, R13, -R4, RZ ;  /* 0x800000040d047210 */ /* 0x000fe20007ffe0ff */
[----:B------:R-:W5:Y:S01]  /*03a0*/  @P0 LDG.E.U16 R18, desc[UR6][R24.64+0x4] ;  /* 0x0000040618120981 */ /* 0x000f62000c1e1500 */
[----:B------:R-:W-:-:S03]  /*03b0*/  IADD3 R5, R2, R19, RZ ;  /* 0x0000001302057210 */ /* 0x000fc60007ffe0ff */
[----:B------:R-:W4:Y:S02]  /*03c0*/  @P0 LDG.E.U16 R17, desc[UR6][R24.64+0x6] ;  /* 0x0000060618110981 */ /* 0x000f24000c1e1500 */
[----:B------:R-:W-:Y:S02]  /*03d0*/  IMAD R15, R4, 0x100, R5 ;  /* 0x00000100040f7824 */ /* 0x000fe400078e0205 */
[----:B--2---:R-:W-:Y:S01]  /*03e0*/  IMAD.WIDE R4, R19, 0x2, R10 ;  /* 0x0000000213047825 */ /* 0x004fe200078e020a */
[----:B------:R-:W2:Y:S03]  /*03f0*/  @P0 LDG.E.U16 R13, desc[UR6][R24.64+0x8] ;  /* 0x00000806180d0981 */ /* 0x000ea6000c1e1500 */
[----:B0-----:R-:W-:Y:S01]  /*0400*/  IMAD.WIDE R6, R15, 0x2, R6 ;  /* 0x000000020f067825 */ /* 0x001fe200078e0206 */
[----:B------:R-:W2:Y:S04]  /*0410*/  @P0 LDG.E.U16 R0, desc[UR6][R24.64+0xa] ;  /* 0x00000a0618000981 */ /* 0x000ea8000c1e1500 */
[----:B------:R-:W2:Y:S04]  /*0420*/  @P0 LDG.E.U16 R14, desc[UR6][R24.64+0xc] ;  /* 0x00000c06180e0981 */ /* 0x000ea8000c1e1500 */
[----:B------:R0:W2:Y:S04]  /*0430*/  @P0 LDG.E.U16 R2, desc[UR6][R24.64+0xe] ;  /* 0x00000e0618020981 */ /* 0x0000a8000c1e1500 */
[----:B------:R-:W2:Y:S04]  /*0440*/  @!P0 LDG.E.U16 R20, desc[UR6][R4.64] ;  /* 0x0000000604148981 */ /* 0x000ea8000c1e1500 */
[----:B------:R-:W2:Y:S04]  /*0450*/  @!P0 LDG.E.U16 R15, desc[UR6][R4.64+0x6] ;  /* 0x00000606040f8981 */ /* 0x000ea8000c1e1500 */
[----:B------:R-:W2:Y:S04]  /*0460*/  LDG.E.128 R24, desc[UR6][R6.64] ;  /* 0x0000000606187981 */ /* 0x000ea8000c1e1d00 */
[----:B------:R-:W2:Y:S04]  /*0470*/  @!P0 LDG.E.U16 R16, desc[UR6][R4.64+0x4] ;  /* 0x0000040604108981 */ /* 0x000ea8000c1e1500 */
[----:B------:R-:W2:Y:S04]  /*0480*/  @!P0 LDG.E.U16 R11, desc[UR6][R4.64+0x8] ;  /* 0x00000806040b8981 */ /* 0x000ea8000c1e1500 */
[----:B------:R-:W2:Y:S04]  /*0490*/  @!P0 LDG.E.U16 R21, desc[UR6][R4.64+0x2] ;  /* 0x0000020604158981 */ /* 0x000ea8000c1e1500 */
[----:B------:R-:W2:Y:S04]  /*04a0*/  @!P0 LDG.E.U16 R10, desc[UR6][R4.64+0xa] ;  /* 0x00000a06040a8981 */ /* 0x000ea8000c1e1500 */
[----:B------:R-:W2:Y:S04]  /*04b0*/  @!P0 LDG.E.U16 R8, desc[UR6][R4.64+0xc] ;  /* 0x00000c0604088981 */ /* 0x000ea8000c1e1500 */
[----:B------:R1:W2:Y:S01]  /*04c0*/  @!P0 LDG.E.U16 R22, desc[UR6][R4.64+0xe] ;  /* 0x00000e0604168981 */ /* 0x0002a2000c1e1500 */
[----:B------:R-:W-:-:S04]  /*04d0*/  USHF.R.S32.HI UR4, URZ, 0x1f, UR9 ;  /* 0x0000001f3f047899 */ /* 0x000fc80008011409 */
[----:B------:R-:W-:-:S04]  /*04e0*/  ULEA.HI UR4, UR4, UR9, URZ, 0x3 ;  /* 0x0000000904047291 */ /* 0x000fc8000f8f183f */
[----:B------:R-:W-:Y:S01]  /*04f0*/  USHF.R.S32.HI UR4, URZ, 0x3, UR4 ;  /* 0x000000033f047899 */ /* 0x000fe20008011404 */
[----:B------:R-:W-:Y:S01]  /*0500*/  BSSY B0, `(.L_x_1465) ;  /* 0x000009c000007945 */ /* 0x000fe20003800000 */
[----:B---3--:R-:W-:Y:S02]  /*0510*/  @P0 SHF.L.U32 R23, R23, 0x10, RZ ;  /* 0x0000001017170819 */ /* 0x008fe400000006ff */
[----:B-----5:R-:W-:Y:S01]  /*0520*/  @P0 SHF.L.U32 R18, R18, 0x10, RZ ;  /* 0x0000001012120819 */ /* 0x020fe200000006ff */
[----:B----4-:R-:W-:Y:S02]  /*0530*/  @P0 IMAD.U32 R17, R17, 0x10000, RZ ;  /* 0x0001000011110824 */ /* 0x010fe400078e00ff */
[----:B--2---:R-:W-:Y:S01]  /*0540*/  @!P0 IMAD.U32 R23, R20, 0x10000, RZ ;  /* 0x0001000014178824 */ /* 0x004fe200078e00ff */
[C---:B------:R-:W-:Y:S02]  /*0550*/  PRMT R20, R24.reuse, 0x7632, R20 ;  /* 0x0000763218147816 */ /* 0x040fe40000000014 */
[----:B0-----:R-:W-:-:S02]  /*0560*/  SHF.L.U32 R24, R24, 0x10, RZ ;  /* 0x0000001018187819 */ /* 0x001fc400000006ff */
[----:B-1----:R-:W-:Y:S01]  /*0570*/  SHF.L.U32 R4, R20, 0x10, RZ ;  /* 0x0000001014047819 */ /* 0x002fe200000006ff */
[----:B------:R-:W-:Y:S02]  /*0580*/  @!P0 IMAD.U32 R17, R15, 0x10000, RZ ;  /* 0x000100000f118824 */ /* 0x000fe400078e00ff */
[----:B------:R-:W-:Y:S01]  /*0590*/  FFMA.FTZ R5, R24, R24, RZ ;  /* 0x0000001818057223 */ /* 0x000fe200000100ff */
[----:B------:R-:W-:Y:S02]  /*05a0*/  @P0 SHF.L.U32 R15, R13, 0x10, RZ ;  /* 0x000000100d0f0819 */ /* 0x000fe400000006ff */
[----:B------:R-:W-:Y:S01]  /*05b0*/  @!P0 SHF.L.U32 R18, R16, 0x10, RZ ;  /* 0x0000001010128819 */ /* 0x000fe200000006ff */
[----:B------:R-:W-:Y:S01]  /*05c0*/  FFMA.FTZ R16, R4, R4, R5 ;  /* 0x0000000404107223 */ /* 0x000fe20000010005 */
[C---:B------:R-:W-:Y:S01]  /*05d0*/  PRMT R13, R25.reuse, 0x7632, R13 ;  /* 0x00007632190d7816 */ /* 0x040fe2000000000d */
[----:B------:R-:W-:-:S03]  /*05e0*/  IMAD.U32 R25, R25, 0x10000, RZ ;  /* 0x0001000019197824 */ /* 0x000fc600078e00ff */
[----:B------:R-:W-:Y:S01]  /*05f0*/  SHF.L.U32 R13, R13, 0x10, RZ ;  /* 0x000000100d0d7819 */ /* 0x000fe200000006ff */
[----:B------:R-:W-:Y:S01]  /*0600*/  FFMA.FTZ R16, R25, R25, R16 ;  /* 0x0000001919107223 */ /* 0x000fe20000010010 */
[C---:B------:R-:W-:Y:S02]  /*0610*/  PRMT R5, R26.reuse, 0x7632, R5 ;  /* 0x000076321a057816 */ /* 0x040fe40000000005 */
[----:B------:R-:W-:Y:S01]  /*0620*/  @!P0 SHF.L.U32 R15, R11, 0x10, RZ ;  /* 0x000000100b0f8819 */ /* 0x000fe200000006ff */
[----:B------:R-:W-:Y:S01]  /*0630*/  FFMA.FTZ R11, R13, R13, R16 ;  /* 0x0000000d0d0b7223 */ /* 0x000fe20000010010 */
[----:B------:R-:W-:Y:S01]  /*0640*/  SHF.L.U32 R26, R26, 0x10, RZ ;  /* 0x000000101a1a7819 */ /* 0x000fe200000006ff */
[----:B------:R-:W-:-:S04]  /*0650*/  IMAD.U32 R5, R5, 0x10000, RZ ;  /* 0x0001000005057824 */ /* 0x000fc800078e00ff */
        /* <DEDUP_REMOVED lines=8> */
[----:B------:R-:W-:-:S04]  /*06e0*/  @!P0 SHF.L.U32 R28, R21, 0x10, RZ ;  /* 0x00000010151c8819 */ /* 0x000fc800000006ff */
[----:B------:R-:W0:Y:S01]  /*06f0*/  SHFL.BFLY PT, R21, R16, 0x10, 0x1f ;  /* 0x0e001f0010157f89 */ /* 0x000e2200000e0000 */
[----:B------:R-:W-:Y:S01]  /*0700*/  @P0 SHF.L.U32 R0, R0, 0x10, RZ ;  /* 0x0000001000000819 */ /* 0x000fe200000006ff */
[----:B------:R-:W-:Y:S02]  /*0710*/  @!P0 IMAD.U32 R0, R10, 0x10000, RZ ;  /* 0x000100000a008824 */ /* 0x000fe400078e00ff */
        /* <DEDUP_REMOVED lines=8> */
[----:B------:R-:W-:Y:S02]  /*07a0*/  @P0 SHF.L.U32 R14, R14, 0x10, RZ ;  /* 0x000000100e0e0819 */ /* 0x000fe400000006ff */
[----:B------:R-:W-:Y:S01]  /*07b0*/  @P0 SHF.L.U32 R2, R2, 0x10, RZ ;  /* 0x0000001002020819 */ /* 0x000fe200000006ff */
[----:B------:R-:W-:Y:S01]  /*07c0*/  @!P0 IMAD.U32 R2, R22, 0x10000, RZ ;  /* 0x0001000016028824 */ /* 0x000fe200078e00ff */
        /* <DEDUP_REMOVED lines=31> */
[----:B------:R-:W-:-:S04]  /*09c0*/  MOV R26, UR4 ;  /* 0x00000004001a7c02 */ /* 0x000fc80008000f00 */
        /* <DEDUP_REMOVED lines=8> */
[----:B------:R-:W-:Y:S01]  /*0a50*/  IMAD.IADD R18, R27, 0x1, R9 ;  /* 0x000000011b127824 */ /* 0x000fe200078e0209 */
[----:B------:R-:W-:-:S04]  /*0a60*/  IADD3 R13, R9, R13, RZ ;  /* 0x0000000d090d7210 */ /* 0x000fc80007ffe0ff */
[----:B------:R-:W-:Y:S02]  /*0a70*/  IADD3.X R15, RZ, R18, RZ, P0, !PT ;  /* 0x00000012ff0f7210 */ /* 0x000fe400007fe4ff */
[----:B------:R-:W-:Y:S02]  /*0a80*/  LEA R20, P0, R12, UR4, 0x1 ;  /* 0x000000040c147c11 */ /* 0x000fe4000f8008ff */
[----:B------:R-:W-:Y:S02]  /*0a90*/  LEA.HI.X R29, R10, UR5, R15, 0x1, P1 ;  /* 0x000000050a1d7c11 */ /* 0x000fe400088f0c0f */
[----:B------:R-:W-:-:S03]  /*0aa0*/  LEA.HI.X R21, R12, UR5, R13, 0x1, P0 ;  /* 0x000000050c157c11 */ /* 0x000fc600080f0c0d */
[----:B------:R0:W2:Y:S04]  /*0ab0*/  LDG.E.U16.CONSTANT R17, desc[UR6][R28.64] ;  /* 0x000000061c117981 */ /* 0x0000a8000c1e9500 */
[----:B------:R-:W3:Y:S01]  /*0ac0*/  LDG.E.U16.CONSTANT R21, desc[UR6][R20.64] ;  /* 0x0000000614157981 */ /* 0x000ee2000c1e9500 */
[----:B------:R-:W-:Y:S01]  /*0ad0*/  VIADD R12, R19, 0x2 ;  /* 0x00000002130c7836 */ /* 0x000fe20000000000 */
[----:B------:R-:W-:-:S04]  /*0ae0*/  MOV R13, RZ ;  /* 0x000000ff000d7202 */ /* 0x000fc80000000f00 */
[----:B------:R-:W-:-:S05]  /*0af0*/  SHF.R.U32.HI R12, RZ, 0x1, R12 ;  /* 0x00000001ff0c7819 */ /* 0x000fca000001160c */
[----:B------:R-:W-:Y:S01]  /*0b00*/  IMAD.WIDE.U32 R22, R16, UR9, R12 ;  /* 0x0000000910167c25 */ /* 0x000fe2000f8e000c */
[----:B------:R-:W-:-:S03]  /*0b10*/  IADD3 R13, P1, R12, R26, RZ ;  /* 0x0000001a0c0d7210 */ /* 0x000fc60007f3e0ff */
[----:B------:R-:W-:Y:S01]  /*0b20*/  VIADD R12, R19, 0x4 ;  /* 0x00000004130c7836 */ /* 0x000fe20000000000 */
[C---:B------:R-:W-:Y:S02]  /*0b30*/  LEA R14, P0, R22.reuse, UR4, 0x1 ;  /* 0x00000004160e7c11 */ /* 0x040fe4000f8008ff */
[----:B------:R-:W-:Y:S02]  /*0b40*/  IADD3 R15, R9, R23, RZ ;  /* 0x00000017090f7210 */ /* 0x000fe40007ffe0ff */
[----:B------:R-:W-:Y:S02]  /*0b50*/  IADD3.X R10, RZ, R18, RZ, P1, !PT ;  /* 0x00000012ff0a7210 */ /* 0x000fe40000ffe4ff */
[----:B------:R-:W-:Y:S02]  /*0b60*/  LEA.HI.X R15, R22, UR5, R15, 0x1, P0 ;  /* 0x00000005160f7c11 */ /* 0x000fe400080f0c0f */
[----:B0-----:R-:W-:Y:S02]  /*0b70*/  LEA R28, P0, R13, UR4, 0x1 ;  /* 0x000000040d1c7c11 */ /* 0x001fe4000f8008ff */
[----:B------:R-:W-:-:S02]  /*0b80*/  SHF.R.U32.HI R12, RZ, 0x1, R12 ;  /* 0x00000001ff0c7819 */ /* 0x000fc4000001160c */
[----:B------:R-:W-:Y:S01]  /*0b90*/  LEA.HI.X R29, R13, UR5, R10, 0x1, P0 ;  /* 0x000000050d1d7c11 */ /* 0x000fe200080f0c0a */
[----:B------:R-:W-:Y:S01]  /*0ba0*/  HFMA2.MMA R13, -RZ, RZ, 0, 0 ;  /* 0x00000000ff0d7435 */ /* 0x000fe200000001ff */
[----:B------:R0:W4:Y:S01]  /*0bb0*/  LDG.E.U16.CONSTANT R10, desc[UR6][R14.64] ;  /* 0x000000060e0a7981 */ /* 0x000122000c1e9500 */
[----:B------:R-:W-:-:S03]  /*0bc0*/  IADD3 R19, R19, 0x6, RZ ;  /* 0x0000000613137810 */ /* 0x000fc60007ffe0ff */
[----:B------:R-:W5:Y:S03]  /*0bd0*/  LDG.E.U16.CONSTANT R20, desc[UR6][R28.64] ;  /* 0x000000061c147981 */ /* 0x000f66000c1e9500 */
[----:B0-----:R-:W-:-:S03]  /*0be0*/  IMAD.WIDE.U32 R14, R16, UR9, R12 ;  /* 0x00000009100e7c25 */ /* 0x001fc6000f8e000c */
[----:B------:R-:W-:Y:S02]  /*0bf0*/  LEA R22, P0, R14, UR4, 0x1 ;  /* 0x000000040e167c11 */ /* 0x000fe4000f8008ff */
[----:B------:R-:W-:Y:S02]  /*0c00*/  IADD3 R13, R9, R15, RZ ;  /* 0x0000000f090d7210 */ /* 0x000fe40007ffe0ff */
[----:B------:R-:W-:Y:S01]  /*0c10*/  MOV R15, RZ ;  /* 0x000000ff000f7202 */ /* 0x000fe20000000f00 */
[----:B--2---:R-:W-:Y:S02]  /*0c20*/  HADD2.F32 R17, -RZ, R17.H0_H0 ;  /* 0x20000011ff117230 */ /* 0x004fe40000004100 */
[----:B---3--:R-:W-:-:S03]  /*0c30*/  HADD2.F32 R21, -RZ, R21.H0_H0 ;  /* 0x20000015ff157230 */ /* 0x008fc60000004100 */
[-C--:B------:R-:W-:Y:S01]  /*0c40*/  FMUL.FTZ R23, R0, R17.reuse ;  /* 0x0000001100177220 */ /* 0x080fe20000410000 */
[----:B------:R-:W-:-:S03]  /*0c50*/  FMUL.FTZ R25, R24, R17 ;  /* 0x0000001118197220 */ /* 0x000fc60000410000 */
[----:B------:R-:W-:Y:S01]  /*0c60*/  FFMA.FTZ R24, R24, R21, -R23 ;  /* 0x0000001518187223 */ /* 0x000fe20000010817 */
[----:B------:R-:W-:Y:S02]  /*0c70*/  LEA.HI.X R23, R14, UR5, R13, 0x1, P0 ;  /* 0x000000050e177c11 */ /* 0x000fe400080f0c0d */
[----:B------:R-:W-:Y:S02]  /*0c80*/  SHF.R.U32.HI R14, RZ, 0x1, R19 ;  /* 0x00000001ff0e7819 */ /* 0x000fe40000011613 */
[-C--:B------:R-:W-:Y:S01]  /*0c90*/  IADD3 R13, P0, R12, R26.reuse, RZ ;  /* 0x0000001a0c0d7210 */ /* 0x080fe20007f1e0ff */
[----:B------:R-:W2:Y:S01]  /*0ca0*/  LDG.E.U16.CONSTANT R22, desc[UR6][R22.64] ;  /* 0x0000000616167981 */ /* 0x000ea2000c1e9500 */
[----:B------:R-:W-:-:S03]  /*0cb0*/  IADD3 R17, P1, R14, R26, RZ ;  /* 0x0000001a0e117210 */ /* 0x000fc60007f3e0ff */
[----:B------:R-:W-:Y:S01]  /*0cc0*/  IMAD.X R26, RZ, RZ, R18, P0 ;  /* 0x000000ffff1a7224 */ /* 0x000fe200000e0612 */
[----:B------:R-:W-:Y:S01]  /*0cd0*/  LEA R12, P0, R13, UR4, 0x1 ;  /* 0x000000040d0c7c11 */ /* 0x000fe2000f8008ff */
[----:B------:R-:W-:-:S03]  /*0ce0*/  IMAD.WIDE.U32 R14, R16, UR9, R14 ;  /* 0x00000009100e7c25 */ /* 0x000fc6000f8e000e */
[----:B------:R-:W-:Y:S02]  /*0cf0*/  LEA.HI.X R13, R13, UR5, R26, 0x1, P0 ;  /* 0x000000050d0d7c11 */ /* 0x000fe400080f0c1a */
[----:B------:R-:W-:Y:S02]  /*0d00*/  IADD3.X R26, RZ, R18, RZ, P1, !PT ;  /* 0x00000012ff1a7210 */ /* 0x000fe40000ffe4ff */
[C---:B------:R-:W-:Y:S01]  /*0d10*/  LEA R16, P1, R17.reuse, UR4, 0x1 ;  /* 0x0000000411107c11 */ /* 0x040fe2000f8208ff */
[----:B------:R-:W3:Y:S01]  /*0d20*/  LDG.E.U16.CONSTANT R12, desc[UR6][R12.64] ;  /* 0x000000060c0c7981 */ /* 0x000ee2000c1e9500 */
[----:B------:R-:W-:Y:S02]  /*0d30*/  LEA R18, P0, R14, UR4, 0x1 ;  /* 0x000000040e127c11 */ /* 0x000fe4000f8008ff */
[----:B------:R-:W-:Y:S02]  /*0d40*/  LEA.HI.X R17, R17, UR5, R26, 0x1, P1 ;  /* 0x0000000511117c11 */ /* 0x000fe400088f0c1a */
[----:B------:R-:W-:-:S03]  /*0d50*/  IADD3 R9, R9, R15, RZ ;  /* 0x0000000f09097210 */ /* 0x000fc60007ffe0ff */
[----:B------:R-:W3:Y:S01]  /*0d60*/  LDG.E.U16.CONSTANT R16, desc[UR6][R16.64] ;  /* 0x0000000610107981 */ /* 0x000ee2000c1e9500 */
[----:B------:R-:W-:-:S05]  /*0d70*/  LEA.HI.X R19, R14, UR5, R9, 0x1, P0 ;  /* 0x000000050e137c11 */ /* 0x000fca00080f0c09 */
[----:B------:R-:W3:Y:S01]  /*0d80*/  LDG.E.U16.CONSTANT R18, desc[UR6][R18.64] ;  /* 0x0000000612127981 */ /* 0x000ee2000c1e9500 */
[----:B-----5:R-:W-:Y:S02]  /*0d90*/  HADD2.F32 R20, -RZ, R20.H0_H0 ;  /* 0x20000014ff147230 */ /* 0x020fe40000004100 */
[----:B----4-:R-:W-:-:S03]  /*0da0*/  HADD2.F32 R10, -RZ, R10.H0_H0 ;  /* 0x2000000aff0a7230 */ /* 0x010fc60000004100 */
[-C--:B------:R-:W-:Y:S01]  /*0db0*/  FMUL.FTZ R14, R2, R20.reuse ;  /* 0x00000014020e7220 */ /* 0x080fe20000410000 */
[----:B------:R-:W-:-:S03]  /*0dc0*/  FMUL.FTZ R9, R3, R20 ;  /* 0x0000001403097220 */ /* 0x000fc60000410000 */
[-C--:B------:R-:W-:Y:S01]  /*0dd0*/  FFMA.FTZ R3, R3, R10.reuse, -R14 ;  /* 0x0000000a03037223 */ /* 0x080fe2000001080e */
[----:B------:R-:W-:Y:S01]  /*0de0*/  FFMA.FTZ R2, R2, R10, R9 ;  /* 0x0000000a02027223 */ /* 0x000fe20000010009 */
[----:B------:R-:W-:Y:S01]  /*0df0*/  FFMA.FTZ R0, R0, R21, R25 ;  /* 0x0000001500007223 */ /* 0x000fe20000010019 */
[----:B--2---:R-:W-:Y:S02]  /*0e00*/  HADD2.F32 R22, -RZ, R22.H0_H0 ;  /* 0x20000016ff167230 */ /* 0x004fe40000004100 */
[----:B---3--:R-:W-:Y:S02]  /*0e10*/  HADD2.F32 R14, -RZ, R12.H0_H0 ;  /* 0x2000000cff0e7230 */ /* 0x008fe40000004100 */
[----:B------:R-:W-:-:S03]  /*0e20*/  HADD2.F32 R10, -RZ, R16.H0_H0 ;  /* 0x20000010ff0a7230 */ /* 0x000fc60000004100 */
[-C--:B------:R-:W-:Y:S01]  /*0e30*/  FMUL.FTZ R9, R5, R14.reuse ;  /* 0x0000000e05097220 */ /* 0x080fe20000410000 */
[----:B------:R-:W-:Y:S01]  /*0e40*/  FMUL.FTZ R14, R4, R14 ;  /* 0x0000000e040e7220 */ /* 0x000fe20000410000 */
[-C--:B------:R-:W-:Y:S01]  /*0e50*/  FMUL.FTZ R13, R11, R10.reuse ;  /* 0x0000000a0b0d7220 */ /* 0x080fe20000410000 */
[----:B------:R-:W-:Y:S02]  /*0e60*/  HADD2.F32 R18, -RZ, R18.H0_H0 ;  /* 0x20000012ff127230 */ /* 0x000fe40000004100 */
[----:B------:R-:W-:Y:S01]  /*0e70*/  FMUL.FTZ R10, R8, R10 ;  /* 0x0000000a080a7220 */ /* 0x000fe20000410000 */
[-C--:B------:R-:W-:Y:S01]  /*0e80*/  FFMA.FTZ R4, R4, R22.reuse, -R9 ;  /* 0x0000001604047223 */ /* 0x080fe20000010809 */
[----:B------:R-:W-:Y:S01]  /*0e90*/  FFMA.FTZ R5, R5, R22, R14 ;  /* 0x0000001605057223 */ /* 0x000fe2000001000e */
[-C--:B------:R-:W-:Y:S01]  /*0ea0*/  FFMA.FTZ R8, R8, R18.reuse, -R13 ;  /* 0x0000001208087223 */ /* 0x080fe2000001080d */
[----:B------:R-:W-:-:S07]  /*0eb0*/  FFMA.FTZ R11, R11, R18, R10 ;  /* 0x000000120b0b7223 */ /* 0x000fce000001000a */
.L_x_1466:
[----:B------:R-:W-:Y:S05]  /*0ec0*/  BSYNC B0 ;  /* 0x0000000000007941 */ /* 0x000fea0003800000 */
.L_x_1465:
[----:B------:R-:W-:Y:S02]  /*0ed0*/  F2FP.BF16.F32.PACK_AB R11, R11, R8 ;  /* 0x000000080b0b723e */ /* 0x000fe400000010ff */
[----:B------:R-:W-:Y:S02]  /*0ee0*/  F2FP.BF16.F32.PACK_AB R10, R5, R4 ;  /* 0x00000004050a723e */ /* 0x000fe400000010ff */
[----:B------:R-:W-:Y:S02]  /*0ef0*/  F2FP.BF16.F32.PACK_AB R9, R2, R3 ;  /* 0x000000030209723e */ /* 0x000fe400000010ff */
[----:B------:R-:W-:-:S05]  /*0f00*/  F2FP.BF16.F32.PACK_AB R8, R0, R24 ;  /* 0x000000180008723e */ /* 0x000fca00000010ff */
[----:B------:R-:W-:Y:S01]  /*0f10*/  STG.E.128 desc[UR6][R6.64], R8 ;  /* 0x0000000806007986 */ /* 0x000fe2000c101d06 */
[----:B------:R-:W-:Y:S05]  /*0f20*/  EXIT ;  /* 0x000000000000794d */ /* 0x000fea0003800000 */
.L_x_1467:
        /* <DEDUP_REMOVED lines=13> */
.L_x_4537:


//--------------------- .text._ZN12tensorrt_llm7kernels21fusedQKNormRopeKernelIN3c108BFloat16ENS2_4HalfELi128ELb0EEEvPviiifPKvS7_S7_PKlii --------------------------
	.section	.text._ZN12tensorrt_llm7kernels21fusedQKNormRopeKernelIN3c108BFloat16ENS2_4HalfELi128ELb0EEEvPviiifPKvS7_S7_PKlii,"ax",@progbits
	.align	128
        .global         _ZN12tensorrt_llm7kernels21fusedQKNormRopeKernelIN3c108BFloat16ENS2_4HalfELi128ELb0EEEvPviiifPKvS7_S7_PKlii
        .type           _ZN12tensorrt_llm7kernels21fusedQKNormRopeKernelIN3c108BFloat16ENS2_4HalfELi128ELb0EEEvPviiifPKvS7_S7_PKlii,@function
        .size           _ZN12tensorrt_llm7kernels21fusedQKNormRopeKernelIN3c108BFloat16ENS2_4HalfELi128ELb0EEEvPviiifPKvS7_S7_PKlii,(.L_x_4538 - _ZN12tensorrt_llm7kernels21fusedQKNormRopeKernelIN3c108BFloat16ENS2_4HalfELi128ELb0EEEvPviiifPKvS7_S7_PKlii)
        .other          _ZN12tensorrt_llm7kernels21fusedQKNormRopeKernelIN3c108BFloat16ENS2_4HalfELi128ELb0EEEvPviiifPKvS7_S7_PKlii,@"STO_CUDA_ENTRY STV_DEFAULT"
_ZN12tensorrt_llm7kernels21fusedQKNormRopeKernelIN3c108BFloat16ENS2_4HalfELi128ELb0EEEvPviiifPKvS7_S7_PKlii:
.text._ZN12tensorrt_llm7kernels21fusedQKNormRopeKernelIN3c108BFloat16ENS2_4HalfELi128ELb0EEEvPviiifPKvS7_S7_PKlii:
        /* <DEDUP_REMOVED lines=78> */
[----:B----4-:R-:W-:-:S03]  /*04e0*/  @!P0 SHF.L.U32 R12, R0, 0x10, RZ ;  /* 0x00000010000c8819 */ /* 0x010fc600000006ff */
[----:B------:R-:W-:Y:S01]  /*04f0*/  FFMA.FTZ R19, R5, R5, R20 ;  /* 0x0000000505137223 */ /* 0x000fe20000010014 */
[----:B-----5:R-:W-:-:S03]  /*0500*/  @P0 IMAD.U32 R2, R2, 0x10000, RZ ;  /* 0x0001000002020824 */ /* 0x020fc600078e00ff */
[----:B------:R-:W-:Y:S01]  /*0510*/  FFMA.FTZ R19, R18, R18, R19 ;  /* 0x0000001212137223 */ /* 0x000fe20000010013 */
[----:B------:R-:W-:-:S04]  /*0520*/  @P0 IMAD.U32 R7, R7, 0x10000, RZ ;  /* 0x0001000007070824 */ /* 0x000fc800078e00ff */
[----:B-1----:R-:W0:Y:S01]  /*0530*/  SHFL.BFLY PT, R8, R19, 0x10, 0x1f ;  /* 0x0e001f0013087f89 */ /* 0x002e2200000e0000 */
[----:B------:R-:W-:Y:S01]  /*0540*/  @P0 IMAD.U32 R13, R13, 0x10000, RZ ;  /* 0x000100000d0d0824 */ /* 0x000fe200078e00ff */
[----:B------:R-:W-:Y:S01]  /*0550*/  @!P0 SHF.L.U32 R2, R16, 0x10, RZ ;  /* 0x0000001010028819 */ /* 0x000fe200000006ff */
[----:B------:R-:W-:Y:S02]  /*0560*/  @!P0 IMAD.U32 R7, R15, 0x10000, RZ ;  /* 0x000100000f078824 */ /* 0x000fe400078e00ff */
[----:B------:R-:W-:Y:S02]  /*0570*/  @!P0 IMAD.U32 R13, R17, 0x10000, RZ ;  /* 0x00010000110d8824 */ /* 0x000fe400078e00ff */
        /* <DEDUP_REMOVED lines=46> */
[----:B0-----:R-:W-:Y:S02]  /*0860*/  IADD3 R8, R15, 0xffffffe, RZ ;  /* 0x0ffffffe0f087810 */ /* 0x001fe40007ffe0ff */
[----:B------:R-:W0:Y:S04]  /*0870*/  LDC.64 R14, c[0x0][0x238] ;  /* 0x00008e00ff0e7b82 */ /* 0x000e280000000a00 */
[----:B------:R1:W2:Y:S02]  /*0880*/  F2I.FTZ.U32.TRUNC.NTZ R9, R8 ;  /* 0x0000000800097305 */ /* 0x0002a4000021f000 */
[----:B-1----:R-:W-:-:S02]  /*0890*/  IMAD.MOV.U32 R8, RZ, RZ, RZ ;  /* 0x000000ffff087224 */ /* 0x002fc400078e00ff */
[----:B--2---:R-:W-:-:S04]  /*08a0*/  IMAD.MOV R7, RZ, RZ, -R9 ;  /* 0x000000ffff077224 */ /* 0x004fc800078e0a09 */
[----:B------:R-:W-:-:S04]  /*08b0*/  IMAD R7, R7, R6, RZ ;  /* 0x0000000607077224 */ /* 0x000fc800078e02ff */
        /* <DEDUP_REMOVED lines=14> */
[C---:B------:R-:W-:Y:S02]  /*09a0*/  IADD3 R17, P2, R9.reuse, R3, RZ ;  /* 0x0000000309117210 */ /* 0x040fe40007f5e0ff */
[----:B------:R-:W-:Y:S02]  /*09b0*/  IADD3 R9, P1, R9, R12, RZ ;  /* 0x0000000c09097210 */ /* 0x000fe40007f3e0ff */
[----:B------:R-:W-:Y:S02]  /*09c0*/  IADD3.X R18, RZ, R5, RZ, P2, !PT ;  /* 0x00000005ff127210 */ /* 0x000fe400017fe4ff */
        /* <DEDUP_REMOVED lines=9> */
[----:B------:R-:W-:-:S04]  /*0a60*/  IMAD.HI.U32 R22, R7, R29, RZ ;  /* 0x0000001d07167227 */ /* 0x000fc800078e00ff */
[----:B------:R-:W-:-:S04]  /*0a70*/  IMAD.MOV R22, RZ, RZ, -R22 ;  /* 0x000000ffff167224 */ /* 0x000fc800078e0a16 */
[----:B------:R-:W-:-:S05]  /*0a80*/  IMAD R29, R6, R22, R29 ;  /* 0x00000016061d7224 */ /* 0x000fca00078e021d */
[----:B------:R-:W-:Y:S02]  /*0a90*/  ISETP.GT.U32.AND P1, PT, R6, R29, PT ;  /* 0x0000001d0600720c */ /* 0x000fe40003f24070 */
[----:B------:R-:W-:Y:S02]  /*0aa0*/  LEA.HI R20, R27, R20, RZ, 0x3 ;  /* 0x000000141b147211 */ /* 0x000fe400078f18ff */
[----:B------:R-:W-:-:S09]  /*0ab0*/  ISETP.GE.AND P2, PT, R9, RZ, PT ;  /* 0x000000ff0900720c */ /* 0x000fd20003f46270 */
[----:B------:R-:W-:-:S04]  /*0ac0*/  @!P1 IADD3 R29, R29, -R6, RZ ;  /* 0x800000061d1d9210 */ /* 0x000fc80007ffe0ff */
[----:B------:R-:W-:Y:S02]  /*0ad0*/  ISETP.GT.U32.AND P1, PT, R6, R29, PT ;  /* 0x0000001d0600720c */ /* 0x000fe40003f24070 */
[----:B------:R-:W-:-:S05]  /*0ae0*/  SHF.R.S32.HI R20, RZ, 0x3, R20 ;  /* 0x00000003ff147819 */ /* 0x000fca0000011414 */
[----:B0-----:R-:W0:Y:S06]  /*0af0*/  SHFL.BFLY PT, R19, R0, R20, 0x1f ;  /* 0x0c001f1400137589 */ /* 0x001e2c00000e0000 */
[----:B------:R-:W-:-:S04]  /*0b00*/  @!P1 IMAD.IADD R29, R29, 0x1, -R6 ;  /* 0x000000011d1d9824 */ /* 0x000fc800078e0a06 */
[----:B------:R-:W-:-:S04]  /*0b10*/  @!P2 IMAD.MOV R17, RZ, RZ, -R29 ;  /* 0x000000ffff11a224 */ /* 0x000fc800078e0a1d */
[----:B------:R-:W-:-:S05]  /*0b20*/  @!P2 IMAD.MOV.U32 R29, RZ, RZ, R17 ;  /* 0x000000ffff1da224 */ /* 0x000fca00078e0011 */
[----:B------:R-:W-:-:S04]  /*0b30*/  SEL R17, R8, R29, !P0 ;  /* 0x0000001d08117207 */ /* 0x000fc80004000000 */
[----:B------:R-:W-:Y:S01]  /*0b40*/  SHF.R.U32.HI R17, RZ, 0x1, R17 ;  /* 0x00000001ff117819 */ /* 0x000fe20000011611 */
[----:B0-----:R-:W-:Y:S01]  /*0b50*/  FADD.FTZ R22, -R19, -RZ ;  /* 0x800000ff13167221 */ /* 0x001fe20000010100 */
[----:B------:R-:W-:Y:S02]  /*0b60*/  ISETP.GE.AND P1, PT, R23, R20, PT ;  /* 0x000000141700720c */ /* 0x000fe40003f26270 */
[----:B------:R-:W-:Y:S02]  /*0b70*/  IADD3 R23, P2, R17, R12, RZ ;  /* 0x0000000c11177210 */ /* 0x000fe40007f5e0ff */
[----:B------:R-:W-:Y:S02]  /*0b80*/  LOP3.LUT R26, R9, 0x4, RZ, 0xfc, !PT ;  /* 0x00000004091a7812 */ /* 0x000fe400078efcff */
[----:B------:R-:W-:Y:S02]  /*0b90*/  FSEL R19, R22, R19, !P1 ;  /* 0x0000001316137208 */ /* 0x000fe40004800000 */
[----:B------:R-:W-:-:S02]  /*0ba0*/  IADD3.X R24, RZ, R4, RZ, P2, !PT ;  /* 0x00000004ff187210 */ /* 0x000fc400017fe4ff */
[C---:B------:R-:W-:Y:S02]  /*0bb0*/  LEA R22, P2, R23.reuse, R14, 0x1 ;  /* 0x0000000e17167211 */ /* 0x040fe400078408ff */
        /* <DEDUP_REMOVED lines=9> */
[----:B------:R-:W-:-:S05]  /*0c50*/  @!P3 IMAD.IADD R27, R27, 0x1, -R6 ;  /* 0x000000011b1bb824 */ /* 0x000fca00078e0a06 */
[----:B------:R-:W-:-:S05]  /*0c60*/  @!P2 IADD3 R24, -R27, RZ, RZ ;  /* 0x000000ff1b18a210 */ /* 0x000fca0007ffe1ff */
[----:B------:R-:W-:Y:S02]  /*0c70*/  @!P2 IMAD.MOV.U32 R27, RZ, RZ, R24 ;  /* 0x000000ffff1ba224 */ /* 0x000fe400078e0018 */
[----:B------:R0:W4:Y:S04]  /*0c80*/  LDG.E.U16.CONSTANT R24, desc[UR4][R22.64] ;  /* 0x0000000416187981 */ /* 0x000128000c1e9500 */
[----:B0-----:R-:W0:Y:S04]  /*0c90*/  SHFL.BFLY PT, R22, R25, R20, 0x1f ;  /* 0x0c001f1419167589 */ /* 0x001e2800000e0000 */
[----:B------:R-:W1:Y:S01]  /*0ca0*/  SHFL.BFLY PT, R23, R21, R20, 0x1f ;  /* 0x0c001f1415177589 */ /* 0x000e6200000e0000 */
[----:B------:R-:W-:-:S02]  /*0cb0*/  SEL R26, R8, R27, !P0 ;  /* 0x0000001b081a7207 */ /* 0x000fc40004000000 */
[----:B------:R-:W-:Y:S02]  /*0cc0*/  IADD3 R17, P2, R17, R3, RZ ;  /* 0x0000000311117210 */ /* 0x000fe40007f5e0ff */
[----:B------:R-:W-:Y:S01]  /*0cd0*/  SHF.R.U32.HI R26, RZ, 0x1, R26 ;  /* 0x00000001ff1a7819 */ /* 0x000fe2000001161a */
[----:B--2---:R-:W-:-:S05]  /*0ce0*/  HADD2.F32 R16, -RZ, R16.H0_H0 ;  /* 0x20000010ff107230 */ /* 0x004fca0000004100 */
[----:B------:R-:W-:Y:S01]  /*0cf0*/  FMUL.FTZ R29, R16, R19 ;  /* 0x00000013101d7220 */ /* 0x000fe20000410000 */
[----:B---3--:R-:W-:Y:S01]  /*0d00*/  HADD2.F32 R27, -RZ, R18.H0_H0 ;  /* 0x20000012ff1b7230 */ /* 0x008fe20000004100 */
[----:B------:R-:W-:-:S04]  /*0d10*/  IADD3 R19, P3, R26, R12, RZ ;  /* 0x0000000c1a137210 */ /* 0x000fc80007f7e0ff */
[----:B------:R-:W-:Y:S01]  /*0d20*/  FFMA.FTZ R0, R0, R27, R29 ;  /* 0x0000001b00007223 */ /* 0x000fe2000001001d */
[----:B------:R-:W-:Y:S01]  /*0d30*/  IMAD.X R27, RZ, RZ, R5, P2 ;  /* 0x000000ffff1b7224 */ /* 0x000fe200010e0605 */
[-C--:B------:R-:W-:Y:S01]  /*0d40*/  LEA R16, P2, R17, R14.reuse, 0x1 ;  /* 0x0000000e11107211 */ /* 0x080fe200078408ff */
[----:B------:R-:W-:Y:S01]  /*0d50*/  IMAD.X R28, RZ, RZ, R4, P3 ;  /* 0x000000ffff1c7224 */ /* 0x000fe200018e0604 */
[----:B------:R-:W-:Y:S02]  /*0d60*/  LEA R18, P3, R19, R14, 0x1 ;  /* 0x0000000e13127211 */ /* 0x000fe400078608ff */
[-C--:B------:R-:W-:Y:S01]  /*0d70*/  LEA.HI.X R17, R17, R15.reuse, R27, 0x1, P2 ;  /* 0x0000000f11117211 */ /* 0x080fe200010f0c1b */
[----:B0-----:R-:W-:Y:S01]  /*0d80*/  FADD.FTZ R27, -R22, -RZ ;  /* 0x800000ff161b7221 */ /* 0x001fe20000010100 */
[----:B-1----:R-:W-:Y:S01]  /*0d90*/  FADD.FTZ R29, -R23, -RZ ;  /* 0x800000ff171d7221 */ /* 0x002fe20000010100 */
[----:B------:R-:W-:Y:S02]  /*0da0*/  LEA.HI.X R19, R19, R15, R28, 0x1, P3 ;  /* 0x0000000f13137211 */ /* 0x000fe400018f0c1c */
[----:B------:R-:W-:Y:S01]  /*0db0*/  IADD3 R28, P2, R26, R3, RZ ;  /* 0x000000031a1c7210 */ /* 0x000fe20007f5e0ff */
[----:B------:R-:W2:Y:S01]  /*0dc0*/  LDG.E.U16.CONSTANT R16, desc[UR4][R16.64] ;  /* 0x0000000410107981 */ /* 0x000ea2000c1e9500 */
[----:B------:R-:W-:-:S02]  /*0dd0*/  FSEL R26, R27, R22, !P1 ;  /* 0x000000161b1a7208 */ /* 0x000fc40004800000 */
[----:B------:R-:W-:Y:S01]  /*0de0*/  FSEL R27, R29, R23, !P1 ;  /* 0x000000171d1b7208 */ /* 0x000fe20004800000 */
[----:B------:R-:W3:Y:S01]  /*0df0*/  LDG.E.U16.CONSTANT R18, desc[UR4][R18.64] ;  /* 0x0000000412127981 */ /* 0x000ee2000c1e9500 */
[----:B------:R-:W-:Y:S02]  /*0e00*/  IADD3.X R23, RZ, R5, RZ, P2, !PT ;  /* 0x00000005ff177210 */ /* 0x000fe400017fe4ff */
[----:B------:R-:W-:-:S04]  /*0e10*/  LEA R22, P2, R28, R14, 0x1 ;  /* 0x0000000e1c167211 */ /* 0x000fc800078408ff */
[----:B------:R-:W-:-:S05]  /*0e20*/  LEA.HI.X R23, R28, R15, R23, 0x1, P2 ;  /* 0x0000000f1c177211 */ /* 0x000fca00010f0c17 */
[----:B------:R-:W5:Y:S04]  /*0e30*/  LDG.E.U16.CONSTANT R22, desc[UR4][R22.64] ;  /* 0x0000000416167981 */ /* 0x000f68000c1e9500 */
[----:B------:R0:W1:Y:S01]  /*0e40*/  SHFL.BFLY PT, R28, R2, R20, 0x1f ;  /* 0x0c001f14021c7589 */ /* 0x00006200000e0000 */
[----:B----4-:R-:W-:Y:S02]  /*0e50*/  HADD2.F32 R24, -RZ, R24.H0_H0 ;  /* 0x20000018ff187230 */ /* 0x010fe40000004100 */
[----:B--2---:R-:W-:Y:S02]  /*0e60*/  HADD2.F32 R17, -RZ, R16.H0_H0 ;  /* 0x20000010ff117230 */ /* 0x004fe40000004100 */
[----:B---3--:R-:W-:-:S03]  /*0e70*/  HADD2.F32 R18, -RZ, R18.H0_H0 ;  /* 0x20000012ff127230 */ /* 0x008fc60000004100 */
[----:B------:R-:W-:Y:S01]  /*0e80*/  FMUL.FTZ R26, R17, R26 ;  /* 0x0000001a111a7220 */ /* 0x000fe20000410000 */
[----:B-----5:R-:W-:-:S03]  /*0e90*/  HADD2.F32 R16, -RZ, R22.H0_H0 ;  /* 0x20000016ff107230 */ /* 0x020fc60000004100 */
[----:B------:R-:W-:Y:S02]  /*0ea0*/  FFMA.FTZ R25, R25, R24, R26 ;  /* 0x0000001819197223 */ /* 0x000fe4000001001a */
[----:B------:R-:W-:-:S04]  /*0eb0*/  FMUL.FTZ R16, R16, R27 ;  /* 0x0000001b10107220 */ /* 0x000fc80000410000 */
[----:B01----:R-:W-:-:S07]  /*0ec0*/  FFMA.FTZ R21, R21, R18, R16 ;  /* 0x0000001215157223 */ /* 0x003fce0000010010 */
.L_x_1477:
        /* <DEDUP_REMOVED lines=32> */
.L_x_1469:
[----:B------:R-:W-:Y:S05]  /*10d0*/  BSYNC B0 ;  /* 0x0000000000007941 */ /* 0x000fea0003800000 */
.L_x_1468:
[----:B------:R-:W-:Y:S02]  /*10e0*/  F2FP.BF16.F32.PACK_AB R21, R2, R21 ;  /* 0x000000150215723e */ /* 0x000fe400000010ff */
[----:B------:R-:W-:-:S05]  /*10f0*/  F2FP.BF16.F32.PACK_AB R20, R0, R25 ;  /* 0x000000190014723e */ /* 0x000fca00000010ff */
[----:B------:R-:W-:Y:S01]  /*1100*/  STG.E.64 desc[UR4][R10.64], R20 ;  /* 0x000000140a007986 */ /* 0x000fe2000c101b04 */
[----:B------:R-:W-:Y:S05]  /*1110*/  EXIT ;  /* 0x000000000000794d */ /* 0x000fea0003800000 */
.L_x_1470:
[-C--:B------:R-:W-:Y:S02]  /*1120*/  IABS R6, R20.reuse ;  /* 0x0000001400067213 */ /* 0x080fe40000000000 */
[----:B------:R-:W-:Y:S02]  /*1130*/  IADD3 R14, R14, 0x2, R14 ;  /* 0x000000020e0e7810 */ /* 0x000fe40007ffe00e */
[----:B------:R-:W0:Y:S01]  /*1140*/  I2F.RP R15, R6 ;  /* 0x00000006000f7306 */ /* 0x000e220000209400 */
[----:B------:R-:W-:Y:S02]  /*1150*/  LEA.HI R27, R27, R20, RZ, 0x3 ;  /* 0x000000141b1b7211 */ /* 0x000fe400078f18ff */
[----:B------:R-:W-:-:S05]  /*1160*/  ISETP.GE.AND P1, PT, R14, RZ, PT ;  /* 0x000000ff0e00720c */ /* 0x000fca0003f26270 */
        /* <DEDUP_REMOVED lines=13> */
[----:B------:R-:W-:-:S05]  /*1240*/  @!P0 IMAD.IADD R9, R9, 0x1, -R6 ;  /* 0x0000000109098824 */ /* 0x000fca00078e0a06 */
[----:B------:R-:W-:-:S13]  /*1250*/  ISETP.GT.U32.AND P0, PT, R6, R9, PT ;  /* 0x000000090600720c */ /* 0x000fda0003f04070 */
[----:B------:R-:W-:Y:S02]  /*1260*/  @!P0 IADD3 R9, R9, -R6, RZ ;  /* 0x8000000609098210 */ /* 0x000fe40007ffe0ff */
[----:B------:R-:W-:-:S03]  /*1270*/  ISETP.NE.AND P0, PT, R20, RZ, PT ;  /* 0x000000ff1400720c */ /* 0x000fc60003f05270 */
        /* <DEDUP_REMOVED lines=21> */
.L_x_1472:
[----:B------:R-:W-:Y:S01]  /*13d0*/  IMAD.MOV.U32 R27, RZ, RZ, 0x1f ;  /* 0x0000001fff1b7424 */ /* 0x000fe200078e00ff */
[----:B------:R-:W-:-:S13]  /*13e0*/  ISETP.GE.AND P1, PT, R23, R20, PT ;  /* 0x000000141700720c */ /* 0x000fda0003f26270 */
[----:B------:R-:W-:Y:S05]  /*13f0*/  WARPSYNC.COLLECTIVE R24, `(.L_x_1473) ;  /* 0x0000000018087348 */ /* 0x000fea0003c00000 */
[----:B------:R0:W1:Y:S02]  /*1400*/  SHFL.BFLY P2, R28, R26, R20, R27 ;  /* 0x0c0000141a1c7389 */ /* 0x000064000004001b */
[----:B01----:R-:W-:Y:S01]  /*1410*/  ENDCOLLECTIVE ;  /* 0x000000000000791b */ /* 0x003fe20003800000 */
.L_x_1473:
[----:B------:R-:W-:Y:S01]  /*1420*/  IMAD.MOV.U32 R26, RZ, RZ, R0 ;  /* 0x000000ffff1a7224 */ /* 0x000fe200078e0000 */
[----:B------:R-:W-:-:S07]  /*1430*/  MOV R22, R28 ;  /* 0x0000001c00167202 */ /* 0x000fce0000000f00 */
[----:B------:R-:W-:Y:S05]  /*1440*/  WARPSYNC.COLLECTIVE R24, `(.L_x_1474) ;  /* 0x0000000018087348 */ /* 0x000fea0003c00000 */
[----:B------:R0:W1:Y:S02]  /*1450*/  SHFL.BFLY P2, R28, R26, R20, R27 ;  /* 0x0c0000141a1c7389 */ /* 0x000064000004001b */
[----:B01----:R-:W-:Y:S01]  /*1460*/  ENDCOLLECTIVE ;  /* 0x000000000000791b */ /* 0x003fe20003800000 */
.L_x_1474:
[----:B------:R-:W-:-:S04]  /*1470*/  IMAD.MOV.U32 R19, RZ, RZ, R28 ;  /* 0x000000ffff137224 */ /* 0x000fc800078e001c */
[----:B------:R-:W-:-:S05]  /*1480*/  FADD.FTZ R28, -R19, -RZ ;  /* 0x800000ff131c7221 */ /* 0x000fca0000010100 */
[----:B------:R-:W-:Y:S01]  /*1490*/  FSEL R19, R28, R19, !P1 ;  /* 0x000000131c137208 */ /* 0x000fe20004800000 */
[----:B------:R-:W-:Y:S02]  /*14a0*/  HADD2.F32 R9, -RZ, R16.H0_H0 ;  /* 0x20000010ff097230 */ /* 0x000fe40000004100 */
[----:B------:R-:W-:-:S05]  /*14b0*/  HADD2.F32 R18, -RZ, R18.H0_H0 ;  /* 0x20000012ff127230 */ /* 0x000fca0000004100 */
[----:B------:R-:W-:-:S04]  /*14c0*/  FMUL.FTZ R19, R18, R19 ;  /* 0x0000001312137220 */ /* 0x000fc80000410000 */
[----:B------:R-:W-:Y:S01]  /*14d0*/  FFMA.FTZ R0, R0, R9, R19 ;  /* 0x0000000900007223 */ /* 0x000fe20000010013 */
[----:B------:R-:W-:-:S05]  /*14e0*/  IMAD.SHL.U32 R9, R23, 0x8, RZ ;  /* 0x0000000817097824 */ /* 0x000fca00078e00ff */
        /* <DEDUP_REMOVED lines=13> */
[----:B------:R-:W-:Y:S01]  /*15c0*/  IADD3 R17, P2, R29, R12, RZ ;  /* 0x0000000c1d117210 */ /* 0x000fe20007f5e0ff */
[----:B------:R-:W-:-:S04]  /*15d0*/  FADD.FTZ R19, -R22, -RZ ;  /* 0x800000ff16137221 */ /* 0x000fc80000010100 */
[----:B------:R-:W-:Y:S01]  /*15e0*/  IMAD.X R18, RZ, RZ, R4, P2 ;  /* 0x000000ffff127224 */ /* 0x000fe200010e0604 */
[----:B------:R-:W-:-:S04]  /*15f0*/  LEA R16, P2, R17, R14, 0x1 ;  /* 0x0000000e11107211 */ /* 0x000fc800078408ff */
[----:B------:R-:W-:Y:S02]  /*1600*/  LEA.HI.X R17, R17, R15, R18, 0x1, P2 ;  /* 0x0000000f11117211 */ /* 0x000fe400010f0c12 */
[----:B------:R-:W-:Y:S02]  /*1610*/  IADD3 R29, P2, R29, R3, RZ ;  /* 0x000000031d1d7210 */ /* 0x000fe40007f5e0ff */
[----:B------:R-:W-:Y:S01]  /*1620*/  FSEL R23, R19, R22, !P1 ;  /* 0x0000001613177208 */ /* 0x000fe20004800000 */
[----:B------:R-:W2:Y:S01]  /*1630*/  LDG.E.U16.CONSTANT R16, desc[UR4][R16.64] ;  /* 0x0000000410107981 */ /* 0x000ea2000c1e9500 */
[----:B------:R-:W-:Y:S02]  /*1640*/  IADD3.X R22, RZ, R5, RZ, P2, !PT ;  /* 0x00000005ff167210 */ /* 0x000fe400017fe4ff */
[----:B------:R-:W-:-:S04]  /*1650*/  LEA R18, P2, R29, R14, 0x1 ;  /* 0x0000000e1d127211 */ /* 0x000fc800078408ff */
[----:B------:R-:W-:-:S05]  /*1660*/  LEA.HI.X R19, R29, R15, R22, 0x1, P2 ;  /* 0x0000000f1d137211 */ /* 0x000fca00010f0c16 */
[----:B------:R-:W3:Y:S01]  /*1670*/  LDG.E.U16.CONSTANT R18, desc[UR4][R18.64] ;  /* 0x0000000412127981 */ /* 0x000ee2000c1e9500 */
[----:B------:R-:W-:Y:S02]  /*1680*/  IMAD.MOV.U32 R26, RZ, RZ, R21 ;  /* 0x000000ffff1a7224 */ /* 0x000fe400078e0015 */
[----:B---3--:R-:W-:-:S05]  /*1690*/  HADD2.F32 R22, -RZ, R18.H0_H0 ;  /* 0x20000012ff167230 */ /* 0x008fca0000004100 */
[----:B------:R-:W-:Y:S01]  /*16a0*/  FMUL.FTZ R24, R22, R23 ;  /* 0x0000001716187220 */ /* 0x000fe20000410000 */
[----:B--2---:R-:W-:Y:S01]  /*16b0*/  HADD2.F32 R22, -RZ, R16.H0_H0 ;  /* 0x20000010ff167230 */ /* 0x004fe20000004100 */
[----:B------:R-:W-:-:S04]  /*16c0*/  LOP3.LUT R16, R9, 0x4, RZ, 0xfc, !PT ;  /* 0x0000000409107812 */ /* 0x000fc800078efcff */
[----:B------:R-:W-:Y:S01]  /*16d0*/  IABS R27, R16 ;  /* 0x00000010001b7213 */ /* 0x000fe20000000000 */
[----:B------:R-:W-:Y:S01]  /*16e0*/  FFMA.FTZ R25, R25, R22, R24 ;  /* 0x0000001619197223 */ /* 0x000fe20000010018 */
        /* <DEDUP_REMOVED lines=12> */
[----:B------:R-:W-:-:S04]  /*17b0*/  IADD3 R17, P2, R19, R12, RZ ;  /* 0x0000000c13117210 */ /* 0x000fc80007f5e0ff */
[----:B------:R-:W-:Y:S02]  /*17c0*/  IADD3.X R18, RZ, R4, RZ, P2, !PT ;  /* 0x00000004ff127210 */ /* 0x000fe400017fe4ff */
        /* <DEDUP_REMOVED lines=8> */
.L_x_1475:
        /* <DEDUP_REMOVED lines=8> */
[----:B------:R-:W-:-:S07]  /*18d0*/  MOV R26, R2 ;  /* 0x00000002001a7202 */ /* 0x000fce0000000f00 */
[----:B0----5:R-:W-:Y:S05]  /*18e0*/  WARPSYNC.COLLECTIVE R24, `(.L_x_1476) ;  /* 0x0000000018087348 */ /* 0x021fea0003c00000 */
[----:B------:R1:W2:Y:S02]  /*18f0*/  SHFL.BFLY P2, R28, R26, R20, R27 ;  /* 0x0c0000141a1c7389 */ /* 0x0002a4000004001b */
[----:B012--5:R-:W-:Y:S01]  /*1900*/  ENDCOLLECTIVE ;  /* 0x000000000000791b */ /* 0x027fe20003800000 */
.L_x_1476:
[----:B------:R-:W-:Y:S02]  /*1910*/  HADD2.F32 R18, -RZ, R18.H0_H0 ;  /* 0x20000012ff127230 */ /* 0x000fe40000004100 */
[----:B------:R-:W-:-:S05]  /*1920*/  HADD2.F32 R22, -RZ, R16.H0_H0 ;  /* 0x20000010ff167230 */ /* 0x000fca0000004100 */
[----:B------:R-:W-:-:S04]  /*1930*/  FMUL.FTZ R22, R22, R23 ;  /* 0x0000001716167220 */ /* 0x000fc80000410000 */
[----:B------:R-:W-:Y:S01]  /*1940*/  FFMA.FTZ R21, R21, R18, R22 ;  /* 0x0000001215157223 */ /* 0x000fe20000010016 */
[----:B------:R-:W-:Y:S06]  /*1950*/  BRA `(.L_x_1477) ;  /* 0xfffffff4005c7947 */ /* 0x000fec000383ffff */
.L_x_1471:
[----:B------:R-:W-:Y:S01]  /*1960*/  BSSY B1, `(.L_x_1478) ;  /* 0x0000005000017945 */ /* 0x000fe20003800000 */
[----:B------:R-:W-:-:S07]  /*1970*/  IMAD.MOV.U32 R24, RZ, RZ, -0x1 ;  /* 0xffffffffff187424 */ /* 0x000fce00078e00ff */
[----:B------:R-:W-:Y:S05]  /*1980*/  WARPSYNC.COLLECTIVE R24, `(.L_x_1479) ;  /* 0x0000000018087348 */ /* 0x000fea0003c00000 */
[----:B------:R-:W-:Y:S01]  /*1990*/  NOP ;  /* 0x0000000000007918 */ /* 0x000fe20000000000 */
[----:B------:R-:W-:Y:S01]  /*19a0*/  ENDCOLLECTIVE ;  /* 0x000000000000791b */ /* 0x000fe20003800000 */
.L_x_1479:
[----:B------:R-:W-:Y:S05]  /*19b0*/  BSYNC B1 ;  /* 0x0000000000017941 */ /* 0x000fea0003800000 */
.L_x_1478:
[----:B------:R-:W-:Y:S05]  /*19c0*/  BRA `(.L_x_1469) ;  /* 0xfffffff400c07947 */ /* 0x000fea000383ffff */
.L_x_1480:
        /* <DEDUP_REMOVED lines=11> */
.L_x_4538:


//--------------------- .text._ZN12tensorrt_llm7kernels21fusedQKNormRopeKernelIN3c108BFloat16ENS2_4HalfELi128ELb1EEEvPviiifPKvS7_S7_PKlii --------------------------
	.section	.text._ZN12tensorrt_llm7kernels21fusedQKNormRopeKernelIN3c108BFloat16ENS2_4HalfELi128ELb1EEEvPviiifPKvS7_S7_PKlii,"ax",@progbits
	.align	128
        .global         _ZN12tensorrt_llm7kernels21fusedQKNormRopeKernelIN3c108BFloat16ENS2_4HalfELi128ELb1EEEvPviiifPKvS7_S7_PKlii
        .type           _ZN12tensorrt_llm7kernels21fusedQKNormRopeKernelIN3c108BFloat16ENS2_4HalfELi128ELb1EEEvPviiifPKvS7_S7_PKlii,@function
        .size           _ZN12tensorrt_llm7kernels21fusedQKNormRopeKernelIN3c108BFloat16ENS2_4HalfELi128ELb1EEEvPviiifPKvS7_S7_PKlii,(.L_x_4539 - _ZN12tensorrt_llm7kernels21fusedQKNormRopeKernelIN3c108BFloat16ENS2_4HalfELi128ELb1EEEvPviiifPKvS7_S7_PKlii)
        .other          _ZN12tensorrt_llm7kernels21fusedQKNormRopeKernelIN3c108BFloat16ENS2_4HalfELi128ELb1EEEvPviiifPKvS7_S7_PKlii,@"STO_CUDA_ENTRY STV_DEFAULT"
_ZN12tensorrt_llm7kernels21fusedQKNormRopeKernelIN3c108BFloat16ENS2_4HalfELi128ELb1EEEvPviiifPKvS7_S7_PKlii:
.text._ZN12tensorrt_llm7kernels21fusedQKNormRopeKernelIN3c108BFloat16ENS2_4HalfELi128ELb1EEEvPviiifPKvS7_S7_PKlii:
        /* <DEDUP_REMOVED lines=50> */
[----:B------:R-:W-:-:S05]  /*0320*/  IMAD R3, R8, R3, RZ ;  /* 0x0000000308037224 */ /* 0x000fca00078e02ff */
[----:B------:R-:W-:-:S05]  /*0330*/  SHF.L.U32 R3, R3, 0x7, RZ ;  /* 0x0000000703037819 */ /* 0x000fca00000006ff */
[C---:B------:R-:W-:Y:S01]  /*0340*/  @P0 IMAD R3, R2.reuse, 0x80, R3 ;  /* 0x0000008002030824 */ /* 0x040fe200078e0203 */
[----:B------:R-:W-:-:S04]  /*0350*/  SEL R2, R2, RZ, P0 ;  /* 0x000000ff02027207 */ /* 0x000fc80000000000 */
[----:B------:R-:W-:Y:S02]  /*0360*/  IADD3 R2, R11, -R2, RZ ;  /* 0x800000020b027210 */ /* 0x000fe40007ffe0ff */
[----:B------:R-:W-:-:S05]  /*0370*/  IADD3 R3, R3, R10, RZ ;  /* 0x0000000a03037210 */ /* 0x000fca0007ffe0ff */
[----:B------:R-:W-:-:S04]  /*0380*/  IMAD R3, R2, 0x80, R3 ;  /* 0x0000008002037824 */ /* 0x000fc800078e0203 */
        /* <DEDUP_REMOVED lines=16> */
[C---:B---3--:R-:W-:Y:S02]  /*0490*/  PRMT R22, R6.reuse, 0x7632, R22 ;  /* 0x0000763206167816 */ /* 0x048fe40000000016 */
[----:B------:R-:W-:Y:S02]  /*04a0*/  SHF.L.U32 R0, R6, 0x10, RZ ;  /* 0x0000001006007819 */ /* 0x000fe400000006ff */
[----:B------:R-:W-:Y:S02]  /*04b0*/  SHF.L.U32 R6, R22, 0x10, RZ ;  /* 0x0000001016067819 */ /* 0x000fe400000006ff */
[C---:B------:R-:W-:Y:S01]  /*04c0*/  PRMT R24, R7.reuse, 0x7632, R24 ;  /* 0x0000763207187816 */ /* 0x040fe20000000018 */
[----:B------:R-:W-:Y:S01]  /*04d0*/  FFMA.FTZ R23, R0, R0, RZ ;  /* 0x0000000000177223 */ /* 0x000fe200000100ff */
[----:B------:R-:W-:Y:S01]  /*04e0*/  IMAD.U32 R7, R7, 0x10000, RZ ;  /* 0x0001000007077824 */ /* 0x000fe200078e00ff */
[----:B--2---:R-:W-:Y:S01]  /*04f0*/  @P0 SHF.L.U32 R11, R11, 0x10, RZ ;  /* 0x000000100b0b0819 */ /* 0x004fe200000006ff */
[----:B----4-:R-:W-:-:S02]  /*0500*/  @P0 IMAD.U32 R14, R14, 0x10000, RZ ;  /* 0x000100000e0e0824 */ /* 0x010fc400078e00ff */
[----:B------:R-:W-:Y:S01]  /*0510*/  FFMA.FTZ R22, R6, R6, R23 ;  /* 0x0000000606167223 */ /* 0x000fe20000010017 */
[----:B0-----:R-:W-:Y:S02]  /*0520*/  SHF.L.U32 R20, R24, 0x10, RZ ;  /* 0x0000001018147819 */ /* 0x001fe400000006ff */
[----:B-----5:R-:W-:Y:S01]  /*0530*/  @P0 SHF.L.U32 R4, R4, 0x10, RZ ;  /* 0x0000001004040819 */ /* 0x020fe200000006ff */
[----:B------:R-:W-:Y:S01]  /*0540*/  FFMA.FTZ R21, R7, R7, R22 ;  /* 0x0000000707157223 */ /* 0x000fe20000010016 */
[----:B------:R-:W-:-:S03]  /*0550*/  @P0 SHF.L.U32 R15, R15, 0x10, RZ ;  /* 0x000000100f0f0819 */ /* 0x000fc600000006ff */
[----:B------:R-:W-:Y:S01]  /*0560*/  FFMA.FTZ R21, R20, R20, R21 ;  /* 0x0000001414157223 */ /* 0x000fe20000010015 */
[----:B------:R-:W-:-:S04]  /*0570*/  @!P0 IMAD.U32 R11, R16, 0x10000, RZ ;  /* 0x00010000100b8824 */ /* 0x000fc800078e00ff */
[----:B-1----:R-:W0:Y:S01]  /*0580*/  SHFL.BFLY PT, R12, R21, 0x10, 0x1f ;  /* 0x0e001f00150c7f89 */ /* 0x002e2200000e0000 */
[----:B------:R-:W-:Y:S02]  /*0590*/  @!P0 SHF.L.U32 R14, R18, 0x10, RZ ;  /* 0x00000010120e8819 */ /* 0x000fe400000006ff */
[----:B------:R-:W-:Y:S01]  /*05a0*/  @!P0 SHF.L.U32 R4, R17, 0x10, RZ ;  /* 0x0000001011048819 */ /* 0x000fe200000006ff */
[----:B------:R-:W-:Y:S01]  /*05b0*/  @!P0 IMAD.U32 R15, R19, 0x10000, RZ ;  /* 0x00010000130f8824 */ /* 0x000fe200078e00ff */
        /* <DEDUP_REMOVED lines=26> */
[----:B------:R-:W-:Y:S02]  /*0760*/  IADD3 R10, R10, 0x2, RZ ;  /* 0x000000020a0a7810 */ /* 0x000fe40007ffe0ff */
[----:B------:R-:W-:Y:S01]  /*0770*/  USHF.R.S32.HI UR4, URZ, 0x1, UR4 ;  /* 0x000000013f047899 */ /* 0x000fe20008011404 */
[----:B------:R-:W-:Y:S02]  /*0780*/  MOV R19, RZ ;  /* 0x000000ff00137202 */ /* 0x000fe40000000f00 */
[----:B------:R-:W-:Y:S01]  /*0790*/  SHF.R.U32.HI R18, RZ, 0x1, R10 ;  /* 0x00000001ff127819 */ /* 0x000fe2000001160a */
[----:B------:R-:W-:Y:S02]  /*07a0*/  USHF.R.S32.HI UR5, URZ, 0x1f, UR4 ;  /* 0x0000001f3f057899 */ /* 0x000fe40008011404 */
[----:B------:R-:W-:Y:S01]  /*07b0*/  MOV R16, UR4 ;  /* 0x0000000400107c02 */ /* 0x000fe20008000f00 */
        /* <DEDUP_REMOVED lines=10> */
[----:B------:R-:W-:-:S03]  /*0860*/  LEA R8, P1, R9, UR4, 0x1 ;  /* 0x0000000409087c11 */ /* 0x000fc6000f8208ff */
[----:B------:R-:W-:Y:S01]  /*0870*/  IMAD.X R10, RZ, RZ, R20, P0 ;  /* 0x000000ffff0a7224 */ /* 0x000fe200000e0614 */
[----:B------:R-:W-:Y:S01]  /*0880*/  IADD3 R17, P0, R18, R16, RZ ;  /* 0x0000001012117210 */ /* 0x000fe20007f1e0ff */
[----:B------:R-:W-:-:S03]  /*0890*/  IMAD.WIDE.U32 R6, R12, UR8, R6 ;  /* 0x000000080c067c25 */ /* 0x000fc6000f8e0006 */
[----:B------:R-:W-:Y:S02]  /*08a0*/  LEA.HI.X R9, R9, UR5, R10, 0x1, P1 ;  /* 0x0000000509097c11 */ /* 0x000fe400088f0c0a */
[----:B------:R-:W-:Y:S02]  /*08b0*/  IADD3.X R10, RZ, R20, RZ, P0, !PT ;  /* 0x00000014ff0a7210 */ /* 0x000fe400007fe4ff */
[----:B------:R-:W-:Y:S01]  /*08c0*/  LEA R18, P0, R17, UR4, 0x1 ;  /* 0x0000000411127c11 */ /* 0x000fe2000f8008ff */
[----:B------:R-:W2:Y:S01]  /*08d0*/  LDG.E.U16.CONSTANT R8, desc[UR6][R8.64] ;  /* 0x0000000608087981 */ /* 0x000ea2000c1e9500 */
[----:B------:R-:W-:Y:S02]  /*08e0*/  IADD3 R7, R13, R7, RZ ;  /* 0x000000070d077210 */ /* 0x000fe40007ffe0ff */
[----:B------:R-:W-:Y:S02]  /*08f0*/  LEA R16, P2, R6, UR4, 0x1 ;  /* 0x0000000406107c11 */ /* 0x000fe4000f8408ff */
[----:B------:R-:W-:-:S02]  /*0900*/  LEA R12, P1, R14, UR4, 0x1 ;  /* 0x000000040e0c7c11 */ /* 0x000fc4000f8208ff */
[----:B------:R-:W-:Y:S02]  /*0910*/  IADD3 R13, R13, R15, RZ ;  /* 0x0000000f0d0d7210 */ /* 0x000fe40007ffe0ff */
[----:B------:R-:W-:Y:S02]  /*0920*/  LEA.HI.X R19, R17, UR5, R10, 0x1, P0 ;  /* 0x0000000511137c11 */ /* 0x000fe400080f0c0a */
[----:B------:R-:W-:Y:S02]  /*0930*/  LEA.HI.X R17, R6, UR5, R7, 0x1, P2 ;  /* 0x0000000506117c11 */ /* 0x000fe400090f0c07 */
[----:B------:R-:W-:Y:S01]  /*0940*/  LEA.HI.X R13, R14, UR5, R13, 0x1, P1 ;  /* 0x000000050e0d7c11 */ /* 0x000fe200088f0c0d */
[----:B------:R-:W3:Y:S04]  /*0950*/  LDG.E.U16.CONSTANT R18, desc[UR6][R18.64] ;  /* 0x0000000612127981 */ /* 0x000ee8000c1e9500 */
[----:B------:R-:W4:Y:S04]  /*0960*/  LDG.E.U16.CONSTANT R16, desc[UR6][R16.64] ;  /* 0x0000000610107981 */ /* 0x000f28000c1e9500 */
[----:B------:R-:W5:Y:S01]  /*0970*/  LDG.E.U16.CONSTANT R12, desc[UR6][R12.64] ;  /* 0x000000060c0c7981 */ /* 0x000f62000c1e9500 */
[----:B--2---:R-:W-:-:S05]  /*0980*/  HADD2.F32 R7, -RZ, R8.H0_H0 ;  /* 0x20000008ff077230 */ /* 0x004fca0000004100 */
[-C--:B------:R-:W-:Y:S01]  /*0990*/  FMUL.FTZ R15, R5, R7.reuse ;  /* 0x00000007050f7220 */ /* 0x080fe20000410000 */
[----:B------:R-:W-:Y:S01]  /*09a0*/  FMUL.FTZ R10, R0, R7 ;  /* 0x00000007000a7220 */ /* 0x000fe20000410000 */
[----:B---3--:R-:W-:Y:S02]  /*09b0*/  HADD2.F32 R20, -RZ, R18.H0_H0 ;  /* 0x20000012ff147230 */ /* 0x008fe40000004100 */
[----:B----4-:R-:W-:-:S03]  /*09c0*/  HADD2.F32 R6, -RZ, R16.H0_H0 ;  /* 0x20000010ff067230 */ /* 0x010fc60000004100 */
[-C--:B------:R-:W-:Y:S01]  /*09d0*/  FMUL.FTZ R22, R4, R20.reuse ;  /* 0x0000001404167220 */ /* 0x080fe20000410000 */
[----:B------:R-:W-:Y:S01]  /*09e0*/  FMUL.FTZ R7, R11, R20 ;  /* 0x000000140b077220 */ /* 0x000fe20000410000 */
[----:B-----5:R-:W-:Y:S02]  /*09f0*/  HADD2.F32 R14, -RZ, R12.H0_H0 ;  /* 0x2000000cff0e7230 */ /* 0x020fe40000004100 */
[-C--:B------:R-:W-:Y:S01]  /*0a00*/  FFMA.FTZ R0, R0, R6.reuse, -R15 ;  /* 0x0000000600007223 */ /* 0x080fe2000001080f */
[----:B------:R-:W-:Y:S02]  /*0a10*/  FFMA.FTZ R5, R5, R6, R10 ;  /* 0x0000000605057223 */ /* 0x000fe4000001000a */
[-C--:B------:R-:W-:Y:S01]  /*0a20*/  FFMA.FTZ R11, R11, R14.reuse, -R22 ;  /* 0x0000000e0b0b7223 */ /* 0x080fe20000010816 */
[----:B------:R-:W-:-:S07]  /*0a30*/  FFMA.FTZ R4, R4, R14, R7 ;  /* 0x0000000e04047223 */ /* 0x000fce0000010007 */
.L_x_1482:
[----:B------:R-:W-:Y:S05]  /*0a40*/  BSYNC B0 ;  /* 0x0000000000007941 */ /* 0x000fea0003800000 */
.L_x_1481:
[----:B------:R-:W-:Y:S02]  /*0a50*/  F2FP.BF16.F32.PACK_AB R11, R4, R11 ;  /* 0x0000000b040b723e */ /* 0x000fe400000010ff */
[----:B------:R-:W-:-:S05]  /*0a60*/  F2FP.BF16.F32.PACK_AB R10, R5, R0 ;  /* 0x00000000050a723e */ /* 0x000fca00000010ff */
[----:B------:R-:W-:Y:S01]  /*0a70*/  STG.E.64 desc[UR6][R2.64], R10 ;  /* 0x0000000a02007986 */ /* 0x000fe2000c101b06 */
[----:B------:R-:W-:Y:S05]  /*0a80*/  EXIT ;  /* 0x000000000000794d */ /* 0x000fea0003800000 */
.L_x_1483:
        /* <DEDUP_REMOVED lines=15> */
.L_x_4539:


//--------------------- .text._ZN12tensorrt_llm7kernels21fusedQKNormRopeKernelIN3c108BFloat16ENS2_4HalfELi64ELb0EEEvPviiifPKvS7_S7_PKlii --------------------------
	.section	.text._ZN12tensorrt_llm7kernels21fusedQKNormRopeKernelIN3c108BFloat16ENS2_4HalfELi64ELb0EEEvPviiifPKvS7_S7_PKlii,"ax",@progbits
	.align	128
        .global         _ZN12tensorrt_llm7kernels21fusedQKNormRopeKernelIN3c108BFloat16ENS2_4HalfELi64ELb0EEEvPviiifPKvS7_S7_PKlii
        .type           _ZN12tensorrt_llm7kernels21fusedQKNormRopeKernelIN3c108BFloat16ENS2_4HalfELi64ELb0EEEvPviiifPKvS7_S7_PKlii,@function
        .size           _ZN12tensorrt_llm7kernels21fusedQKNormRopeKernelIN3c108BFloat16ENS2_4HalfELi64ELb0EEEvPviiifPKvS7_S7_PKlii,(.L_x_4540 - _ZN12tensorrt_llm7kernels21fusedQKNormRopeKernelIN3c108BFloat16ENS2_4HalfELi64ELb0EEEvPviiifPKvS7_S7_PKlii)
        .other          _ZN12tensorrt_llm7kernels21fusedQKNormRopeKernelIN3c108BFloat16ENS2_4HalfELi64ELb0EEEvPviiifPKvS7_S7_PKlii,@"STO_CUDA_ENTRY STV_DEFAULT"
_ZN12tensorrt_llm7kernels21fusedQKNormRopeKernelIN3c108BFloat16ENS2_4HalfELi64ELb0EEEvPviiifPKvS7_S7_PKlii:
.text._ZN12tensorrt_llm7kernels21fusedQKNormRopeKernelIN3c108BFloat16ENS2_4HalfELi64ELb0EEEvPviiifPKvS7_S7_PKlii:
        /* <DEDUP_REMOVED lines=21> */
[----:B------:R-:W-:Y:S01]  /*0150*/  IMAD.HI.U32 R4, R5, R7, R4 ;  /* 0x0000000705047227 */ /* 0x000fe200078e0004 */
[----:B------:R-:W-:-:S03]  /*0160*/  MOV R7, R10 ;  /* 0x0000000a00077202 */ /* 0x000fc60000000f00 */
[----:B------:R-:W-:-:S04]  /*0170*/  IMAD.MOV.U32 R5, RZ, RZ, R6 ;  /* 0x000000ffff057224 */ /* 0x000fc800078e0006 */
        /* <DEDUP_REMOVED lines=18> */
[----:B------:R-:W-:Y:S02]  /*02a0*/  IMAD R11, R3, R7, R0 ;  /* 0x00000007030b7224 */ /* 0x000fe400078e0200 */
[----:B------:R-:W-:Y:S01]  /*02b0*/  IMAD.SHL.U32 R7, R12, 0x2, RZ ;  /* 0x000000020c077824 */ /* 0x000fe200078e00ff */
[----:B------:R-:W1:Y:S02]  /*02c0*/  LDC.64 R8, c[0x0][0x210] ;  /* 0x00008400ff087b82 */ /* 0x000e640000000a00 */
[----:B------:R-:W-:-:S06]  /*02d0*/  ISETP.GE.AND P0, PT, R11, R2, PT ;  /* 0x000000020b00720c */ /* 0x000fcc0003f06270 */
[----:B------:R-:W2:Y:S01]  /*02e0*/  LDC.64 R14, c[0x0][0x230] ;  /* 0x00008c00ff0e7b82 */ /* 0x000ea20000000a00 */
[----:B0-----:R-:W-:-:S07]  /*02f0*/  IADD3 R3, R3, R4, RZ ;  /* 0x0000000403037210 */ /* 0x001fce0007ffe0ff */
        /* <DEDUP_REMOVED lines=17> */
[----:B---3--:R-:W-:-:S02]  /*0410*/  PRMT R8, R0, 0x7632, R8 ;  /* 0x0000763200087816 */ /* 0x008fc40000000008 */
[----:B------:R-:W-:-:S03]  /*0420*/  SHF.L.U32 R0, R0, 0x10, RZ ;  /* 0x0000001000007819 */ /* 0x000fc600000006ff */
[----:B------:R-:W-:Y:S02]  /*0430*/  IMAD.U32 R8, R8, 0x10000, RZ ;  /* 0x0001000008087824 */ /* 0x000fe400078e00ff */
[----:B------:R-:W-:Y:S01]  /*0440*/  FFMA.FTZ R11, R0, R0, RZ ;  /* 0x00000000000b7223 */ /* 0x000fe200000100ff */
[----:B--2---:R-:W-:Y:S01]  /*0450*/  @P0 IMAD.U32 R4, R4, 0x10000, RZ ;  /* 0x0001000004040824 */ /* 0x004fe200078e00ff */
[----:B----4-:R-:W-:Y:S02]  /*0460*/  @P0 SHF.L.U32 R9, R9, 0x10, RZ ;  /* 0x0000001009090819 */ /* 0x010fe400000006ff */
[----:B------:R-:W-:Y:S01]  /*0470*/  FFMA.FTZ R11, R8, R8, R11 ;  /* 0x00000008080b7223 */ /* 0x000fe2000001000b */
[----:B-----5:R-:W-:-:S04]  /*0480*/  @!P0 IMAD.U32 R4, R7, 0x10000, RZ ;  /* 0x0001000007048824 */ /* 0x020fc800078e00ff */
[----:B------:R-:W0:Y:S01]  /*0490*/  SHFL.BFLY PT, R18, R11, 0x10, 0x1f ;  /* 0x0e001f000b127f89 */ /* 0x000e2200000e0000 */
[----:B------:R-:W-:Y:S02]  /*04a0*/  @!P0 IMAD.U32 R9, R10, 0x10000, RZ ;  /* 0x000100000a098824 */ /* 0x000fe400078e00ff */
        /* <DEDUP_REMOVED lines=28> */
[----:B------:R-:W-:-:S04]  /*0670*/  IADD3 R13, P0, R11, R4, RZ ;  /* 0x000000040b0d7210 */ /* 0x000fc80007f1e0ff */
[----:B------:R-:W-:-:S04]  /*0680*/  IADD3 R14, R5, R9, RZ ;  /* 0x00000009050e7210 */ /* 0x000fc80007ffe0ff */
[----:B------:R-:W-:Y:S01]  /*0690*/  LEA.HI.X.SX32 R15, R11, R14, 0x1, P0 ;  /* 0x0000000e0b0f7211 */ /* 0x000fe200000f0eff */
[----:B------:R-:W-:Y:S06]  /*06a0*/  BRA.DIV UR6, `(.L_x_1486) ;  /* 0x0000000606607947 */ /* 0x000fec000b800000 */
[----:B------:R-:W-:Y:S01]  /*06b0*/  IABS R16, R18 ;  /* 0x0000001200107213 */ /* 0x000fe20000000000 */
[----:B------:R-:W-:Y:S01]  /*06c0*/  IMAD.MOV.U32 R20, RZ, RZ, RZ ;  /* 0x000000ffff147224 */ /* 0x000fe200078e00ff */
[----:B------:R-:W-:Y:S01]  /*06d0*/  SHF.L.U32 R17, R12, 0x2, RZ ;  /* 0x000000020c117819 */ /* 0x000fe200000006ff */
[----:B------:R-:W-:Y:S01]  /*06e0*/  NOP ;  /* 0x0000000000007918 */ /* 0x000fe20000000000 */
[----:B------:R-:W0:Y:S02]  /*06f0*/  I2F.RP R6, R16 ;  /* 0x0000001000067306 */ /* 0x000e240000209400 */
[----:B------:R-:W-:Y:S02]  /*0700*/  IABS R8, R17 ;  /* 0x0000001100087213 */ /* 0x000fe40000000000 */
[----:B------:R-:W-:-:S04]  /*0710*/  ISETP.GE.AND P1, PT, R17, RZ, PT ;  /* 0x000000ff1100720c */ /* 0x000fc80003f26270 */
[----:B0-----:R-:W0:Y:S02]  /*0720*/  MUFU.RCP R6, R6 ;  /* 0x0000000600067308 */ /* 0x001e240000001000 */
[----:B0-----:R-:W-:-:S06]  /*0730*/  VIADD R21, R6, 0xffffffe ;  /* 0x0ffffffe06157836 */ /* 0x001fcc0000000000 */
[----:B------:R-:W0:Y:S02]  /*0740*/  F2I.FTZ.U32.TRUNC.NTZ R21, R21 ;  /* 0x0000001500157305 */ /* 0x000e24000021f000 */
[----:B0-----:R-:W-:-:S04]  /*0750*/  IMAD.MOV R7, RZ, RZ, -R21 ;  /* 0x000000ffff077224 */ /* 0x001fc800078e0a15 */
[----:B------:R-:W-:-:S04]  /*0760*/  IMAD R7, R7, R16, RZ ;  /* 0x0000001007077224 */ /* 0x000fc800078e02ff */
[----:B------:R-:W-:Y:S01]  /*0770*/  IMAD.HI.U32 R20, R21, R7, R20 ;  /* 0x0000000715147227 */ /* 0x000fe200078e0014 */
[----:B------:R-:W-:-:S03]  /*0780*/  LOP3.LUT R21, RZ, R18, RZ, 0x33, !PT ;  /* 0x00000012ff157212 */ /* 0x000fc600078e33ff */
[----:B------:R-:W-:-:S04]  /*0790*/  IMAD.MOV.U32 R7, RZ, RZ, R8 ;  /* 0x000000ffff077224 */ /* 0x000fc800078e0008 */
        /* <DEDUP_REMOVED lines=11> */
[----:B------:R-:W-:-:S05]  /*0850*/  @!P1 IMAD.MOV.U32 R8, RZ, RZ, R9 ;  /* 0x000000ffff089224 */ /* 0x000fca00078e0009 */
[----:B------:R-:W-:-:S04]  /*0860*/  SEL R8, R21, R8, !P0 ;  /* 0x0000000815087207 */ /* 0x000fc80004000000 */
[----:B------:R-:W-:-:S04]  /*0870*/  SHF.R.U32.HI R8, RZ, 0x1, R8 ;  /* 0x00000001ff087819 */ /* 0x000fc80000011608 */
[C---:B------:R-:W-:Y:S02]  /*0880*/  IADD3 R9, P2, R8.reuse, R13, RZ ;  /* 0x0000000d08097210 */ /* 0x040fe40007f5e0ff */
[----:B------:R-:W-:Y:S02]  /*0890*/  IADD3 R11, P1, R8, R4, RZ ;  /* 0x00000004080b7210 */ /* 0x000fe40007f3e0ff */
[----:B------:R-:W-:Y:S02]  /*08a0*/  IADD3.X R22, RZ, R15, RZ, P2, !PT ;  /* 0x0000000fff167210 */ /* 0x000fe400017fe4ff */
[-C--:B0-----:R-:W-:Y:S01]  /*08b0*/  LEA R8, P2, R9, R6.reuse, 0x1 ;  /* 0x0000000609087211 */ /* 0x081fe200078408ff */
[----:B------:R-:W-:Y:S01]  /*08c0*/  IMAD.X R24, RZ, RZ, R14, P1 ;  /* 0x000000ffff187224 */ /* 0x000fe200008e060e */
[----:B------:R-:W-:Y:S02]  /*08d0*/  LEA R10, P1, R11, R6, 0x1 ;  /* 0x000000060b0a7211 */ /* 0x000fe400078208ff */
[----:B------:R-:W-:-:S02]  /*08e0*/  LEA.HI.X R9, R9, R7, R22, 0x1, P2 ;  /* 0x0000000709097211 */ /* 0x000fc400010f0c16 */
[----:B------:R-:W-:-:S03]  /*08f0*/  LEA.HI.X R11, R11, R7, R24, 0x1, P1 ;  /* 0x000000070b0b7211 */ /* 0x000fc600008f0c18 */
[----:B------:R-:W2:Y:S04]  /*0900*/  LDG.E.U16.CONSTANT R8, desc[UR4][R8.64] ;  /* 0x0000000408087981 */ /* 0x000ea8000c1e9500 */
[----:B------:R-:W3:Y:S01]  /*0910*/  LDG.E.U16.CONSTANT R10, desc[UR4][R10.64] ;  /* 0x000000040a0a7981 */ /* 0x000ee2000c1e9500 */
[----:B------:R-:W-:-:S04]  /*0920*/  SHF.R.S32.HI R23, RZ, 0x1f, R18 ;  /* 0x0000001fff177819 */ /* 0x000fc80000011412 */
[----:B------:R-:W-:-:S04]  /*0930*/  LEA.HI R23, R23, R18, RZ, 0x2 ;  /* 0x0000001217177211 */ /* 0x000fc800078f10ff */
[----:B------:R-:W-:-:S04]  /*0940*/  SHF.R.S32.HI R23, RZ, 0x2, R23 ;  /* 0x00000002ff177819 */ /* 0x000fc80000011417 */
[----:B------:R-:W-:Y:S01]  /*0950*/  ISETP.GE.AND P1, PT, R12, R23, PT ;  /* 0x000000170c00720c */ /* 0x000fe20003f26270 */
[----:B------:R-:W0:Y:S04]  /*0960*/  SHFL.BFLY PT, R22, R19, R23, 0x1f ;  /* 0x0c001f1713167589 */ /* 0x000e2800000e0000 */
[----:B------:R1:W4:Y:S01]  /*0970*/  SHFL.BFLY PT, R18, R0, R23, 0x1f ;  /* 0x0c001f1700127589 */ /* 0x00032200000e0000 */
[----:B0-----:R-:W-:-:S05]  /*0980*/  FADD.FTZ R25, -R22, -RZ ;  /* 0x800000ff16197221 */ /* 0x001fca0000010100 */
[----:B------:R-:W-:Y:S01]  /*0990*/  FSEL R25, R25, R22, !P1 ;  /* 0x0000001619197208 */ /* 0x000fe20004800000 */
[----:B--2---:R-:W-:Y:S02]  /*09a0*/  HADD2.F32 R12, -RZ, R8.H0_H0 ;  /* 0x20000008ff0c7230 */ /* 0x004fe40000004100 */
[----:B---3--:R-:W-:-:S03]  /*09b0*/  HADD2.F32 R8, -RZ, R10.H0_H0 ;  /* 0x2000000aff087230 */ /* 0x008fc60000004100 */
[----:B------:R-:W-:-:S04]  /*09c0*/  FMUL.FTZ R12, R12, R25 ;  /* 0x000000190c0c7220 */ /* 0x000fc80000410000 */
[----:B-1--4-:R-:W-:-:S07]  /*09d0*/  FFMA.FTZ R8, R19, R8, R12 ;  /* 0x0000000813087223 */ /* 0x012fce000001000c */
.L_x_1491:
        /* <DEDUP_REMOVED lines=27> */
[----:B--2---:R-:W-:Y:S02]  /*0b90*/  HADD2.F32 R10, -RZ, R4.H0_H0 ;  /* 0x20000004ff0a7230 */ /* 0x004fe40000004100 */
[----:B---3--:R-:W-:-:S03]  /*0ba0*/  HADD2.F32 R9, -RZ, R6.H0_H0 ;  /* 0x20000006ff097230 */ /* 0x008fc60000004100 */
[----:B------:R-:W-:-:S04]  /*0bb0*/  FMUL.FTZ R11, R10, R11 ;  /* 0x0000000b0a0b7220 */ /* 0x000fc80000410000 */
[----:B------:R-:W-:Y:S01]  /*0bc0*/  FFMA.FTZ R0, R0, R9, R11 ;  /* 0x0000000900007223 */ /* 0x000fe2000001000b */
[----:B------:R-:W-:Y:S06]  /*0bd0*/  BRA.DIV UR6, `(.L_x_1487) ;  /* 0x0000000606107947 */ /* 0x000fec000b800000 */
[----:B------:R-:W-:Y:S01]  /*0be0*/  NOP ;  /* 0x0000000000007918 */ /* 0x000fe20000000000 */
.L_x_1485:
[----:B------:R-:W-:Y:S05]  /*0bf0*/  BSYNC B0 ;  /* 0x0000000000007941 */ /* 0x000fea0003800000 */
.L_x_1484:
[----:B------:R-:W-:-:S05]  /*0c00*/  F2FP.BF16.F32.PACK_AB R19, R0, R19 ;  /* 0x000000130013723e */ /* 0x000fca00000010ff */
[----:B------:R-:W-:Y:S01]  /*0c10*/  STG.E desc[UR4][R2.64], R19 ;  /* 0x0000001302007986 */ /* 0x000fe2000c101904 */
[----:B------:R-:W-:Y:S05]  /*0c20*/  EXIT ;  /* 0x000000000000794d */ /* 0x000fea0003800000 */
.L_x_1486:
[----:B------:R-:W-:Y:S01]  /*0c30*/  IABS R16, R18 ;  /* 0x0000001200107213 */ /* 0x000fe20000000000 */
[----:B------:R-:W-:Y:S01]  /*0c40*/  HFMA2.MMA R20, -RZ, RZ, 0, 0 ;  /* 0x00000000ff147435 */ /* 0x000fe200000001ff */
[----:B------:R-:W-:Y:S02]  /*0c50*/  IMAD.SHL.U32 R17, R12, 0x4, RZ ;  /* 0x000000040c117824 */ /* 0x000fe400078e00ff */
[----:B------:R-:W0:Y:S03]  /*0c60*/  I2F.RP R6, R16 ;  /* 0x0000001000067306 */ /* 0x000e260000209400 */
[----:B------:R-:W-:Y:S02]  /*0c70*/  IABS R8, R17 ;  /* 0x0000001100087213 */ /* 0x000fe40000000000 */
[----:B------:R-:W-:-:S03]  /*0c80*/  ISETP.GE.AND P1, PT, R17, RZ, PT ;  /* 0x000000ff1100720c */ /* 0x000fc60003f26270 */
[----:B0-----:R-:W0:Y:S02]  /*0c90*/  MUFU.RCP R6, R6 ;  /* 0x0000000600067308 */ /* 0x001e240000001000 */
[----:B0-----:R-:W-:-:S06]  /*0ca0*/  IADD3 R21, R6, 0xffffffe, RZ ;  /* 0x0ffffffe06157810 */ /* 0x001fcc0007ffe0ff */
[----:B------:R-:W0:Y:S02]  /*0cb0*/  F2I.FTZ.U32.TRUNC.NTZ R21, R21 ;  /* 0x0000001500157305 */ /* 0x000e24000021f000 */
[----:B0-----:R-:W-:-:S04]  /*0cc0*/  IMAD.MOV R7, RZ, RZ, -R21 ;  /* 0x000000ffff077224 */ /* 0x001fc800078e0a15 */
[----:B------:R-:W-:-:S04]  /*0cd0*/  IMAD R7, R7, R16, RZ ;  /* 0x0000001007077224 */ /* 0x000fc800078e02ff */
[----:B------:R-:W-:Y:S01]  /*0ce0*/  IMAD.HI.U32 R20, R21, R7, R20 ;  /* 0x0000000715147227 */ /* 0x000fe200078e0014 */
[----:B------:R-:W-:-:S03]  /*0cf0*/  LOP3.LUT R21, RZ, R18, RZ, 0x33, !PT ;  /* 0x00000012ff157212 */ /* 0x000fc600078e33ff */
[----:B------:R-:W-:-:S04]  /*0d00*/  IMAD.MOV.U32 R7, RZ, RZ, R8 ;  /* 0x000000ffff077224 */ /* 0x000fc800078e0008 */
        /* <DEDUP_REMOVED lines=9> */
[----:B------:R-:W0:Y:S03]  /*0da0*/  LDC.64 R6, c[0x0][0x238] ;  /* 0x00008e00ff067b82 */ /* 0x000e260000000a00 */
[----:B------:R-:W-:-:S05]  /*0db0*/  @!P1 IADD3 R9, -R8, RZ, RZ ;  /* 0x000000ff08099210 */ /* 0x000fca0007ffe1ff */
[----:B------:R-:W-:Y:S01]  /*0dc0*/  @!P1 IMAD.MOV.U32 R8, RZ, RZ, R9 ;  /* 0x000000ffff089224 */ /* 0x000fe200078e0009 */
[----:B------:R-:W-:-:S04]  /*0dd0*/  SHF.R.S32.HI R9, RZ, 0x1f, R18 ;  /* 0x0000001fff097819 */ /* 0x000fc80000011412 */
[----:B------:R-:W-:Y:S02]  /*0de0*/  SEL R10, R21, R8, !P0 ;  /* 0x00000008150a7207 */ /* 0x000fe40004000000 */
[----:B------:R-:W-:Y:S02]  /*0df0*/  LEA.HI R9, R9, R18, RZ, 0x2 ;  /* 0x0000001209097211 */ /* 0x000fe400078f10ff */
[----:B------:R-:W-:Y:S02]  /*0e00*/  SHF.R.U32.HI R10, RZ, 0x1, R10 ;  /* 0x00000001ff0a7819 */ /* 0x000fe4000001160a */
[----:B------:R-:W-:Y:S02]  /*0e10*/  SHF.R.S32.HI R23, RZ, 0x2, R9 ;  /* 0x00000002ff177819 */ /* 0x000fe40000011409 */
[----:B------:R-:W-:Y:S02]  /*0e20*/  IADD3 R9, P2, R10, R13, RZ ;  /* 0x0000000d0a097210 */ /* 0x000fe40007f5e0ff */
[----:B------:R-:W-:-:S03]  /*0e30*/  ISETP.GE.AND P1, PT, R12, R23, PT ;  /* 0x000000170c00720c */ /* 0x000fc60003f26270 */
[----:B------:R-:W-:Y:S01]  /*0e40*/  IMAD.X R12, RZ, RZ, R15, P2 ;  /* 0x000000ffff0c7224 */ /* 0x000fe200010e060f */
[----:B0-----:R-:W-:-:S04]  /*0e50*/  LEA R8, P2, R9, R6, 0x1 ;  /* 0x0000000609087211 */ /* 0x001fc800078408ff */
[----:B------:R-:W-:-:S05]  /*0e60*/  LEA.HI.X R9, R9, R7, R12, 0x1, P2 ;  /* 0x0000000709097211 */ /* 0x000fca00010f0c0c */
[----:B------:R0:W5:Y:S01]  /*0e70*/  LDG.E.U16.CONSTANT R8, desc[UR4][R8.64] ;  /* 0x0000000408087981 */ /* 0x000162000c1e9500 */
[----:B------:R-:W-:Y:S01]  /*0e80*/  MOV R12, 0xffffffff ;  /* 0xffffffff000c7802 */ /* 0x000fe20000000f00 */
[----:B------:R-:W-:Y:S02]  /*0e90*/  IMAD.MOV.U32 R25, RZ, RZ, R19 ;  /* 0x000000ffff197224 */ /* 0x000fe400078e0013 */
[----:B------:R-:W-:-:S07]  /*0ea0*/  IMAD.MOV.U32 R24, RZ, RZ, 0x1f ;  /* 0x0000001fff187424 */ /* 0x000fce00078e00ff */
[----:B0----5:R-:W-:Y:S05]  /*0eb0*/  WARPSYNC.COLLECTIVE R12, `(.L_x_1488) ;  /* 0x000000000c087348 */ /* 0x021fea0003c00000 */
[----:B------:R-:W-:Y:S01]  /*0ec0*/  NOP ;  /* 0x0000000000007918 */ /* 0x000fe20000000000 */
[----:B0----5:R-:W-:Y:S01]  /*0ed0*/  ENDCOLLECTIVE ;  /* 0x000000000000791b */ /* 0x021fe20003800000 */
.L_x_1488:
[----:B------:R-:W-:Y:S05]  /*0ee0*/  WARPSYNC.COLLECTIVE R12, `(.L_x_1489) ;  /* 0x000000000c087348 */ /* 0x000fea0003c00000 */
[----:B------:R0:W1:Y:S02]  /*0ef0*/  SHFL.BFLY P2, R18, R25, R23, R24 ;  /* 0x0c00001719127389 */ /* 0x0000640000040018 */
[----:B01----:R-:W-:Y:S01]  /*0f00*/  ENDCOLLECTIVE ;  /* 0x000000000000791b */ /* 0x003fe20003800000 */
.L_x_1489:
[----:B------:R-:W-:-:S05]  /*0f10*/  MOV R22, R18 ;  /* 0x0000001200167202 */ /* 0x000fca0000000f00 */
[----:B------:R-:W-:-:S05]  /*0f20*/  FADD.FTZ R11, -R22, -RZ ;  /* 0x800000ff160b7221 */ /* 0x000fca0000010100 */
[----:B------:R-:W-:Y:S01]  /*0f30*/  FSEL R22, R11, R22, !P1 ;  /* 0x000000160b167208 */ /* 0x000fe20004800000 */
[----:B------:R-:W-:Y:S01]  /*0f40*/  HADD2.F32 R9, -RZ, R8.H0_H0 ;  /* 0x20000008ff097230 */ /* 0x000fe20000004100 */
[----:B------:R-:W-:-:S04]  /*0f50*/  IADD3 R8, P2, R10, R4, RZ ;  /* 0x000000040a087210 */ /* 0x000fc80007f5e0ff */
[----:B------:R-:W-:Y:S01]  /*0f60*/  FMUL.FTZ R22, R9, R22 ;  /* 0x0000001609167220 */ /* 0x000fe20000410000 */
        /* <DEDUP_REMOVED lines=8> */
.L_x_1490:
[----:B------:R-:W-:-:S05]  /*0ff0*/  HADD2.F32 R8, -RZ, R10.H0_H0 ;  /* 0x2000000aff087230 */ /* 0x000fca0000004100 */
[----:B------:R-:W-:Y:S01]  /*1000*/  FFMA.FTZ R8, R19, R8, R22 ;  /* 0x0000000813087223 */ /* 0x000fe20000010016 */
[----:B------:R-:W-:Y:S06]  /*1010*/  BRA `(.L_x_1491) ;  /* 0xfffffff800707947 */ /* 0x000fec000383ffff */
.L_x_1487:
[----:B------:R-:W-:Y:S01]  /*1020*/  BSSY B1, `(.L_x_1492) ;  /* 0x0000005000017945 */ /* 0x000fe20003800000 */
[----:B------:R-:W-:-:S07]  /*1030*/  MOV R12, 0xffffffff ;  /* 0xffffffff000c7802 */ /* 0x000fce0000000f00 */
[----:B------:R-:W-:Y:S05]  /*1040*/  WARPSYNC.COLLECTIVE R12, `(.L_x_1493) ;  /* 0x000000000c087348 */ /* 0x000fea0003c00000 */
[----:B------:R-:W-:Y:S01]  /*1050*/  NOP ;  /* 0x0000000000007918 */ /* 0x000fe20000000000 */
[----:B------:R-:W-:Y:S01]  /*1060*/  ENDCOLLECTIVE ;  /* 0x000000000000791b */ /* 0x000fe20003800000 */
.L_x_1493:
[----:B------:R-:W-:Y:S05]  /*1070*/  BSYNC B1 ;  /* 0x0000000000017941 */ /* 0x000fea0003800000 */
.L_x_1492:
[----:B------:R-:W-:Y:S05]  /*1080*/  BRA `(.L_x_1485) ;  /* 0xfffffff800d87947 */ /* 0x000fea000383ffff */
.L_x_1494:
        /* <DEDUP_REMOVED lines=15> */
.L_x_4540:


//--------------------- .text._ZN12tensorrt_llm7kernels21fusedQKNormRopeKernelIN3c108BFloat16ENS2_4HalfELi64ELb1EEEvPviiifPKvS7_S7_PKlii --------------------------
	.section	.text._ZN12tensorrt_llm7kernels21fusedQKNormRopeKernelIN3c108BFloat16ENS2_4HalfELi64ELb1EEEvPviiifPKvS7_S7_PKlii,"ax",@progbits
	.align	128
        .global         _ZN12tensorrt_llm7kernels21fusedQKNormRopeKernelIN3c108BFloat16ENS2_4HalfELi64ELb1EEEvPviiifPKvS7_S7_PKlii
        .type           _ZN12tensorrt_llm7kernels21fusedQKNormRopeKernelIN3c108BFloat16ENS2_4HalfELi64ELb1EEEvPviiifPKvS7_S7_PKlii,@function
        .size           _ZN12tensorrt_llm7kernels21fusedQKNormRopeKernelIN3c108BFloat16ENS2_4HalfELi64ELb1EEEvPviiifPKvS7_S7_PKlii,(.L_x_4541 - _ZN12tensorrt_llm7kernels21fusedQKNormRopeKernelIN3c108BFloat16ENS2_4HalfELi64ELb1EEEvPviiifPKvS7_S7_PKlii)
        .other          _ZN12tensorrt_llm7kernels21fusedQKNormRopeKernelIN3c108BFloat16ENS2_4HalfELi64ELb1EEEvPviiifPKvS7_S7_PKlii,@"STO_CUDA_ENTRY STV_DEFAULT"
_ZN12tensorrt_llm7kernels21fusedQKNormRopeKernelIN3c108BFloat16ENS2_4HalfELi64ELb1EEEvPviiifPKvS7_S7_PKlii:
.text._ZN12tensorrt_llm7kernels21fusedQKNormRopeKernelIN3c108BFloat16ENS2_4HalfELi64ELb1EEEvPviiifPKvS7_S7_PKlii:
        /* <DEDUP_REMOVED lines=20> */
[----:B------:R-:W-:-:S10]  /*0140*/  HFMA2.MMA R2, -RZ, RZ, 0, 0 ;  /* 0x00000000ff027435 */ /* 0x000fd400000001ff */
[----:B------:R-:W-:Y:S01]  /*0150*/  IMAD.HI.U32 R2, R3, R7, R2 ;  /* 0x0000000703027227 */ /* 0x000fe200078e0002 */
[----:B------:R-:W-:-:S03]  /*0160*/  MOV R7, R10 ;  /* 0x0000000a00077202 */ /* 0x000fc60000000f00 */
[----:B------:R-:W-:-:S04]  /*0170*/  IMAD.MOV.U32 R3, RZ, RZ, R6 ;  /* 0x000000ffff037224 */ /* 0x000fc800078e0006 */
        /* <DEDUP_REMOVED lines=16> */
[----:B------:R-:W-:Y:S01]  /*0280*/  ULDC.64 UR6, c[0x0][0x208] ;  /* 0x0000820000067ab9 */ /* 0x000fe20000000a00 */
[----:B------:R-:W-:Y:S02]  /*0290*/  ULDC UR8, c[0x0][0x24c] ;  /* 0x0000930000087ab9 */ /* 0x000fe40000000800 */
[----:B------:R-:W-:-:S03]  /*02a0*/  IMAD R11, R5, R7, R8 ;  /* 0x00000007050b7224 */ /* 0x000fc600078e0208 */
[----:B------:R-:W1:Y:S02]  /*02b0*/  LDC.64 R8, c[0x0][0x210] ;  /* 0x00008400ff087b82 */ /* 0x000e640000000a00 */
[----:B------:R-:W-:-:S06]  /*02c0*/  ISETP.GE.AND P0, PT, R11, R4, PT ;  /* 0x000000040b00720c */ /* 0x000fcc0003f06270 */
[----:B------:R-:W2:Y:S01]  /*02d0*/  LDC.64 R12, c[0x0][0x230] ;  /* 0x00008c00ff0c7b82 */ /* 0x000ea20000000a00 */
[----:B0-----:R-:W-:-:S07]  /*02e0*/  IADD3 R5, R5, R2, RZ ;  /* 0x0000000205057210 */ /* 0x001fce0007ffe0ff */
[----:B------:R-:W0:Y:S01]  /*02f0*/  LDC.64 R14, c[0x0][0x228] ;  /* 0x00008a00ff0e7b82 */ /* 0x000e220000000a00 */
[----:B------:R-:W-:Y:S01]  /*0300*/  LOP3.LUT R2, R0, 0x1f, RZ, 0xc0, !PT ;  /* 0x0000001f00027812 */ /* 0x000fe200078ec0ff */
[----:B------:R-:W-:-:S04]  /*0310*/  IMAD R5, R6, R5, RZ ;  /* 0x0000000506057224 */ /* 0x000fc800078e02ff */
[----:B------:R-:W-:Y:S01]  /*0320*/  IMAD.SHL.U32 R7, R2, 0x2, RZ ;  /* 0x0000000202077824 */ /* 0x000fe200078e00ff */
[----:B------:R-:W-:-:S05]  /*0330*/  SHF.L.U32 R5, R5, 0x6, RZ ;  /* 0x0000000605057819 */ /* 0x000fca00000006ff */
[C---:B------:R-:W-:Y:S01]  /*0340*/  @P0 IMAD R5, R4.reuse, 0x40, R5 ;  /* 0x0000004004050824 */ /* 0x040fe200078e0205 */
[----:B------:R-:W-:-:S04]  /*0350*/  SEL R4, R4, RZ, P0 ;  /* 0x000000ff04047207 */ /* 0x000fc80000000000 */
[----:B------:R-:W-:Y:S02]  /*0360*/  IADD3 R4, R11, -R4, RZ ;  /* 0x800000040b047210 */ /* 0x000fe40007ffe0ff */
[----:B------:R-:W-:-:S05]  /*0370*/  IADD3 R5, R5, R7, RZ ;  /* 0x0000000705057210 */ /* 0x000fca0007ffe0ff */
[----:B------:R-:W-:-:S04]  /*0380*/  IMAD R5, R4, 0x40, R5 ;  /* 0x0000004004057824 */ /* 0x000fc800078e0205 */
        /* <DEDUP_REMOVED lines=11> */
[C---:B---3--:R-:W-:Y:S02]  /*0440*/  PRMT R9, R0.reuse, 0x7632, R9 ;  /* 0x0000763200097816 */ /* 0x048fe40000000009 */
[----:B------:R-:W-:Y:S02]  /*0450*/  SHF.L.U32 R0, R0, 0x10, RZ ;  /* 0x0000001000007819 */ /* 0x000fe400000006ff */
[----:B------:R-:W-:-:S03]  /*0460*/  SHF.L.U32 R9, R9, 0x10, RZ ;  /* 0x0000001009097819 */ /* 0x000fc600000006ff */
        /* <DEDUP_REMOVED lines=11> */
[----:B----4-:R-:W-:Y:S01]  /*0520*/  @P0 IMAD.U32 R7, R7, 0x10000, RZ ;  /* 0x0001000007070824 */ /* 0x010fe200078e00ff */
[----:B--2---:R-:W-:Y:S02]  /*0530*/  @P0 SHF.L.U32 R10, R10, 0x10, RZ ;  /* 0x000000100a0a0819 */ /* 0x004fe400000006ff */
        /* <DEDUP_REMOVED lines=12> */
[----:B------:R-:W-:Y:S01]  /*0600*/  HFMA2.MMA R3, -RZ, RZ, 0, 0 ;  /* 0x00000000ff037435 */ /* 0x000fe200000001ff */
[----:B------:R-:W-:Y:S01]  /*0610*/  USHF.R.S32.HI UR5, URZ, 0x1f, UR8 ;  /* 0x0000001f3f057899 */ /* 0x000fe20008011408 */
        /* <DEDUP_REMOVED lines=10> */
[----:B------:R-:W-:Y:S02]  /*06c0*/  IADD3 R7, R13, R11, RZ ;  /* 0x0000000b0d077210 */ /* 0x000fe40007ffe0ff */
[----:B------:R-:W-:Y:S02]  /*06d0*/  IADD3 R3, R3, R13, RZ ;  /* 0x0000000d03037210 */ /* 0x000fe40007ffe0ff */
[----:B------:R-:W-:Y:S02]  /*06e0*/  LEA R6, P0, R2, UR10, 0x1 ;  /* 0x0000000a02067c11 */ /* 0x000fe4000f8008ff */
[----:B------:R-:W-:Y:S02]  /*06f0*/  LEA.HI.X R13, R10, UR11, R7, 0x1, P1 ;  /* 0x0000000b0a0d7c11 */ /* 0x000fe400088f0c07 */
[----:B------:R-:W-:-:S03]  /*0700*/  LEA.HI.X R7, R2, UR11, R3, 0x1, P0 ;  /* 0x0000000b02077c11 */ /* 0x000fc600080f0c03 */
[----:B------:R-:W2:Y:S04]  /*0710*/  LDG.E.U16.CONSTANT R12, desc[UR6][R12.64] ;  /* 0x000000060c0c7981 */ /* 0x000ea8000c1e9500 */
[----:B------:R-:W3:Y:S01]  /*0720*/  LDG.E.U16.CONSTANT R6, desc[UR6][R6.64] ;  /* 0x0000000606067981 */ /* 0x000ee2000c1e9500 */
[----:B--2---:R-:W-:Y:S02]  /*0730*/  HADD2.F32 R3, -RZ, R12.H0_H0 ;  /* 0x2000000cff037230 */ /* 0x004fe40000004100 */
[----:B---3--:R-:W-:-:S03]  /*0740*/  HADD2.F32 R2, -RZ, R6.H0_H0 ;  /* 0x20000006ff027230 */ /* 0x008fc60000004100 */
[-C--:B------:R-:W-:Y:S01]  /*0750*/  FMUL.FTZ R11, R9, R3.reuse ;  /* 0x00000003090b7220 */ /* 0x080fe20000410000 */
[----:B------:R-:W-:-:S03]  /*0760*/  FMUL.FTZ R8, R0, R3 ;  /* 0x0000000300087220 */ /* 0x000fc60000410000 */
[-C--:B------:R-:W-:Y:S01]  /*0770*/  FFMA.FTZ R0, R0, R2.reuse, -R11 ;  /* 0x0000000200007223 */ /* 0x080fe2000001080b */
[----:B------:R-:W-:-:S07]  /*0780*/  FFMA.FTZ R9, R9, R2, R8 ;  /* 0x0000000209097223 */ /* 0x000fce0000010008 */
.L_x_1496:
[----:B------:R-:W-:Y:S05]  /*0790*/  BSYNC B0 ;  /* 0x0000000000007941 */ /* 0x000fea0003800000 */
.L_x_1495:
[----:B------:R-:W-:-:S05]  /*07a0*/  F2FP.BF16.F32.PACK_AB R9, R9, R0 ;  /* 0x000000000909723e */ /* 0x000fca00000010ff */
[----:B------:R-:W-:Y:S01]  /*07b0*/  STG.E desc[UR6][R4.64], R9 ;  /* 0x0000000904007986 */ /* 0x000fe2000c101906 */
[----:B------:R-:W-:Y:S05]  /*07c0*/  EXIT ;  /* 0x000000000000794d */ /* 0x000fea0003800000 */
.L_x_1497:
        /* <DEDUP_REMOVED lines=11> */
.L_x_4541:


//--------------------- .text._ZN12tensorrt_llm7kernels32fusedQKNormRopeKernelNTokenHeadsIN3c108BFloat16EfLi256ELb0ELi8EEEvPviiifPKvS6_S6_PKlii --------------------------
	.section	.text._ZN12tensorrt_llm7kernels32fusedQKNormRopeKernelNTokenHeadsIN3c108BFloat16EfLi256ELb0ELi8EEEvPviiifPKvS6_S6_PKlii,"ax",@progbits
	.align	128
        .global         _ZN12tensorrt_llm7kernels32fusedQKNormRopeKernelNTokenHeadsIN3c108BFloat16EfLi256ELb0ELi8EEEvPviiifPKvS6_S6_PKlii
        .type           _ZN12tensorrt_llm7kernels32fusedQKNormRopeKernelNTokenHeadsIN3c108BFloat16EfLi256ELb0ELi8EEEvPviiifPKvS6_S6_PKlii,@function
        .size           _ZN12tensorrt_llm7kernels32fusedQKNormRopeKernelNTokenHeadsIN3c108BFloat16EfLi256ELb0ELi8EEEvPviiifPKvS6_S6_PKlii,(.L_x_4542 - _ZN12tensorrt_llm7kernels32fusedQKNormRopeKernelNTokenHeadsIN3c108BFloat16EfLi256ELb0ELi8EEEvPviiifPKvS6_S6_PKlii)
        .other          _ZN12tensorrt_llm7kernels32fusedQKNormRopeKernelNTokenHeadsIN3c108BFloat16EfLi256ELb0ELi8EEEvPviiifPKvS6_S6_PKlii,@"STO_CUDA_ENTRY STV_DEFAULT"
_ZN12tensorrt_llm7kernels32fusedQKNormRopeKernelNTokenHeadsIN3c108BFloat16EfLi256ELb0ELi8EEEvPviiifPKvS6_S6_PKlii:
.text._ZN12tensorrt_llm7kernels32fusedQKNormRopeKernelNTokenHeadsIN3c108BFloat16EfLi256ELb0ELi8EEEvPviiifPKvS6_S6_PKlii:
        /* <DEDUP_REMOVED lines=79> */
.L_x_1502:
        /* <DEDUP_REMOVED lines=45> */
.L_x_1501:
[----:B------:R-:W-:Y:S05]  /*07c0*/  BSYNC B1 ;  /* 0x0000000000017941 */ /* 0x000fea0003800000 */
.L_x_1500:
        /* <DEDUP_REMOVED lines=13> */
.L_x_1503:
        /* <DEDUP_REMOVED lines=16> */
.L_x_1499:
[----:B------:R-:W-:Y:S05]  /*09a0*/  BSYNC B0 ;  /* 0x0000000000007941 */ /* 0x000fea0003800000 */
.L_x_1498:
        /* <DEDUP_REMOVED lines=37> */
.L_x_1508:
        /* <DEDUP_REMOVED lines=13> */
.L_x_1507:
[----:B------:R-:W-:Y:S05]  /*0cd0*/  BSYNC B1 ;  /* 0x0000000000017941 */ /* 0x000fea0003800000 */
.L_x_1506:
        /* <DEDUP_REMOVED lines=25> */
.L_x_1511:
        /* <DEDUP_REMOVED lines=49> */
.L_x_1510:
[----:B------:R-:W-:Y:S05]  /*1180*/  BSYNC B1 ;  /* 0x0000000000017941 */ /* 0x000fea0003800000 */
.L_x_1509:
        /* <DEDUP_REMOVED lines=32> */
.L_x_1513:
[----:B------:R-:W-:Y:S05]  /*1390*/  BSYNC B1 ;  /* 0x0000000000017941 */ /* 0x000fea0003800000 */
.L_x_1512:
        /* <DEDUP_REMOVED lines=15> */
.L_x_1505:
[----:B------:R-:W-:Y:S05]  /*1490*/  BSYNC B0 ;  /* 0x0000000000007941 */ /* 0x000fea0003800000 */
.L_x_1504:
        /* <DEDUP_REMOVED lines=165> */
.L_x_1521:
        /* <DEDUP_REMOVED lines=34> */
.L_x_1528:
        /* <DEDUP_REMOVED lines=30> */
.L_x_1516:
[----:B------:R-:W-:Y:S05]  /*22f0*/  BSYNC B0 ;  /* 0x0000000000007941 */ /* 0x000fea0003800000 */
.L_x_1515:
        /* <DEDUP_REMOVED lines=22> */
[----:B------:R-:W-:-:S05]  /*2460*/  IMAD R15, R40, R15, R51 ;  /* 0x0000000f280f7224 */ /* 0x000fca00078e0233 */
[----:B------:R-:W-:Y:S01]  /*2470*/  ISETP.GT.U32.AND P2, PT, R40, R15, PT ;  /* 0x0000000f2800720c */ /* 0x000fe20003f44070 */
[----:B-1----:R-:W-:-:S05]  /*2480*/  FADD.FTZ R51, -R50, -RZ ;  /* 0x800000ff32337221 */ /* 0x002fca0000010100 */
[----:B------:R-:W-:Y:S02]  /*2490*/  FSEL R51, R51, R50, !P1 ;  /* 0x0000003233337208 */ /* 0x000fe40004800000 */
[----:B------:R-:W1:Y:S05]  /*24a0*/  SHFL.BFLY PT, R50, R45, R28, 0x1f ;  /* 0x0c001f1c2d327589 */ /* 0x000e6a00000e0000 */
[----:B------:R-:W-:-:S05]  /*24b0*/  @!P2 IMAD.IADD R15, R15, 0x1, -R40 ;  /* 0x000000010f0fa824 */ /* 0x000fca00078e0a28 */
[----:B------:R-:W-:-:S13]  /*24c0*/  ISETP.GT.U32.AND P2, PT, R40, R15, PT ;  /* 0x0000000f2800720c */ /* 0x000fda0003f44070 */
[----:B------:R-:W-:Y:S02]  /*24d0*/  @!P2 IADD3 R15, R15, -R40, RZ ;  /* 0x800000280f0fa210 */ /* 0x000fe40007ffe0ff */
[----:B------:R-:W-:-:S03]  /*24e0*/  ISETP.NE.AND P2, PT, R38, RZ, PT ;  /* 0x000000ff2600720c */ /* 0x000fc60003f45270 */
[----:B------:R-:W-:Y:S02]  /*24f0*/  @!P3 IMAD.MOV R44, RZ, RZ, -R15 ;  /* 0x000000ffff2cb224 */ /* 0x000fe400078e0a0f */
[----:B-1----:R-:W-:-:S03]  /*2500*/  @!P1 FADD.FTZ R50, -R50, -RZ ;  /* 0x800000ff32329221 */ /* 0x002fc60000010100 */
[----:B------:R-:W-:-:S05]  /*2510*/  @!P3 MOV R15, R44 ;  /* 0x0000002c000fb202 */ /* 0x000fca0000000f00 */
[----:B------:R-:W-:-:S04]  /*2520*/  @!P2 LOP3.LUT R15, RZ, R38, RZ, 0x33, !PT ;  /* 0x00000026ff0fa212 */ /* 0x000fc800078e33ff */
[----:B------:R-:W-:-:S05]  /*2530*/  SHF.R.U32.HI R42, RZ, 0x1, R15 ;  /* 0x00000001ff2a7819 */ /* 0x000fca000001160f */
[--C-:B------:R-:W-:Y:S02]  /*2540*/  IMAD.IADD R15, R33, 0x1, R42.reuse ;  /* 0x00000001210f7824 */ /* 0x100fe400078e022a */
[----:B------:R-:W-:-:S03]  /*2550*/  IMAD R42, R41, R38, R42 ;  /* 0x00000026292a7224 */ /* 0x000fc600078e022a */
[----:B------:R-:W-:Y:S01]  /*2560*/  LEA R40, R15, UR4, 0x2 ;  /* 0x000000040f287c11 */ /* 0x000fe2000f8e10ff */
[----:B------:R-:W-:-:S05]  /*2570*/  NOP ;  /* 0x0000000000007918 */ /* 0x000fca0000000000 */
[----:B------:R-:W1:Y:S01]  /*2580*/  LDS R40, [R40] ;  /* 0x0000000028287984 */ /* 0x000e620000000800 */
[----:B------:R-:W-:Y:S02]  /*2590*/  LEA R15, R42, UR4, 0x2 ;  /* 0x000000042a0f7c11 */ /* 0x000fe4000f8e10ff */
[----:B------:R-:W-:-:S04]  /*25a0*/  IADD3 R42, R33, R7, RZ ;  /* 0x00000007212a7210 */ /* 0x000fc80007ffe0ff */
[----:B------:R-:W-:Y:S01]  /*25b0*/  LEA R42, R42, UR4, 0x2 ;  /* 0x000000042a2a7c11 */ /* 0x000fe2000f8e10ff */
[----:B------:R-:W2:Y:S05]  /*25c0*/  LDS R15, [R15] ;  /* 0x000000000f0f7984 */ /* 0x000eaa0000000800 */
[----:B------:R-:W3:Y:S01]  /*25d0*/  LDS R42, [R42] ;  /* 0x000000002a2a7984 */ /* 0x000ee20000000800 */
[----:B-1----:R-:W-:Y:S01]  /*25e0*/  FMUL.FTZ R51, R51, R40 ;  /* 0x0000002833337220 */ /* 0x002fe20000410000 */
[----:B------:R-:W-:-:S05]  /*25f0*/  IMAD R40, R41, R38, R7 ;  /* 0x0000002629287224 */ /* 0x000fca00078e0207 */
[----:B------:R-:W-:Y:S01]  /*2600*/  LEA R44, R40, UR4, 0x2 ;  /* 0x00000004282c7c11 */ /* 0x000fe2000f8e10ff */
[--C-:B------:R-:W-:Y:S02]  /*2610*/  IMAD.IADD R40, R33, 0x1, R6.reuse ;  /* 0x0000000121287824 */ /* 0x100fe400078e0206 */
[----:B--2---:R-:W-:Y:S01]  /*2620*/  FFMA.FTZ R15, R48, R15, R51 ;  /* 0x0000000f300f7223 */ /* 0x004fe20000010033 */
[----:B------:R-:W-:Y:S02]  /*2630*/  IMAD R48, R41, R38, R6 ;  /* 0x0000002629307224 */ /* 0x000fe400078e0206 */
[----:B------:R-:W-:Y:S01]  /*2640*/  LDS R44, [R44] ;  /* 0x000000002c2c7984 */ /* 0x000fe20000000800 */
[----:B------:R-:W-:Y:S01]  /*2650*/  LEA R40, R40, UR4, 0x2 ;  /* 0x0000000428287c11 */ /* 0x000fe2000f8e10ff */
[----:B---3--:R-:W-:Y:S01]  /*2660*/  FMUL.FTZ R42, R50, R42 ;  /* 0x0000002a322a7220 */ /* 0x008fe20000410000 */
[----:B------:R-:W-:Y:S01]  /*2670*/  LEA R48, R48, UR4, 0x2 ;  /* 0x0000000430307c11 */ /* 0x000fe2000f8e10ff */
[----:B------:R-:W1:Y:S04]  /*2680*/  SHFL.BFLY PT, R50, R12, R28, 0x1f ;  /* 0x0c001f1c0c327589 */ /* 0x000e6800000e0000 */
[----:B------:R-:W2:Y:S04]  /*2690*/  LDS R40, [R40] ;  /* 0x0000000028287984 */ /* 0x000ea80000000800 */
[----:B------:R-:W3:Y:S01]  /*26a0*/  LDS R51, [R48] ;  /* 0x0000000030337984 */ /* 0x000ee20000000800 */
[----:B-1----:R-:W-:Y:S01]  /*26b0*/  @!P1 FADD.FTZ R50, -R50, -RZ ;  /* 0x800000ff32329221 */ /* 0x002fe20000010100 */
[----:B------:R-:W-:Y:S01]  /*26c0*/  FFMA.FTZ R45, R45, R44, R42 ;  /* 0x0000002c2d2d7223 */ /* 0x000fe2000001002a */
[----:B------:R-:W-:-:S04]  /*26d0*/  IADD3 R42, R33, R5, RZ ;  /* 0x00000005212a7210 */ /* 0x000fc80007ffe0ff */
[----:B------:R-:W-:Y:S01]  /*26e0*/  LEA R44, R42, UR4, 0x2 ;  /* 0x000000042a2c7c11 */ /* 0x000fe2000f8e10ff */
[----:B------:R-:W-:Y:S02]  /*26f0*/  IMAD R42, R41, R38, R5 ;  /* 0x00000026292a7224 */ /* 0x000fe400078e0205 */
[----:B--2---:R-:W-:Y:S01]  /*2700*/  FMUL.FTZ R53, R50, R40 ;  /* 0x0000002832357220 */ /* 0x004fe20000410000 */
[--C-:B------:R-:W-:Y:S01]  /*2710*/  IMAD.IADD R40, R33, 0x1, R4.reuse ;  /* 0x0000000121287824 */ /* 0x100fe200078e0204 */
[----:B------:R-:W1:Y:S01]  /*2720*/  SHFL.BFLY PT, R50, R13, R28, 0x1f ;  /* 0x0c001f1c0d327589 */ /* 0x000e6200000e0000 */
[----:B------:R-:W-:Y:S01]  /*2730*/  LEA R42, R42, UR4, 0x2 ;  /* 0x000000042a2a7c11 */ /* 0x000fe2000f8e10ff */
[----:B---3--:R-:W-:Y:S02]  /*2740*/  FFMA.FTZ R12, R12, R51, R53 ;  /* 0x000000330c0c7223 */ /* 0x008fe40000010035 */
[----:B------:R-:W2:Y:S01]  /*2750*/  LDS R44, [R44] ;  /* 0x000000002c2c7984 */ /* 0x000ea20000000800 */
[----:B------:R-:W-:Y:S01]  /*2760*/  LEA R48, R40, UR4, 0x2 ;  /* 0x0000000428307c11 */ /* 0x000fe2000f8e10ff */
[----:B------:R-:W-:-:S02]  /*2770*/  IMAD R40, R41, R38, R4 ;  /* 0x0000002629287224 */ /* 0x000fc400078e0204 */
[----:B------:R-:W3:Y:S03]  /*2780*/  LDS R42, [R42] ;  /* 0x000000002a2a7984 */ /* 0x000ee60000000800 */
[----:B------:R-:W-:Y:S02]  /*2790*/  LEA R51, R40, UR4, 0x2 ;  /* 0x0000000428337c11 */ /* 0x000fe4000f8e10ff */
[----:B------:R4:W-:Y:S04]  /*27a0*/  LDS R40, [R48] ;  /* 0x0000000030287984 */ /* 0x0009e80000000800 */
[----:B------:R-:W-:Y:S01]  /*27b0*/  LDS R51, [R51] ;  /* 0x0000000033337984 */ /* 0x000fe20000000800 */
[----:B-1----:R-:W-:-:S04]  /*27c0*/  @!P1 FADD.FTZ R50, -R50, -RZ ;  /* 0x800000ff32329221 */ /* 0x002fc80000010100 */
[----:B--2---:R-:W-:Y:S02]  /*27d0*/  FMUL.FTZ R44, R50, R44 ;  /* 0x0000002c322c7220 */ /* 0x004fe40000410000 */
[----:B------:R-:W1:Y:S02]  /*27e0*/  SHFL.BFLY PT, R50, R47, R28, 0x1f ;  /* 0x0c001f1c2f327589 */ /* 0x000e6400000e0000 */
[----:B---3--:R-:W-:Y:S01]  /*27f0*/  FFMA.FTZ R13, R13, R42, R44 ;  /* 0x0000002a0d0d7223 */ /* 0x008fe2000001002c */
[----:B------:R-:W-:Y:S01]  /*2800*/  IADD3 R42, R33, R3, RZ ;  /* 0x00000003212a7210 */ /* 0x000fe20007ffe0ff */
[----:B------:R-:W2:Y:S03]  /*2810*/  SHFL.BFLY PT, R44, R14, R28, 0x1f ;  /* 0x0c001f1c0e2c7589 */ /* 0x000ea600000e0000 */
[----:B------:R-:W-:Y:S01]  /*2820*/  LEA R53, R42, UR4, 0x2 ;  /* 0x000000042a357c11 */ /* 0x000fe2000f8e10ff */
[----:B------:R-:W-:-:S05]  /*2830*/  IMAD R42, R41, R38, R3 ;  /* 0x00000026292a7224 */ /* 0x000fca00078e0203 */
[----:B------:R-:W3:Y:S01]  /*2840*/  LDS R53, [R53] ;  /* 0x0000000035357984 */ /* 0x000ee20000000800 */
[----:B----4-:R-:W-:-:S06]  /*2850*/  LEA R48, R42, UR4, 0x2 ;  /* 0x000000042a307c11 */ /* 0x010fcc000f8e10ff */
[----:B------:R-:W4:Y:S01]  /*2860*/  LDS R48, [R48] ;  /* 0x0000000030307984 */ /* 0x000f220000000800 */
[----:B-1----:R-:W-:Y:S01]  /*2870*/  @!P1 FADD.FTZ R50, -R50, -RZ ;  /* 0x800000ff32329221 */ /* 0x002fe20000010100 */
[----:B--2---:R-:W-:-:S04]  /*2880*/  @!P1 FADD.FTZ R44, -R44, -RZ ;  /* 0x800000ff2c2c9221 */ /* 0x004fc80000010100 */
[----:B------:R-:W-:Y:S01]  /*2890*/  FMUL.FTZ R40, R44, R40 ;  /* 0x000000282c287220 */ /* 0x000fe20000410000 */
[----:B------:R-:W-:-:S03]  /*28a0*/  IMAD R44, R41, R38, R2 ;  /* 0x00000026292c7224 */ /* 0x000fc600078e0202 */
[----:B------:R-:W-:Y:S01]  /*28b0*/  FFMA.FTZ R14, R14, R51, R40 ;  /* 0x000000330e0e7223 */ /* 0x000fe20000010028 */
[----:B------:R-:W-:Y:S01]  /*28c0*/  IMAD.IADD R40, R33, 0x1, R2 ;  /* 0x0000000121287824 */ /* 0x000fe200078e0202 */
[----:B------:R-:W-:-:S04]  /*28d0*/  LEA R51, R44, UR4, 0x2 ;  /* 0x000000042c337c11 */ /* 0x000fc8000f8e10ff */
[----:B------:R-:W-:Y:S02]  /*28e0*/  LEA R40, R40, UR4, 0x2 ;  /* 0x0000000428287c11 */ /* 0x000fe4000f8e10ff */
[----:B------:R-:W-:Y:S04]  /*28f0*/  LDS R51, [R51] ;  /* 0x0000000033337984 */ /* 0x000fe80000000800 */
[----:B------:R-:W-:Y:S01]  /*2900*/  LDS R40, [R40] ;  /* 0x0000000028287984 */ /* 0x000fe20000000800 */
[----:B---3--:R-:W-:-:S03]  /*2910*/  FMUL.FTZ R42, R50, R53 ;  /* 0x00000035322a7220 */ /* 0x008fc60000410000 */
[----:B------:R-:W1:Y:S01]  /*2920*/  SHFL.BFLY PT, R50, R46, R28, 0x1f ;  /* 0x0c001f1c2e327589 */ /* 0x000e6200000e0000 */
[----:B----4-:R-:W-:Y:S01]  /*2930*/  FFMA.FTZ R47, R47, R48, R42 ;  /* 0x000000302f2f7223 */ /* 0x010fe2000001002a */
[----:B------:R-:W-:Y:S01]  /*2940*/  MOV R48, R15 ;  /* 0x0000000f00307202 */ /* 0x000fe20000000f00 */
[----:B-1----:R-:W-:-:S04]  /*2950*/  @!P1 FADD.FTZ R50, -R50, -RZ ;  /* 0x800000ff32329221 */ /* 0x002fc80000010100 */
[----:B------:R-:W-:Y:S02]  /*2960*/  FMUL.FTZ R53, R50, R40 ;  /* 0x0000002832357220 */ /* 0x000fe40000410000 */
[----:B------:R1:W2:Y:S02]  /*2970*/  SHFL.BFLY PT, R50, R49, R28, 0x1f ;  /* 0x0c001f1c31327589 */ /* 0x0002a400000e0000 */
[----:B------:R-:W-:-:S07]  /*2980*/  FFMA.FTZ R44, R46, R51, R53 ;  /* 0x000000332e2c7223 */ /* 0x000fce0000010035 */
.L_x_1539:
[--C-:B------:R-:W-:Y:S02]  /*2990*/  IMAD.IADD R15, R33, 0x1, R0.reuse ;  /* 0x00000001210f7824 */ /* 0x100fe400078e0200 */
[----:B--2---:R-:W-:Y:S01]  /*29a0*/  @!P1 FADD.FTZ R50, -R50, -RZ ;  /* 0x800000ff32329221 */ /* 0x004fe20000010100 */
[----:B------:R-:W-:Y:S01]  /*29b0*/  IMAD R38, R41, R38, R0 ;  /* 0x0000002629267224 */ /* 0x000fe200078e0200 */
[----:B------:R-:W-:Y:S01]  /*29c0*/  UMOV UR5, 0xffffffff ;  /* 0xffffffff00057882 */ /* 0x000fe20000000000 */
[----:B------:R-:W-:Y:S02]  /*29d0*/  MOV R46, R44 ;  /* 0x0000002c002e7202 */ /* 0x000fe40000000f00 */
[----:B------:R-:W-:Y:S02]  /*29e0*/  LEA R15, R15, UR4, 0x2 ;  /* 0x000000040f0f7c11 */ /* 0x000fe4000f8e10ff */
[----:B------:R-:W-:-:S04]  /*29f0*/  LEA R38, R38, UR4, 0x2 ;  /* 0x0000000426267c11 */ /* 0x000fc8000f8e10ff */
[----:B------:R-:W2:Y:S04]  /*2a00*/  LDS R15, [R15] ;  /* 0x000000000f0f7984 */ /* 0x000ea80000000800 */
[----:B------:R-:W1:Y:S01]  /*2a10*/  LDS R38, [R38] ;  /* 0x0000000026267984 */ /* 0x000e620000000800 */
[----:B--2---:R-:W-:-:S04]  /*2a20*/  FMUL.FTZ R50, R50, R15 ;  /* 0x0000000f32327220 */ /* 0x004fc80000410000 */
[----:B-1----:R-:W-:Y:S01]  /*2a30*/  FFMA.FTZ R49, R49, R38, R50 ;  /* 0x0000002631317223 */ /* 0x002fe20000010032 */
[----:B------:R-:W-:Y:S06]  /*2a40*/  BRA.DIV UR5, `(.L_x_1520) ;  /* 0x0000000a05f47947 */ /* 0x000fec000b800000 */
[----:B------:R-:W-:Y:S01]  /*2a50*/  NOP ;  /* 0x0000000000007918 */ /* 0x000fe20000000000 */
.L_x_1518:
[----:B------:R-:W-:Y:S05]  /*2a60*/  BSYNC B0 ;  /* 0x0000000000007941 */ /* 0x000fea0003800000 */
.L_x_1517:
        /* <DEDUP_REMOVED lines=18> */
.L_x_1514:
[----:B------:R-:W-:Y:S01]  /*2b90*/  HFMA2.MMA R42, -RZ, RZ, 0, 9.5367431640625e-07 ;  /* 0x00000010ff2a7435 */ /* 0x000fe200000001ff */
[----:B------:R-:W-:Y:S01]  /*2ba0*/  BSSY B0, `(.L_x_1522) ;  /* 0x0000006000007945 */ /* 0x000fe20003800000 */
[----:B------:R-:W-:Y:S01]  /*2bb0*/  IMAD.MOV.U32 R51, RZ, RZ, 0x1f ;  /* 0x0000001fff337424 */ /* 0x000fe200078e00ff */
[----:B------:R-:W-:-:S08]  /*2bc0*/  MOV R40, 0xffffffff ;  /* 0xffffffff00287802 */ /* 0x000fd00000000f00 */
[----:B------:R-:W-:Y:S05]  /*2bd0*/  WARPSYNC.COLLECTIVE R40, `(.L_x_1523) ;  /* 0x0000000028087348 */ /* 0x000fea0003c00000 */
[----:B------:R1:W2:Y:S02]  /*2be0*/  SHFL.BFLY P2, R50, R53, R42, R51 ;  /* 0x0c00002a35327389 */ /* 0x0002a40000040033 */
[----:B-12---:R-:W-:Y:S01]  /*2bf0*/  ENDCOLLECTIVE ;  /* 0x000000000000791b */ /* 0x006fe20003800000 */
.L_x_1523:
[----:B------:R-:W-:Y:S05]  /*2c00*/  BSYNC B0 ;  /* 0x0000000000007941 */ /* 0x000fea0003800000 */
.L_x_1522:
[----:B------:R-:W-:Y:S01]  /*2c10*/  HFMA2.MMA R51, -RZ, RZ, 0, 1.847743988037109375e-06 ;  /* 0x0000001fff337435 */ /* 0x000fe200000001ff */
[----:B------:R-:W-:Y:S01]  /*2c20*/  FADD.FTZ R53, R53, R50 ;  /* 0x0000003235357221 */ /* 0x000fe20000010000 */
[----:B------:R-:W-:Y:S02]  /*2c30*/  IMAD.MOV.U32 R42, RZ, RZ, 0x8 ;  /* 0x00000008ff2a7424 */ /* 0x000fe400078e00ff */
[----:B------:R-:W-:-:S07]  /*2c40*/  IMAD.MOV.U32 R40, RZ, RZ, -0x1 ;  /* 0xffffffffff287424 */ /* 0x000fce00078e00ff */
[----:B------:R-:W-:Y:S05]  /*2c50*/  WARPSYNC.COLLECTIVE R40, `(.L_x_1524) ;  /* 0x0000000028087348 */ /* 0x000fea0003c00000 */
[----:B------:R1:W2:Y:S02]  /*2c60*/  SHFL.BFLY P2, R50, R53, R42, R51 ;  /* 0x0c00002a35327389 */ /* 0x0002a40000040033 */
[----:B-12---:R-:W-:Y:S01]  /*2c70*/  ENDCOLLECTIVE ;  /* 0x000000000000791b */ /* 0x006fe20003800000 */
.L_x_1524:
[----:B------:R-:W-:Y:S02]  /*2c80*/  IMAD.MOV.U32 R42, RZ, RZ, 0x4 ;  /* 0x00000004ff2a7424 */ /* 0x000fe400078e00ff */
[----:B------:R-:W-:-:S05]  /*2c90*/  FADD.FTZ R44, R53, R50 ;  /* 0x00000032352c7221 */ /* 0x000fca0000010000 */
[----:B------:R-:W-:-:S07]  /*2ca0*/  MOV R53, R44 ;  /* 0x0000002c00357202 */ /* 0x000fce0000000f00 */
[----:B------:R-:W-:Y:S05]  /*2cb0*/  WARPSYNC.COLLECTIVE R40, `(.L_x_1525) ;  /* 0x0000000028087348 */ /* 0x000fea0003c00000 */
[----:B------:R1:W2:Y:S02]  /*2cc0*/  SHFL.BFLY P2, R50, R53, R42, R51 ;  /* 0x0c00002a35327389 */ /* 0x0002a40000040033 */
[----:B-12---:R-:W-:Y:S01]  /*2cd0*/  ENDCOLLECTIVE ;  /* 0x000000000000791b */ /* 0x006fe20003800000 */
.L_x_1525:
[----:B------:R-:W-:Y:S02]  /*2ce0*/  IMAD.MOV.U32 R42, RZ, RZ, 0x2 ;  /* 0x00000002ff2a7424 */ /* 0x000fe400078e00ff */
[----:B------:R-:W-:-:S05]  /*2cf0*/  FADD.FTZ R46, R44, R50 ;  /* 0x000000322c2e7221 */ /* 0x000fca0000010000 */
[----:B------:R-:W-:-:S07]  /*2d00*/  MOV R53, R46 ;  /* 0x0000002e00357202 */ /* 0x000fce0000000f00 */
[----:B------:R-:W-:Y:S05]  /*2d10*/  WARPSYNC.COLLECTIVE R40, `(.L_x_1526) ;  /* 0x0000000028087348 */ /* 0x000fea0003c00000 */
[----:B------:R1:W2:Y:S02]  /*2d20*/  SHFL.BFLY P2, R50, R53, R42, R51 ;  /* 0x0c00002a35327389 */ /* 0x0002a40000040033 */
[----:B-12---:R-:W-:Y:S01]  /*2d30*/  ENDCOLLECTIVE ;  /* 0x000000000000791b */ /* 0x006fe20003800000 */
.L_x_1526:
[----:B------:R-:W-:Y:S02]  /*2d40*/  IMAD.MOV.U32 R42, RZ, RZ, 0x1 ;  /* 0x00000001ff2a7424 */ /* 0x000fe400078e00ff */
[----:B------:R-:W-:-:S05]  /*2d50*/  FADD.FTZ R48, R46, R50 ;  /* 0x000000322e307221 */ /* 0x000fca0000010000 */
[----:B------:R-:W-:-:S07]  /*2d60*/  MOV R53, R48 ;  /* 0x0000003000357202 */ /* 0x000fce0000000f00 */
[----:B------:R-:W-:Y:S05]  /*2d70*/  WARPSYNC.COLLECTIVE R40, `(.L_x_1527) ;  /* 0x0000000028087348 */ /* 0x000fea0003c00000 */
[----:B------:R1:W2:Y:S02]  /*2d80*/  SHFL.BFLY P2, R50, R53, R42, R51 ;  /* 0x0c00002a35327389 */ /* 0x0002a40000040033 */
[----:B-12---:R-:W-:Y:S01]  /*2d90*/  ENDCOLLECTIVE ;  /* 0x000000000000791b */ /* 0x006fe20003800000 */
.L_x_1527:
[----:B------:R-:W-:Y:S05]  /*2da0*/  BRA `(.L_x_1528) ;  /* 0xfffffff000d87947 */ /* 0x000fea000383ffff */
.L_x_1519:
        /* <DEDUP_REMOVED lines=23> */
.L_x_1530:
[----:B------:R-:W-:Y:S05]  /*2f20*/  BSYNC B1 ;  /* 0x0000000000017941 */ /* 0x000fea0003800000 */
.L_x_1529:
        /* <DEDUP_REMOVED lines=8> */
.L_x_1531:
        /* <DEDUP_REMOVED lines=12> */
[----:B------:R-:W-:-:S03]  /*3070*/  LEA R44, R44, UR4, 0x2 ;  /* 0x000000042c2c7c11 */ /* 0x000fc6000f8e10ff */
[----:B------:R1:W2:Y:S02]  /*3080*/  LDS R15, [R40] ;  /* 0x00000000280f7984 */ /* 0x0002a40000000800 */
[----:B-1----:R-:W-:Y:S01]  /*3090*/  MOV R40, 0xffffffff ;  /* 0xffffffff00287802 */ /* 0x002fe20000000f00 */
[----:B--2---:R-:W-:Y:S02]  /*30a0*/  FMUL.FTZ R51, R50, R15 ;  /* 0x0000000f32337220 */ /* 0x004fe40000410000 */
[----:B------:R1:W2:Y:S02]  /*30b0*/  LDS R15, [R44] ;  /* 0x000000002c0f7984 */ /* 0x0002a40000000800 */
[----:B-1----:R-:W-:-:S05]  /*30c0*/  IMAD R44, R41, R38, R7 ;  /* 0x00000026292c7224 */ /* 0x002fca00078e0207 */
[----:B------:R-:W-:-:S06]  /*30d0*/  LEA R44, R44, UR4, 0x2 ;  /* 0x000000042c2c7c11 */ /* 0x000fcc000f8e10ff */
[----:B------:R-:W1:Y:S01]  /*30e0*/  LDS R44, [R44] ;  /* 0x000000002c2c7984 */ /* 0x000e620000000800 */
[----:B--2---:R-:W-:Y:S01]  /*30f0*/  FFMA.FTZ R15, R48, R15, R51 ;  /* 0x0000000f300f7223 */ /* 0x004fe20000010033 */
[----:B------:R-:W-:Y:S01]  /*3100*/  LEA R48, R42, UR4, 0x2 ;  /* 0x000000042a307c11 */ /* 0x000fe2000f8e10ff */
[----:B------:R-:W-:Y:S01]  /*3110*/  IMAD.MOV.U32 R51, RZ, RZ, 0x1f ;  /* 0x0000001fff337424 */ /* 0x000fe200078e00ff */
[----:B------:R-:W-:-:S04]  /*3120*/  MOV R42, R28 ;  /* 0x0000001c002a7202 */ /* 0x000fc80000000f00 */
[----:B------:R-:W2:Y:S03]  /*3130*/  LDS R48, [R48] ;  /* 0x0000000030307984 */ /* 0x000ea60000000800 */
[----:B-12---:R-:W-:Y:S05]  /*3140*/  WARPSYNC.COLLECTIVE R40, `(.L_x_1532) ;  /* 0x0000000028087348 */ /* 0x006fea0003c00000 */
[----:B------:R3:W4:Y:S02]  /*3150*/  SHFL.BFLY P2, R50, R53, R42, R51 ;  /* 0x0c00002a35327389 */ /* 0x0007240000040033 */
[----:B-1234-:R-:W-:Y:S01]  /*3160*/  ENDCOLLECTIVE ;  /* 0x000000000000791b */ /* 0x01efe20003800000 */
.L_x_1532:
[----:B------:R-:W-:Y:S01]  /*3170*/  MOV R53, R12 ;  /* 0x0000000c00357202 */ /* 0x000fe20000000f00 */
[----:B------:R-:W-:-:S04]  /*3180*/  @!P1 FADD.FTZ R50, -R50, -RZ ;  /* 0x800000ff32329221 */ /* 0x000fc80000010100 */
[----:B------:R-:W-:Y:S01]  /*3190*/  FMUL.FTZ R50, R50, R48 ;  /* 0x0000003032327220 */ /* 0x000fe20000410000 */
[----:B------:R-:W-:-:S03]  /*31a0*/  IMAD.IADD R48, R33, 0x1, R6 ;  /* 0x0000000121307824 */ /* 0x000fc600078e0206 */
[----:B------:R-:W-:Y:S01]  /*31b0*/  FFMA.FTZ R45, R45, R44, R50 ;  /* 0x0000002c2d2d7223 */ /* 0x000fe20000010032 */
[----:B------:R-:W-:Y:S01]  /*31c0*/  IMAD R44, R41, R38, R6 ;  /* 0x00000026292c7224 */ /* 0x000fe200078e0206 */
[----:B------:R-:W-:-:S07]  /*31d0*/  LEA R48, R48, UR4, 0x2 ;  /* 0x0000000430307c11 */ /* 0x000fce000f8e10ff */
[----:B------:R-:W-:Y:S05]  /*31e0*/  WARPSYNC.COLLECTIVE R40, `(.L_x_1533) ;  /* 0x0000000028087348 */ /* 0x000fea0003c00000 */
[----:B------:R1:W2:Y:S02]  /*31f0*/  SHFL.BFLY P2, R50, R53, R42, R51 ;  /* 0x0c00002a35327389 */ /* 0x0002a40000040033 */
[----:B-12---:R-:W-:Y:S01]  /*3200*/  ENDCOLLECTIVE ;  /* 0x000000000000791b */ /* 0x006fe20003800000 */
.L_x_1533:
[----:B------:R-:W-:Y:S01]  /*3210*/  LEA R44, R44, UR4, 0x2 ;  /* 0x000000042c2c7c11 */ /* 0x000fe2000f8e10ff */
[----:B------:R-:W1:Y:S05]  /*3220*/  LDS R48, [R48] ;  /* 0x0000000030307984 */ /* 0x000e6a0000000800 */
[----:B------:R-:W2:Y:S01]  /*3230*/  LDS R44, [R44] ;  /* 0x000000002c2c7984 */ /* 0x000ea20000000800 */
[----:B------:R-:W-:Y:S01]  /*3240*/  MOV R53, R13 ;  /* 0x0000000d00357202 */ /* 0x000fe20000000f00 */
[----:B------:R-:W-:-:S04]  /*3250*/  @!P1 FADD.FTZ R50, -R50, -RZ ;  /* 0x800000ff32329221 */ /* 0x000fc80000010100 */
[----:B-1----:R-:W-:Y:S01]  /*3260*/  FMUL.FTZ R50, R50, R48 ;  /* 0x0000003032327220 */ /* 0x002fe20000410000 */
[----:B------:R-:W-:-:S03]  /*3270*/  IMAD.IADD R48, R33, 0x1, R5 ;  /* 0x0000000121307824 */ /* 0x000fc600078e0205 */
[----:B--2---:R-:W-:Y:S01]  /*3280*/  FFMA.FTZ R12, R12, R44, R50 ;  /* 0x0000002c0c0c7223 */ /* 0x004fe20000010032 */
[----:B------:R-:W-:Y:S01]  /*3290*/  IMAD R44, R41, R38, R5 ;  /* 0x00000026292c7224 */ /* 0x000fe200078e0205 */
[----:B------:R-:W-:-:S07]  /*32a0*/  LEA R52, R48, UR4, 0x2 ;  /* 0x0000000430347c11 */ /* 0x000fce000f8e10ff */
[----:B------:R-:W-:Y:S05]  /*32b0*/  WARPSYNC.COLLECTIVE R40, `(.L_x_1534) ;  /* 0x0000000028087348 */ /* 0x000fea0003c00000 */
[----:B------:R1:W2:Y:S02]  /*32c0*/  SHFL.BFLY P2, R50, R53, R42, R51 ;  /* 0x0c00002a35327389 */ /* 0x0002a40000040033 */
[----:B-12---:R-:W-:Y:S01]  /*32d0*/  ENDCOLLECTIVE ;  /* 0x000000000000791b */ /* 0x006fe20003800000 */
.L_x_1534:
[----:B------:R-:W-:Y:S01]  /*32e0*/  LEA R48, R44, UR4, 0x2 ;  /* 0x000000042c307c11 */ /* 0x000fe2000f8e10ff */
[----:B------:R-:W-:Y:S01]  /*32f0*/  IMAD.IADD R44, R33, 0x1, R4 ;  /* 0x00000001212c7824 */ /* 0x000fe200078e0204 */
[----:B------:R-:W1:Y:S04]  /*3300*/  LDS R52, [R52] ;  /* 0x0000000034347984 */ /* 0x000e680000000800 */
[----:B------:R-:W2:Y:S01]  /*3310*/  LDS R48, [R48] ;  /* 0x0000000030307984 */ /* 0x000ea20000000800 */
[----:B------:R-:W-:Y:S01]  /*3320*/  MOV R53, R14 ;  /* 0x0000000e00357202 */ /* 0x000fe20000000f00 */
[----:B------:R-:W-:-:S04]  /*3330*/  @!P1 FADD.FTZ R50, -R50, -RZ ;  /* 0x800000ff32329221 */ /* 0x000fc80000010100 */
[----:B-1----:R-:W-:Y:S01]  /*3340*/  FMUL.FTZ R50, R50, R52 ;  /* 0x0000003432327220 */ /* 0x002fe20000410000 */
[----:B------:R-:W-:-:S03]  /*3350*/  LEA R52, R44, UR4, 0x2 ;  /* 0x000000042c347c11 */ /* 0x000fc6000f8e10ff */
[----:B--2---:R-:W-:-:S07]  /*3360*/  FFMA.FTZ R13, R13, R48, R50 ;  /* 0x000000300d0d7223 */ /* 0x004fce0000010032 */
[----:B------:R-:W-:Y:S05]  /*3370*/  WARPSYNC.COLLECTIVE R40, `(.L_x_1535) ;  /* 0x0000000028087348 */ /* 0x000fea0003c00000 */
[----:B------:R1:W2:Y:S02]  /*3380*/  SHFL.BFLY P2, R50, R53, R42, R51 ;  /* 0x0c00002a35327389 */ /* 0x0002a40000040033 */
[----:B-12---:R-:W-:Y:S01]  /*3390*/  ENDCOLLECTIVE ;  /* 0x000000000000791b */ /* 0x006fe20003800000 */
.L_x_1535:
[----:B------:R-:W1:Y:S01]  /*33a0*/  LDS R52, [R52] ;  /* 0x0000000034347984 */ /* 0x000e620000000800 */
[----:B------:R-:W-:Y:S02]  /*33b0*/  IMAD.MOV.U32 R53, RZ, RZ, R47 ;  /* 0x000000ffff357224 */ /* 0x000fe400078e002f */
[----:B------:R-:W-:-:S07]  /*33c0*/  IMAD.MOV.U32 R44, RZ, RZ, R50 ;  /* 0x000000ffff2c7224 */ /* 0x000fce00078e0032 */
[----:B-1----:R-:W-:Y:S05]  /*33d0*/  WARPSYNC.COLLECTIVE R40, `(.L_x_1536) ;  /* 0x0000000028087348 */ /* 0x002fea0003c00000 */
[----:B------:R2:W3:Y:S02]  /*33e0*/  SHFL.BFLY P2, R50, R53, R42, R51 ;  /* 0x0c00002a35327389 */ /* 0x0004e40000040033 */
[----:B-123--:R-:W-:Y:S01]  /*33f0*/  ENDCOLLECTIVE ;  /* 0x000000000000791b */ /* 0x00efe20003800000 */
.L_x_1536:
[----:B------:R-:W-:Y:S01]  /*3400*/  @!P1 FADD.FTZ R44, -R44, -RZ ;  /* 0x800000ff2c2c9221 */ /* 0x000fe20000010100 */
[----:B------:R-:W-:-:S03]  /*3410*/  IMAD.MOV.U32 R53, RZ, RZ, R46 ;  /* 0x000000ffff357224 */ /* 0x000fc600078e002e */
[----:B------:R-:W-:Y:S01]  /*3420*/  FMUL.FTZ R48, R44, R52 ;  /* 0x000000342c307220 */ /* 0x000fe20000410000 */
[----:B------:R-:W-:-:S05]  /*3430*/  IMAD R44, R41, R38, R4 ;  /* 0x00000026292c7224 */ /* 0x000fca00078e0204 */
[----:B------:R-:W-:Y:S01]  /*3440*/  LEA R44, R44, UR4, 0x2 ;  /* 0x000000042c2c7c11 */ /* 0x000fe2000f8e10ff */
[----:B------:R-:W-:-:S05]  /*3450*/  @!P1 FADD.FTZ R50, -R50, -RZ ;  /* 0x800000ff32329221 */ /* 0x000fca0000010100 */
[----:B------:R-:W1:Y:S02]  /*3460*/  LDS R44, [R44] ;  /* 0x000000002c2c7984 */ /* 0x000e640000000800 */
[----:B-1----:R-:W-:Y:S01]  /*3470*/  FFMA.FTZ R14, R14, R44, R48 ;  /* 0x0000002c0e0e7223 */ /* 0x002fe20000010030 */
[----:B------:R-:W-:Y:S01]  /*3480*/  IADD3 R48, R33, R3, RZ ;  /* 0x0000000321307210 */ /* 0x000fe20007ffe0ff */
[----:B------:R-:W-:-:S03]  /*3490*/  IMAD R44, R41, R38, R3 ;  /* 0x00000026292c7224 */ /* 0x000fc600078e0203 */
[----:B------:R-:W-:Y:S02]  /*34a0*/  LEA R48, R48, UR4, 0x2 ;  /* 0x0000000430307c11 */ /* 0x000fe4000f8e10ff */
[----:B------:R-:W-:-:S04]  /*34b0*/  LEA R44, R44, UR4, 0x2 ;  /* 0x000000042c2c7c11 */ /* 0x000fc8000f8e10ff */
[----:B------:R-:W1:Y:S04]  /*34c0*/  LDS R48, [R48] ;  /* 0x0000000030307984 */ /* 0x000e680000000800 */
[----:B------:R-:W2:Y:S01]  /*34d0*/  LDS R44, [R44] ;  /* 0x000000002c2c7984 */ /* 0x000ea20000000800 */
[----:B-1----:R-:W-:Y:S01]  /*34e0*/  FMUL.FTZ R50, R50, R48 ;  /* 0x0000003032327220 */ /* 0x002fe20000410000 */
[----:B------:R-:W-:-:S03]  /*34f0*/  IADD3 R48, R33, R2, RZ ;  /* 0x0000000221307210 */ /* 0x000fc60007ffe0ff */
[----:B--2---:R-:W-:Y:S01]  /*3500*/  FFMA.FTZ R47, R47, R44, R50 ;  /* 0x0000002c2f2f7223 */ /* 0x004fe20000010032 */
[----:B------:R-:W-:Y:S01]  /*3510*/  LEA R52, R48, UR4, 0x2 ;  /* 0x0000000430347c11 */ /* 0x000fe2000f8e10ff */
[----:B------:R-:W-:-:S07]  /*3520*/  IMAD R44, R41, R38, R2 ;  /* 0x00000026292c7224 */ /* 0x000fce00078e0202 */
[----:B------:R-:W-:Y:S05]  /*3530*/  WARPSYNC.COLLECTIVE R40, `(.L_x_1537) ;  /* 0x0000000028087348 */ /* 0x000fea0003c00000 */
[----:B------:R1:W2:Y:S02]  /*3540*/  SHFL.BFLY P2, R50, R53, R42, R51 ;  /* 0x0c00002a35327389 */ /* 0x0002a40000040033 */
[----:B-12---:R-:W-:Y:S01]  /*3550*/  ENDCOLLECTIVE ;  /* 0x000000000000791b */ /* 0x006fe20003800000 */
.L_x_1537:
[----:B------:R-:W-:Y:S01]  /*3560*/  LEA R48, R44, UR4, 0x2 ;  /* 0x000000042c307c11 */ /* 0x000fe2000f8e10ff */
[----:B------:R-:W1:Y:S05]  /*3570*/  LDS R52, [R52] ;  /* 0x0000000034347984 */ /* 0x000e6a0000000800 */
[----:B------:R-:W2:Y:S01]  /*3580*/  LDS R48, [R48] ;  /* 0x0000000030307984 */ /* 0x000ea20000000800 */
[----:B------:R-:W-:Y:S01]  /*3590*/  MOV R53, R49 ;  /* 0x0000003100357202 */ /* 0x000fe20000000f00 */
[----:B------:R-:W-:-:S04]  /*35a0*/  @!P1 FADD.FTZ R50, -R50, -RZ ;  /* 0x800000ff32329221 */ /* 0x000fc80000010100 */
[----:B-1----:R-:W-:-:S04]  /*35b0*/  FMUL.FTZ R50, R50, R52 ;  /* 0x0000003432327220 */ /* 0x002fc80000410000 */
[----:B--2---:R-:W-:Y:S01]  /*35c0*/  FFMA.FTZ R44, R46, R48, R50 ;  /* 0x000000302e2c7223 */ /* 0x004fe20000010032 */
[----:B------:R-:W-:-:S07]  /*35d0*/  IMAD.MOV.U32 R48, RZ, RZ, R15 ;  /* 0x000000ffff307224 */ /* 0x000fce00078e000f */
[----:B------:R-:W-:Y:S05]  /*35e0*/  WARPSYNC.COLLECTIVE R40, `(.L_x_1538) ;  /* 0x0000000028087348 */ /* 0x000fea0003c00000 */
[----:B------:R1:W2:Y:S02]  /*35f0*/  SHFL.BFLY P2, R50, R53, R42, R51 ;  /* 0x0c00002a35327389 */ /* 0x0002a40000040033 */
[----:B-12---:R-:W-:Y:S01]  /*3600*/  ENDCOLLECTIVE ;  /* 0x000000000000791b */ /* 0x006fe20003800000 */
.L_x_1538:
[----:B------:R-:W-:Y:S05]  /*3610*/  BRA `(.L_x_1539) ;  /* 0xfffffff000dc7947 */ /* 0x000fea000383ffff */
.L_x_1520:
[----:B------:R-:W-:Y:S01]  /*3620*/  BSSY B1, `(.L_x_1540) ;  /* 0x0000005000017945 */ /* 0x000fe20003800000 */
[----:B------:R-:W-:-:S07]  /*3630*/  MOV R40, 0xffffffff ;  /* 0xffffffff00287802 */ /* 0x000fce0000000f00 */
[----:B------:R-:W-:Y:S05]  /*3640*/  WARPSYNC.COLLECTIVE R40, `(.L_x_1541) ;  /* 0x0000000028087348 */ /* 0x000fea0003c00000 */
[----:B------:R-:W-:Y:S01]  /*3650*/  NOP ;  /* 0x0000000000007918 */ /* 0x000fe20000000000 */
[----:B------:R-:W-:Y:S01]  /*3660*/  ENDCOLLECTIVE ;  /* 0x000000000000791b */ /* 0x000fe20003800000 */
.L_x_1541:
[----:B------:R-:W-:Y:S05]  /*3670*/  BSYNC B1 ;  /* 0x0000000000017941 */ /* 0x000fea0003800000 */
.L_x_1540:
[----:B------:R-:W-:Y:S05]  /*3680*/  BRA `(.L_x_1518) ;  /* 0xfffffff000f47947 */ /* 0x000fea000383ffff */
.L_x_1542:
        /* <DEDUP_REMOVED lines=15> */
.L_x_4542:


//--------------------- .text._ZN12tensorrt_llm7kernels32fusedQKNormRopeKernelNTokenHeadsIN3c108BFloat16EfLi256ELb1ELi8EEEvPviiifPKvS6_S6_PKlii --------------------------
	.section	.text._ZN12tensorrt_llm7kernels32fusedQKNormRopeKernelNTokenHeadsIN3c108BFloat16EfLi256ELb1ELi8EEEvPviiifPKvS6_S6_PKlii,"ax",@progbits
	.align	128
        .global         _ZN12tensorrt_llm7kernels32fusedQKNormRopeKernelNTokenHeadsIN3c108BFloat16EfLi256ELb1ELi8EEEvPviiifPKvS6_S6_PKlii
        .type           _ZN12tensorrt_llm7kernels32fusedQKNormRopeKernelNTokenHeadsIN3c108BFloat16EfLi256ELb1ELi8EEEvPviiifPKvS6_S6_PKlii,@function
        .size           _ZN12tensorrt_llm7kernels32fusedQKNormRopeKernelNTokenHeadsIN3c108BFloat16EfLi256ELb1ELi8EEEvPviiifPKvS6_S6_PKlii,(.L_x_4543 - _ZN12tensorrt_llm7kernels32fusedQKNormRopeKernelNTokenHeadsIN3c108BFloat16EfLi256ELb1ELi8EEEvPviiifPKvS6_S6_PKlii)
        .other          _ZN12tensorrt_llm7kernels32fusedQKNormRopeKernelNTokenHeadsIN3c108BFloat16EfLi256ELb1ELi8EEEvPviiifPKvS6_S6_PKlii,@"STO_CUDA_ENTRY STV_DEFAULT"
_ZN12tensorrt_llm7kernels32fusedQKNormRopeKernelNTokenHeadsIN3c108BFloat16EfLi256ELb1ELi8EEEvPviiifPKvS6_S6_PKlii:
.text._ZN12tensorrt_llm7kernels32fusedQKNormRopeKernelNTokenHeadsIN3c108BFloat16EfLi256ELb1ELi8EEEvPviiifPKvS6_S6_PKlii:
        /* <DEDUP_REMOVED lines=79> */
.L_x_1547:
        /* <DEDUP_REMOVED lines=45> */
.L_x_1546:
[----:B------:R-:W-:Y:S05]  /*07c0*/  BSYNC B1 ;  /* 0x0000000000017941 */ /* 0x000fea0003800000 */
.L_x_1545:
        /* <DEDUP_REMOVED lines=13> */
.L_x_1548:
        /* <DEDUP_REMOVED lines=16> */
.L_x_1544:
[----:B------:R-:W-:Y:S05]  /*09a0*/  BSYNC B0 ;  /* 0x0000000000007941 */ /* 0x000fea0003800000 */
.L_x_1543:
        /* <DEDUP_REMOVED lines=37> */
.L_x_1553:
        /* <DEDUP_REMOVED lines=13> */
.L_x_1552:
[----:B------:R-:W-:Y:S05]  /*0cd0*/  BSYNC B1 ;  /* 0x0000000000017941 */ /* 0x000fea0003800000 */
.L_x_1551:
        /* <DEDUP_REMOVED lines=26> */
.L_x_1556:
        /* <DEDUP_REMOVED lines=49> */
.L_x_1555:
[----:B------:R-:W-:Y:S05]  /*1190*/  BSYNC B1 ;  /* 0x0000000000017941 */ /* 0x000fea0003800000 */
.L_x_1554:
        /* <DEDUP_REMOVED lines=32> */
.L_x_1558:
[----:B------:R-:W-:Y:S05]  /*13a0*/  BSYNC B1 ;  /* 0x0000000000017941 */ /* 0x000fea0003800000 */
.L_x_1557:
        /* <DEDUP_REMOVED lines=15> */
.L_x_1550:
[----:B------:R-:W-:Y:S05]  /*14a0*/  BSYNC B0 ;  /* 0x0000000000007941 */ /* 0x000fea0003800000 */
.L_x_1549:
[----:B------:R-:W0:Y:S01]  /*14b0*/  LDGDEPBAR ;  /* 0x00000000000079af */ /* 0x000e220000000000 */
[----:B------:R-:W-:-:S04]  /*14c0*/  DEPBAR.LE SB0, 0x1 ;  /* 0x000080400000791a */ /* 0x000fc80000000000 */
[----:B------:R-:W-:Y:S05]  /*14d0*/  @!P1 EXIT ;  /* 0x000000000000994d */ /* 0x000fea0003800000 */
[----:B-12--5:R-:W1:Y:S01]  /*14e0*/  LDC.64 R14, c[0x0][0x230] ;  /* 0x00008c00ff0e7b82 */ /* 0x026e620000000a00 */
[----:B------:R-:W-:-:S07]  /*14f0*/  SHF.L.U32 R23, R0, 0x3, RZ ;  /* 0x0000000300177819 */ /* 0x000fce00000006ff */
[----:B------:R-:W2:Y:S01]  /*1500*/  LDC.64 R26, c[0x0][0x228] ;  /* 0x00008a00ff1a7b82 */ /* 0x000ea20000000a00 */
        /* <DEDUP_REMOVED lines=17> */
[----:B------:R3:W4:Y:S01]  /*1620*/  LDG.E.U16 R32, desc[UR6][R14.64+0xe] ;  /* 0x00000e060e207981 */ /* 0x000722000c1e1500 */
[----:B------:R-:W1:Y:S01]  /*1630*/  S2UR UR5, SR_CgaCtaId ;  /* 0x00000000000579c3 */ /* 0x000e620000008800 */
[----:B------:R-:W-:-:S02]  /*1640*/  IMAD R25, R7, R4, RZ ;  /* 0x0000000407197224 */ /* 0x000fc400078e02ff */
[-C--:B------:R-:W-:Y:S01]  /*1650*/  IMAD R4, R11, R6.reuse, RZ ;  /* 0x000000060b047224 */ /* 0x080fe200078e02ff */
[----:B------:R-:W-:Y:S01]  /*1660*/  UMOV UR4, 0x400 ;  /* 0x0000040000047882 */ /* 0x000fe20000000000 */
[----:B------:R-:W-:Y:S01]  /*1670*/  IMAD R11, R0, 0x10, R3 ;  /* 0x00000010000b7824 */ /* 0x000fe200078e0203 */
[----:B------:R-:W-:Y:S02]  /*1680*/  LEA.HI R3, R6, R6, RZ, 0x1 ;  /* 0x0000000606037211 */ /* 0x000fe400078f08ff */
[----:B------:R-:W-:Y:S02]  /*1690*/  SHF.R.S32.HI R7, RZ, 0x1f, R6 ;  /* 0x0000001fff077819 */ /* 0x000fe40000011406 */
[----:B------:R-:W-:Y:S02]  /*16a0*/  LEA.HI R3, R3, R4, RZ, 0x1f ;  /* 0x0000000403037211 */ /* 0x000fe400078ff8ff */
[----:B------:R-:W-:-:S03]  /*16b0*/  LEA.HI R7, R7, R6, RZ, 0x3 ;  /* 0x0000000607077211 */ /* 0x000fc600078f18ff */
[----:B------:R-:W-:Y:S01]  /*16c0*/  IMAD R3, R0, 0x4, R3 ;  /* 0x0000000400037824 */ /* 0x000fe200078e0203 */
[----:B------:R-:W-:Y:S01]  /*16d0*/  SHF.R.S32.HI R7, RZ, 0x3, R7 ;  /* 0x00000003ff077819 */ /* 0x000fe20000011407 */
[----:B-1----:R-:W-:Y:S01]  /*16e0*/  ULEA UR4, UR5, UR4, 0x18 ;  /* 0x0000000405047291 */ /* 0x002fe2000f8ec03f */
[----:B------:R-:W-:-:S05]  /*16f0*/  LEA R10, R5, R23, 0xb ;  /* 0x00000017050a7211 */ /* 0x000fca00078e58ff */
[----:B------:R-:W-:Y:S01]  /*1700*/  IADD3 R12, R11, UR4, R12 ;  /* 0x000000040b0c7c10 */ /* 0x000fe2000fffe00c */
[----:B------:R-:W-:Y:S01]  /*1710*/  IMAD.SHL.U32 R11, R25, 0x100, RZ ;  /* 0x00000100190b7824 */ /* 0x000fe200078e00ff */
[C---:B------:R-:W-:Y:S01]  /*1720*/  LEA R25, R0.reuse, R4, 0x2 ;  /* 0x0000000400197211 */ /* 0x040fe200078e10ff */
[----:B------:R-:W-:Y:S01]  /*1730*/  IMAD.MOV.U32 R27, RZ, RZ, RZ ;  /* 0x000000ffff1b7224 */ /* 0x000fe200078e00ff */
[----:B------:R-:W-:Y:S02]  /*1740*/  ISETP.GE.AND P2, PT, R0, R7, PT ;  /* 0x000000070000720c */ /* 0x000fe40003f46270 */
[----:B------:R-:W-:Y:S02]  /*1750*/  LEA R26, R2, R11, 0x8 ;  /* 0x0000000b021a7211 */ /* 0x000fe400078e40ff */
[----:B------:R-:W-:Y:S02]  /*1760*/  LEA R25, R25, UR4, 0x2 ;  /* 0x0000000419197c11 */ /* 0x000fe4000f8e10ff */
[----:B------:R-:W-:Y:S01]  /*1770*/  LEA R23, R3, UR4, 0x2 ;  /* 0x0000000403177c11 */ /* 0x000fe2000f8e10ff */
[----:B---3--:R-:W-:Y:S01]  /*1780*/  IMAD.U32 R14, R33, 0x10000, RZ ;  /* 0x00010000210e7824 */ /* 0x008fe200078e00ff */
[----:B--2---:R-:W-:-:S02]  /*1790*/  SHF.L.U32 R15, R34, 0x10, RZ ;  /* 0x00000010220f7819 */ /* 0x004fc400000006ff */
        /* <DEDUP_REMOVED lines=14> */
.L_x_1564:
        /* <DEDUP_REMOVED lines=34> */
.L_x_1571:
[----:B------:R-:W3:Y:S01]  /*1aa0*/  LDC R34, c[0x0][0x224] ;  /* 0x00008900ff227b82 */ /* 0x000ee20000000800 */
[----:B--2---:R-:W-:Y:S01]  /*1ab0*/  FADD.FTZ R43, R36, R43 ;  /* 0x0000002b242b7221 */ /* 0x004fe20000010000 */
[----:B------:R-:W-:Y:S01]  /*1ac0*/  FSEL R39, R24, R15, !P0 ;  /* 0x0000000f18277208 */ /* 0x000fe20004000000 */
[----:B------:R-:W-:Y:S01]  /*1ad0*/  BSSY B0, `(.L_x_1560) ;  /* 0x000001b000007945 */ /* 0x000fe20003800000 */
[----:B------:R-:W-:Y:S02]  /*1ae0*/  FSEL R41, R21, R14, !P0 ;  /* 0x0000000e15297208 */ /* 0x000fe40004000000 */
[----:B------:R-:W-:Y:S02]  /*1af0*/  ISETP.NE.AND P1, PT, R27, RZ, PT ;  /* 0x000000ff1b00720c */ /* 0x000fe40003f25270 */
        /* <DEDUP_REMOVED lines=24> */
.L_x_1561:
[----:B------:R-:W-:Y:S05]  /*1c80*/  BSYNC B0 ;  /* 0x0000000000007941 */ /* 0x000fea0003800000 */
.L_x_1560:
[----:B------:R-:W-:Y:S01]  /*1c90*/  BSSY B0, `(.L_x_1562) ;  /* 0x000001d000007945 */ /* 0x000fe20003800000 */
[----:B------:R-:W-:Y:S01]  /*1ca0*/  FMUL.FTZ R7, R7, R38 ;  /* 0x0000002607077220 */ /* 0x000fe20000410000 */
[----:B------:R-:W-:Y:S02]  /*1cb0*/  FMUL.FTZ R34, R3, R34 ;  /* 0x0000002203227220 */ /* 0x000fe40000410000 */
[----:B------:R-:W-:Y:S05]  /*1cc0*/  @P2 BRA `(.L_x_1563) ;  /* 0x0000000000642947 */ /* 0x000fea0003800000 */
[----:B------:R-:W1:Y:S04]  /*1cd0*/  LDS R3, [R23] ;  /* 0x0000000017037984 */ /* 0x000e680000000800 */
[----:B------:R-:W2:Y:S04]  /*1ce0*/  LDS R41, [R25] ;  /* 0x0000000019297984 */ /* 0x000ea80000000800 */
[----:B------:R-:W3:Y:S04]  /*1cf0*/  LDS R36, [R23+0x4] ;  /* 0x0000040017247984 */ /* 0x000ee80000000800 */
[----:B------:R-:W4:Y:S04]  /*1d00*/  LDS R2, [R25+0x4] ;  /* 0x0000040019027984 */ /* 0x000f280000000800 */
[----:B------:R-:W-:Y:S01]  /*1d10*/  LDS R40, [R25+0x8] ;  /* 0x0000080019287984 */ /* 0x000fe20000000800 */
[-C--:B-1----:R-:W-:Y:S01]  /*1d20*/  FMUL.FTZ R39, R35, R3.reuse ;  /* 0x0000000323277220 */ /* 0x082fe20000410000 */
[----:B------:R-:W-:-:S02]  /*1d30*/  FMUL.FTZ R42, R4, R3 ;  /* 0x00000003042a7220 */ /* 0x000fc40000410000 */
[----:B------:R-:W1:Y:S01]  /*1d40*/  LDS R3, [R23+0x8] ;  /* 0x0000080017037984 */ /* 0x000e620000000800 */
[-C--:B--2---:R-:W-:Y:S01]  /*1d50*/  FFMA.FTZ R38, R4, R41.reuse, -R39 ;  /* 0x0000002904267223 */ /* 0x084fe20000010827 */
[----:B------:R-:W-:Y:S02]  /*1d60*/  FFMA.FTZ R35, R35, R41, R42 ;  /* 0x0000002923237223 */ /* 0x000fe4000001002a */
[----:B------:R-:W2:Y:S01]  /*1d70*/  LDS R4, [R23+0xc] ;  /* 0x00000c0017047984 */ /* 0x000ea20000000800 */
[CC--:B---3--:R-:W-:Y:S01]  /*1d80*/  FMUL.FTZ R42, R0.reuse, R36.reuse ;  /* 0x00000024002a7220 */ /* 0x0c8fe20000410000 */
[C---:B------:R-:W-:Y:S02]  /*1d90*/  FMUL.FTZ R41, R5.reuse, R36 ;  /* 0x0000002405297220 */ /* 0x040fe40000410000 */
[----:B------:R-:W3:Y:S01]  /*1da0*/  LDS R39, [R25+0xc] ;  /* 0x00000c0019277984 */ /* 0x000ee20000000800 */
[-C--:B----4-:R-:W-:Y:S01]  /*1db0*/  FFMA.FTZ R5, R5, R2.reuse, -R42 ;  /* 0x0000000205057223 */ /* 0x090fe2000001082a */
[----:B------:R-:W-:Y:S01]  /*1dc0*/  FFMA.FTZ R0, R0, R2, R41 ;  /* 0x0000000200007223 */ /* 0x000fe20000010029 */
[-C--:B-1----:R-:W-:Y:S01]  /*1dd0*/  FMUL.FTZ R41, R37, R3.reuse ;  /* 0x0000000325297220 */ /* 0x082fe20000410000 */
[----:B------:R-:W-:Y:S01]  /*1de0*/  FMUL.FTZ R2, R6, R3 ;  /* 0x0000000306027220 */ /* 0x000fe20000410000 */
[-C--:B--2---:R-:W-:Y:S01]  /*1df0*/  FMUL.FTZ R36, R34, R4.reuse ;  /* 0x0000000422247220 */ /* 0x084fe20000410000 */
[----:B------:R-:W-:Y:S01]  /*1e00*/  FMUL.FTZ R3, R7, R4 ;  /* 0x0000000407037220 */ /* 0x000fe20000410000 */
[-C--:B------:R-:W-:Y:S01]  /*1e10*/  FFMA.FTZ R6, R6, R40.reuse, -R41 ;  /* 0x0000002806067223 */ /* 0x080fe20000010829 */
[----:B------:R-:W-:Y:S01]  /*1e20*/  FFMA.FTZ R37, R37, R40, R2 ;  /* 0x0000002825257223 */ /* 0x000fe20000010002 */
[-C--:B---3--:R-:W-:Y:S01]  /*1e30*/  FFMA.FTZ R7, R7, R39.reuse, -R36 ;  /* 0x0000002707077223 */ /* 0x088fe20000010824 */
[----:B------:R-:W-:Y:S01]  /*1e40*/  FFMA.FTZ R34, R34, R39, R3 ;  /* 0x0000002722227223 */ /* 0x000fe20000010003 */
[----:B------:R-:W-:-:S07]  /*1e50*/  MOV R4, R38 ;  /* 0x0000002600047202 */ /* 0x000fce0000000f00 */
.L_x_1563:
[----:B------:R-:W-:Y:S05]  /*1e60*/  BSYNC B0 ;  /* 0x0000000000007941 */ /* 0x000fea0003800000 */
.L_x_1562:
        /* <DEDUP_REMOVED lines=18> */
.L_x_1559:
        /* <DEDUP_REMOVED lines=8> */
.L_x_1566:
[----:B------:R-:W-:Y:S05]  /*2010*/  BSYNC B0 ;  /* 0x0000000000007941 */ /* 0x000fea0003800000 */
.L_x_1565:
        /* <DEDUP_REMOVED lines=8> */
.L_x_1567:
[----:B------:R-:W-:Y:S01]  /*20a0*/  HFMA2.MMA R40, -RZ, RZ, 0, 2.384185791015625e-07 ;  /* 0x00000004ff287435 */ /* 0x000fe200000001ff */
[----:B------:R-:W-:-:S05]  /*20b0*/  MOV R34, R43 ;  /* 0x0000002b00227202 */ /* 0x000fca0000000f00 */
[----:B------:R-:W-:-:S04]  /*20c0*/  FADD.FTZ R34, R39, R34 ;  /* 0x0000002227227221 */ /* 0x000fc80000010000 */
[----:B------:R-:W-:-:S07]  /*20d0*/  IMAD.MOV.U32 R39, RZ, RZ, R34 ;  /* 0x000000ffff277224 */ /* 0x000fce00078e0022 */
[----:B------:R-:W-:Y:S05]  /*20e0*/  WARPSYNC.COLLECTIVE R38, `(.L_x_1568) ;  /* 0x0000000026087348 */ /* 0x000fea0003c00000 */
[----:B------:R1:W2:Y:S02]  /*20f0*/  SHFL.BFLY P1, R43, R39, R40, R45 ;  /* 0x0c000028272b7389 */ /* 0x0002a4000002002d */
[----:B-12---:R-:W-:Y:S01]  /*2100*/  ENDCOLLECTIVE ;  /* 0x000000000000791b */ /* 0x006fe20003800000 */
.L_x_1568:
[----:B------:R-:W-:Y:S02]  /*2110*/  IMAD.MOV.U32 R40, RZ, RZ, 0x2 ;  /* 0x00000002ff287424 */ /* 0x000fe400078e00ff */
[----:B------:R-:W-:-:S04]  /*2120*/  IMAD.MOV.U32 R41, RZ, RZ, R43 ;  /* 0x000000ffff297224 */ /* 0x000fc800078e002b */
[----:B------:R-:W-:-:S05]  /*2130*/  FADD.FTZ R41, R34, R41 ;  /* 0x0000002922297221 */ /* 0x000fca0000010000 */
[----:B------:R-:W-:-:S07]  /*2140*/  MOV R39, R41 ;  /* 0x0000002900277202 */ /* 0x000fce0000000f00 */
[----:B------:R-:W-:Y:S05]  /*2150*/  WARPSYNC.COLLECTIVE R38, `(.L_x_1569) ;  /* 0x0000000026087348 */ /* 0x000fea0003c00000 */
[----:B------:R1:W2:Y:S02]  /*2160*/  SHFL.BFLY P1, R43, R39, R40, R45 ;  /* 0x0c000028272b7389 */ /* 0x0002a4000002002d */
[----:B-12---:R-:W-:Y:S01]  /*2170*/  ENDCOLLECTIVE ;  /* 0x000000000000791b */ /* 0x006fe20003800000 */
.L_x_1569:
[----:B------:R-:W-:Y:S01]  /*2180*/  HFMA2.MMA R40, -RZ, RZ, 0, 5.9604644775390625e-08 ;  /* 0x00000001ff287435 */ /* 0x000fe200000001ff */
[----:B------:R-:W-:-:S05]  /*2190*/  MOV R36, R43 ;  /* 0x0000002b00247202 */ /* 0x000fca0000000f00 */
[----:B------:R-:W-:-:S04]  /*21a0*/  FADD.FTZ R36, R41, R36 ;  /* 0x0000002429247221 */ /* 0x000fc80000010000 */
[----:B------:R-:W-:-:S07]  /*21b0*/  IMAD.MOV.U32 R39, RZ, RZ, R36 ;  /* 0x000000ffff277224 */ /* 0x000fce00078e0024 */
[----:B------:R-:W-:Y:S05]  /*21c0*/  WARPSYNC.COLLECTIVE R38, `(.L_x_1570) ;  /* 0x0000000026087348 */ /* 0x000fea0003c00000 */
[----:B------:R1:W2:Y:S02]  /*21d0*/  SHFL.BFLY P1, R43, R39, R40, R45 ;  /* 0x0c000028272b7389 */ /* 0x0002a4000002002d */
[----:B-12---:R-:W-:Y:S01]  /*21e0*/  ENDCOLLECTIVE ;  /* 0x000000000000791b */ /* 0x006fe20003800000 */
.L_x_1570:
[----:B------:R-:W-:Y:S05]  /*21f0*/  BRA `(.L_x_1571) ;  /* 0xfffffff800287947 */ /* 0x000fea000383ffff */
.L_x_1572:
        /* <DEDUP_REMOVED lines=16> */
.L_x_4543:


//--------------------- .text._ZN12tensorrt_llm7kernels32fusedQKNormRopeKernelNTokenHeadsIN3c108BFloat16EfLi128ELb0ELi8EEEvPviiifPKvS6_S6_PKlii --------------------------
	.section	.text._ZN12tensorrt_llm7kernels32fusedQKNormRopeKernelNTokenHeadsIN3c108BFloat16EfLi128ELb0ELi8EEEvPviiifPKvS6_S6_PKlii,"ax",@progbits
	.align	128
        .global         _ZN12tensorrt_llm7kernels32fusedQKNormRopeKernelNTokenHeadsIN3c108BFloat16EfLi128ELb0ELi8EEEvPviiifPKvS6_S6_PKlii
        .type           _ZN12tensorrt_llm7kernels32fusedQKNormRopeKernelNTokenHeadsIN3c108BFloat16EfLi128ELb0ELi8EEEvPviiifPKvS6_S6_PKlii,@function
        .size           _ZN12tensorrt_llm7kernels32fusedQKNormRopeKernelNTokenHeadsIN3c108BFloat16EfLi128ELb0ELi8EEEvPviiifPKvS6_S6_PKlii,(.L_x_4544 - _ZN12tensorrt_llm7kernels32fusedQKNormRopeKernelNTokenHeadsIN3c108BFloat16EfLi128ELb0ELi8EEEvPviiifPKvS6_S6_PKlii)
        .other          _ZN12tensorrt_llm7kernels32fusedQKNormRopeKernelNTokenHeadsIN3c108BFloat16EfLi128ELb0ELi8EEEvPviiifPKvS6_S6_PKlii,@"STO_CUDA_ENTRY STV_DEFAULT"
_ZN12tensorrt_llm7kernels32fusedQKNormRopeKernelNTokenHeadsIN3c108BFloat16EfLi128ELb0ELi8EEEvPviiifPKvS6_S6_PKlii:
.text._ZN12tensorrt_llm7kernels32fusedQKNormRopeKernelNTokenHeadsIN3c108BFloat16EfLi128ELb0ELi8EEEvPviiifPKvS6_S6_PKlii:
        /* <DEDUP_REMOVED lines=79> */
.L_x_1577:
        /* <DEDUP_REMOVED lines=45> */
.L_x_1576:
[----:B------:R-:W-:Y:S05]  /*07c0*/  BSYNC B1 ;  /* 0x0000000000017941 */ /* 0x000fea0003800000 */
.L_x_1575:
        /* <DEDUP_REMOVED lines=13> */
.L_x_1578:
        /* <DEDUP_REMOVED lines=16> */
.L_x_1574:
[----:B------:R-:W-:Y:S05]  /*09a0*/  BSYNC B0 ;  /* 0x0000000000007941 */ /* 0x000fea0003800000 */
.L_x_1573:
        /* <DEDUP_REMOVED lines=37> */
.L_x_1583:
        /* <DEDUP_REMOVED lines=13> */
.L_x_1582:
[----:B------:R-:W-:Y:S05]  /*0cd0*/  BSYNC B1 ;  /* 0x0000000000017941 */ /* 0x000fea0003800000 */
.L_x_1581:
        /* <DEDUP_REMOVED lines=25> */
.L_x_1586:
        /* <DEDUP_REMOVED lines=49> */
.L_x_1585:
[----:B------:R-:W-:Y:S05]  /*1180*/  BSYNC B1 ;  /* 0x0000000000017941 */ /* 0x000fea0003800000 */
.L_x_1584:
        /* <DEDUP_REMOVED lines=32> */
.L_x_1588:
[----:B------:R-:W-:Y:S05]  /*1390*/  BSYNC B1 ;  /* 0x0000000000017941 */ /* 0x000fea0003800000 */
.L_x_1587:
        /* <DEDUP_REMOVED lines=15> */
.L_x_1580:
[----:B------:R-:W-:Y:S05]  /*1490*/  BSYNC B0 ;  /* 0x0000000000007941 */ /* 0x000fea0003800000 */
.L_x_1579:
        /* <DEDUP_REMOVED lines=98> */
.L_x_1596:
        /* <DEDUP_REMOVED lines=24> */
.L_x_1603:
        /* <DEDUP_REMOVED lines=18> */
.L_x_1591:
[----:B------:R-:W-:Y:S05]  /*1d60*/  BSYNC B0 ;  /* 0x0000000000007941 */ /* 0x000fea0003800000 */
.L_x_1590:
        /* <DEDUP_REMOVED lines=18> */
[----:B------:R-:W-:Y:S02]  /*1e90*/  IMAD R34, R6, R5, R19 ;  /* 0x0000000506227224 */ /* 0x000fe400078e0213 */
        /* <DEDUP_REMOVED lines=13> */
[----:B------:R-:W-:Y:S02]  /*1f70*/  @!P4 IMAD.MOV.U32 R35, RZ, RZ, R36 ;  /* 0x000000ffff23c224 */ /* 0x000fe400078e0024 */
[----:B------:R-:W1:Y:S02]  /*1f80*/  SHFL.BFLY PT, R36, R32, R29, 0x1f ;  /* 0x0c001f1d20247589 */ /* 0x000e6400000e0000 */
[----:B------:R-:W-:-:S04]  /*1f90*/  @!P3 LOP3.LUT R35, RZ, R5, RZ, 0x33, !PT ;  /* 0x00000005ff23b212 */ /* 0x000fc800078e33ff */
[----:B------:R-:W-:-:S05]  /*1fa0*/  SHF.R.U32.HI R35, RZ, 0x1, R35 ;  /* 0x00000001ff237819 */ /* 0x000fca0000011623 */
[--C-:B------:R-:W-:Y:S02]  /*1fb0*/  IMAD.IADD R2, R12, 0x1, R35.reuse ;  /* 0x000000010c027824 */ /* 0x100fe400078e0223 */
[----:B------:R-:W-:-:S03]  /*1fc0*/  IMAD R35, R6, R5, R35 ;  /* 0x0000000506237224 */ /* 0x000fc600078e0223 */
[----:B------:R-:W-:Y:S01]  /*1fd0*/  LEA R4, R2, UR4, 0x2 ;  /* 0x0000000402047c11 */ /* 0x000fe2000f8e10ff */
[----:B------:R-:W-:Y:S01]  /*1fe0*/  NOP ;  /* 0x0000000000007918 */ /* 0x000fe20000000000 */
[----:B------:R-:W-:-:S04]  /*1ff0*/  LEA R3, R35, UR4, 0x2 ;  /* 0x0000000423037c11 */ /* 0x000fc8000f8e10ff */
[----:B------:R-:W-:Y:S01]  /*2000*/  LDS R4, [R4] ;  /* 0x0000000004047984 */ /* 0x000fe20000000800 */
[----:B------:R-:W-:Y:S01]  /*2010*/  IADD3 R2, R12, R19, RZ ;  /* 0x000000130c027210 */ /* 0x000fe20007ffe0ff */
[----:B-1----:R-:W-:Y:S01]  /*2020*/  @!P2 FADD.FTZ R36, -R36, -RZ ;  /* 0x800000ff2424a221 */ /* 0x002fe20000010100 */
[----:B------:R-:W-:Y:S01]  /*2030*/  LEA R35, R34, UR4, 0x2 ;  /* 0x0000000422237c11 */ /* 0x000fe2000f8e10ff */
[----:B------:R-:W-:Y:S01]  /*2040*/  LDS R3, [R3] ;  /* 0x0000000003037984 */ /* 0x000fe20000000800 */
[----:B------:R-:W-:-:S03]  /*2050*/  LEA R2, R2, UR4, 0x2 ;  /* 0x0000000402027c11 */ /* 0x000fc6000f8e10ff */
[----:B------:R-:W1:Y:S04]  /*2060*/  SHFL.BFLY PT, R34, R30, R29, 0x1f ;  /* 0x0c001f1d1e227589 */ /* 0x000e6800000e0000 */
[----:B------:R-:W2:Y:S04]  /*2070*/  LDS R2, [R2] ;  /* 0x0000000002027984 */ /* 0x000ea80000000800 */
[----:B------:R-:W3:Y:S01]  /*2080*/  LDS R35, [R35] ;  /* 0x0000000023237984 */ /* 0x000ee20000000800 */
[----:B-1----:R-:W-:Y:S01]  /*2090*/  @!P2 FADD.FTZ R34, -R34, -RZ ;  /* 0x800000ff2222a221 */ /* 0x002fe20000010100 */
[----:B------:R-:W-:-:S04]  /*20a0*/  FMUL.FTZ R33, R33, R4 ;  /* 0x0000000421217220 */ /* 0x000fc80000410000 */
[----:B------:R-:W-:Y:S01]  /*20b0*/  FFMA.FTZ R0, R0, R3, R33 ;  /* 0x0000000300007223 */ /* 0x000fe20000010021 */
[----:B------:R-:W-:-:S05]  /*20c0*/  IMAD.IADD R3, R12, 0x1, R17 ;  /* 0x000000010c037824 */ /* 0x000fca00078e0211 */
[----:B------:R-:W-:Y:S01]  /*20d0*/  LEA R4, R3, UR4, 0x2 ;  /* 0x0000000403047c11 */ /* 0x000fe2000f8e10ff */
[----:B------:R-:W-:Y:S02]  /*20e0*/  IMAD R3, R6, R5, R17 ;  /* 0x0000000506037224 */ /* 0x000fe400078e0211 */
[----:B--2---:R-:W-:Y:S02]  /*20f0*/  FMUL.FTZ R37, R34, R2 ;  /* 0x0000000222257220 */ /* 0x004fe40000410000 */
[----:B------:R-:W-:Y:S01]  /*2100*/  SHFL.BFLY PT, R34, R31, R29, 0x1f ;  /* 0x0c001f1d1f227589 */ /* 0x000fe200000e0000 */
[----:B------:R-:W-:Y:S01]  /*2110*/  LEA R33, R3, UR4, 0x2 ;  /* 0x0000000403217c11 */ /* 0x000fe2000f8e10ff */
[----:B---3--:R-:W-:Y:S02]  /*2120*/  FFMA.FTZ R30, R30, R35, R37 ;  /* 0x000000231e1e7223 */ /* 0x008fe40000010025 */
[----:B------:R-:W1:Y:S04]  /*2130*/  LDS R3, [R4] ;  /* 0x0000000004037984 */ /* 0x000e680000000800 */
[----:B------:R-:W2:Y:S01]  /*2140*/  LDS R33, [R33] ;  /* 0x0000000021217984 */ /* 0x000ea20000000800 */
[----:B-1----:R-:W-:-:S04]  /*2150*/  FMUL.FTZ R3, R36, R3 ;  /* 0x0000000324037220 */ /* 0x002fc80000410000 */
[----:B--2---:R-:W-:-:S07]  /*2160*/  FFMA.FTZ R35, R32, R33, R3 ;  /* 0x0000002120237223 */ /* 0x004fce0000010003 */
.L_x_1610:
[--C-:B------:R-:W-:Y:S02]  /*2170*/  IMAD.IADD R2, R12, 0x1, R15.reuse ;  /* 0x000000010c027824 */ /* 0x100fe400078e020f */
[----:B------:R-:W-:Y:S01]  /*2180*/  @!P2 FADD.FTZ R34, -R34, -RZ ;  /* 0x800000ff2222a221 */ /* 0x000fe20000010100 */
[----:B------:R-:W-:Y:S01]  /*2190*/  IMAD R5, R6, R5, R15 ;  /* 0x0000000506057224 */ /* 0x000fe200078e020f */
[----:B------:R-:W-:Y:S01]  /*21a0*/  UMOV UR5, 0xffffffff ;  /* 0xffffffff00057882 */ /* 0x000fe20000000000 */
[----:B------:R-:W-:Y:S02]  /*21b0*/  MOV R32, R35 ;  /* 0x0000002300207202 */ /* 0x000fe40000000f00 */
[----:B------:R-:W-:Y:S02]  /*21c0*/  LEA R2, R2, UR4, 0x2 ;  /* 0x0000000402027c11 */ /* 0x000fe4000f8e10ff */
[----:B------:R-:W-:-:S03]  /*21d0*/  LEA R5, R5, UR4, 0x2 ;  /* 0x0000000405057c11 */ /* 0x000fc6000f8e10ff */
[----:B------:R-:W1:Y:S04]  /*21e0*/  LDS R3, [R2] ;  /* 0x0000000002037984 */ /* 0x000e680000000800 */
[----:B------:R-:W2:Y:S01]  /*21f0*/  LDS R4, [R5] ;  /* 0x0000000005047984 */ /* 0x000ea20000000800 */
[----:B-1----:R-:W-:-:S04]  /*2200*/  FMUL.FTZ R34, R34, R3 ;  /* 0x0000000322227220 */ /* 0x002fc80000410000 */
[----:B--2---:R-:W-:Y:S01]  /*2210*/  FFMA.FTZ R31, R31, R4, R34 ;  /* 0x000000041f1f7223 */ /* 0x004fe20000010022 */
[----:B------:R-:W-:Y:S06]  /*2220*/  BRA.DIV UR5, `(.L_x_1595) ;  /* 0x0000000a05147947 */ /* 0x000fec000b800000 */
[----:B------:R-:W-:Y:S01]  /*2230*/  NOP ;  /* 0x0000000000007918 */ /* 0x000fe20000000000 */
.L_x_1593:
[----:B------:R-:W-:Y:S05]  /*2240*/  BSYNC B0 ;  /* 0x0000000000007941 */ /* 0x000fea0003800000 */
.L_x_1592:
[----:B------:R-:W2:Y:S01]  /*2250*/  LDC.64 R4, c[0x0][0x210] ;  /* 0x00008400ff047b82 */ /* 0x000ea20000000a00 */
[----:B------:R-:W-:Y:S01]  /*2260*/  SEL R3, R28, RZ, P1 ;  /* 0x000000ff1c037207 */ /* 0x000fe20000800000 */
[----:B------:R-:W-:Y:S01]  /*2270*/  VIADD R22, R22, 0x100 ;  /* 0x0000010016167836 */ /* 0x000fe20000000000 */
[----:B------:R-:W-:Y:S02]  /*2280*/  SEL R2, R13, R26, !P1 ;  /* 0x0000001a0d027207 */ /* 0x000fe40004800000 */
[----:B------:R-:W-:Y:S02]  /*2290*/  IADD3 R24, R24, 0x1, RZ ;  /* 0x0000000118187810 */ /* 0x000fe40007ffe0ff */
[----:B------:R-:W-:Y:S01]  /*22a0*/  IADD3 R9, R9, 0x1, RZ ;  /* 0x0000000109097810 */ /* 0x000fe20007ffe0ff */
[----:B------:R-:W-:Y:S01]  /*22b0*/  IMAD R3, R3, -0x80, R2 ;  /* 0xffffff8003037824 */ /* 0x000fe200078e0202 */
[----:B------:R-:W-:Y:S02]  /*22c0*/  F2FP.BF16.F32.PACK_AB R2, R30, R0 ;  /* 0x000000001e02723e */ /* 0x000fe400000010ff */
[----:B------:R-:W-:Y:S01]  /*22d0*/  ISETP.GE.AND P1, PT, R24, R7, PT ;  /* 0x000000071800720c */ /* 0x000fe20003f26270 */
[----:B------:R-:W-:Y:S01]  /*22e0*/  IMAD.IADD R33, R3, 0x1, R10 ;  /* 0x0000000103217824 */ /* 0x000fe200078e020a */
[----:B------:R-:W-:Y:S01]  /*22f0*/  F2FP.BF16.F32.PACK_AB R3, R31, R32 ;  /* 0x000000201f03723e */ /* 0x000fe200000010ff */
[----:B------:R-:W-:-:S02]  /*2300*/  VIADD R10, R10, 0x80 ;  /* 0x000000800a0a7836 */ /* 0x000fc40000000000 */
[----:B--2---:R-:W-:-:S05]  /*2310*/  IMAD.WIDE R4, R33, 0x2, R4 ;  /* 0x0000000221047825 */ /* 0x004fca00078e0204 */
[----:B------:R2:W-:Y:S03]  /*2320*/  STG.E.64 desc[UR6][R4.64], R2 ;  /* 0x0000000204007986 */ /* 0x0005e6000c101b06 */
[----:B------:R-:W-:Y:S05]  /*2330*/  @!P1 BRA `(.L_x_1596) ;  /* 0xfffffff400e09947 */ /* 0x000fea000383ffff */
[----:B------:R-:W-:Y:S05]  /*2340*/  EXIT ;  /* 0x000000000000794d */ /* 0x000fea0003800000 */
.L_x_1589:
[----:B------:R-:W-:Y:S01]  /*2350*/  HFMA2.MMA R2, -RZ, RZ, 0, 9.5367431640625e-07 ;  /* 0x00000010ff027435 */ /* 0x000fe200000001ff */
[----:B------:R-:W-:Y:S01]  /*2360*/  BSSY B0, `(.L_x_1597) ;  /* 0x0000006000007945 */ /* 0x000fe20003800000 */
[----:B------:R-:W-:Y:S01]  /*2370*/  IMAD.MOV.U32 R3, RZ, RZ, 0x1f ;  /* 0x0000001fff037424 */ /* 0x000fe200078e00ff */
[----:B------:R-:W-:-:S08]  /*2380*/  MOV R4, 0xffffffff ;  /* 0xffffffff00047802 */ /* 0x000fd00000000f00 */
[----:B------:R-:W-:Y:S05]  /*2390*/  WARPSYNC.COLLECTIVE R4, `(.L_x_1598) ;  /* 0x0000000004087348 */ /* 0x000fea0003c00000 */
[----:B------:R1:W2:Y:S02]  /*23a0*/  SHFL.BFLY P3, R34, R33, R2, R3 ;  /* 0x0c00000221227389 */ /* 0x0002a40000060003 */
[----:B-12---:R-:W-:Y:S01]  /*23b0*/  ENDCOLLECTIVE ;  /* 0x000000000000791b */ /* 0x006fe20003800000 */
.L_x_1598:
[----:B------:R-:W-:Y:S05]  /*23c0*/  BSYNC B0 ;  /* 0x0000000000007941 */ /* 0x000fea0003800000 */
.L_x_1597:
[----:B------:R-:W-:Y:S01]  /*23d0*/  HFMA2.MMA R3, -RZ, RZ, 0, 1.847743988037109375e-06 ;  /* 0x0000001fff037435 */ /* 0x000fe200000001ff */
[----:B------:R-:W-:Y:S01]  /*23e0*/  FADD.FTZ R33, R33, R34 ;  /* 0x0000002221217221 */ /* 0x000fe20000010000 */
[----:B------:R-:W-:Y:S02]  /*23f0*/  IMAD.MOV.U32 R2, RZ, RZ, 0x8 ;  /* 0x00000008ff027424 */ /* 0x000fe400078e00ff */
[----:B------:R-:W-:-:S07]  /*2400*/  IMAD.MOV.U32 R4, RZ, RZ, -0x1 ;  /* 0xffffffffff047424 */ /* 0x000fce00078e00ff */
[----:B------:R-:W-:Y:S05]  /*2410*/  WARPSYNC.COLLECTIVE R4, `(.L_x_1599) ;  /* 0x0000000004087348 */ /* 0x000fea0003c00000 */
[----:B------:R1:W2:Y:S02]  /*2420*/  SHFL.BFLY P3, R34, R33, R2, R3 ;  /* 0x0c00000221227389 */ /* 0x0002a40000060003 */
[----:B-12---:R-:W-:Y:S01]  /*2430*/  ENDCOLLECTIVE ;  /* 0x000000000000791b */ /* 0x006fe20003800000 */
.L_x_1599:
[----:B------:R-:W-:Y:S02]  /*2440*/  IMAD.MOV.U32 R2, RZ, RZ, 0x4 ;  /* 0x00000004ff027424 */ /* 0x000fe400078e00ff */
[----:B------:R-:W-:-:S05]  /*2450*/  FADD.FTZ R5, R33, R34 ;  /* 0x0000002221057221 */ /* 0x000fca0000010000 */
[----:B------:R-:W-:-:S07]  /*2460*/  MOV R33, R5 ;  /* 0x0000000500217202 */ /* 0x000fce0000000f00 */
[----:B------:R-:W-:Y:S05]  /*2470*/  WARPSYNC.COLLECTIVE R4, `(.L_x_1600) ;  /* 0x0000000004087348 */ /* 0x000fea0003c00000 */
[----:B------:R1:W2:Y:S02]  /*2480*/  SHFL.BFLY P3, R34, R33, R2, R3 ;  /* 0x0c00000221227389 */ /* 0x0002a40000060003 */
[----:B-12---:R-:W-:Y:S01]  /*2490*/  ENDCOLLECTIVE ;  /* 0x000000000000791b */ /* 0x006fe20003800000 */
.L_x_1600:
[----:B------:R-:W-:Y:S02]  /*24a0*/  IMAD.MOV.U32 R2, RZ, RZ, 0x2 ;  /* 0x00000002ff027424 */ /* 0x000fe400078e00ff */
[----:B------:R-:W-:-:S05]  /*24b0*/  FADD.FTZ R35, R5, R34 ;  /* 0x0000002205237221 */ /* 0x000fca0000010000 */
[----:B------:R-:W-:-:S07]  /*24c0*/  MOV R33, R35 ;  /* 0x0000002300217202 */ /* 0x000fce0000000f00 */
[----:B------:R-:W-:Y:S05]  /*24d0*/  WARPSYNC.COLLECTIVE R4, `(.L_x_1601) ;  /* 0x0000000004087348 */ /* 0x000fea0003c00000 */
[----:B------:R1:W2:Y:S02]  /*24e0*/  SHFL.BFLY P3, R34, R33, R2, R3 ;  /* 0x0c00000221227389 */ /* 0x0002a40000060003 */
[----:B-12---:R-:W-:Y:S01]  /*24f0*/  ENDCOLLECTIVE ;  /* 0x000000000000791b */ /* 0x006fe20003800000 */
.L_x_1601:
[----:B------:R-:W-:Y:S02]  /*2500*/  IMAD.MOV.U32 R2, RZ, RZ, 0x1 ;  /* 0x00000001ff027424 */ /* 0x000fe400078e00ff */
[----:B------:R-:W-:-:S05]  /*2510*/  FADD.FTZ R36, R35, R34 ;  /* 0x0000002223247221 */ /* 0x000fca0000010000 */
[----:B------:R-:W-:-:S07]  /*2520*/  MOV R33, R36 ;  /* 0x0000002400217202 */ /* 0x000fce0000000f00 */
[----:B------:R-:W-:Y:S05]  /*2530*/  WARPSYNC.COLLECTIVE R4, `(.L_x_1602) ;  /* 0x0000000004087348 */ /* 0x000fea0003c00000 */
[----:B------:R1:W2:Y:S02]  /*2540*/  SHFL.BFLY P3, R34, R33, R2, R3 ;  /* 0x0c00000221227389 */ /* 0x0002a40000060003 */
[----:B-12---:R-:W-:Y:S01]  /*2550*/  ENDCOLLECTIVE ;  /* 0x000000000000791b */ /* 0x006fe20003800000 */
.L_x_1602:
[----:B------:R-:W-:Y:S05]  /*2560*/  BRA `(.L_x_1603) ;  /* 0xfffffff400b47947 */ /* 0x000fea000383ffff */
.L_x_1594:
[----:B------:R-:W2:Y:S01]  /*2570*/  LDC R5, c[0x0][0x24c] ;  /* 0x00009300ff057b82 */ /* 0x000ea20000000800 */
[----:B------:R-:W-:Y:S01]  /*2580*/  BSSY B1, `(.L_x_1604) ;  /* 0x0000016000017945 */ /* 0x000fe20003800000 */
[----:B--2---:R-:W-:-:S04]  /*2590*/  IABS R4, R5 ;  /* 0x0000000500047213 */ /* 0x004fc80000000000 */
[----:B------:R-:W2:Y:S08]  /*25a0*/  I2F.RP R33, R4 ;  /* 0x0000000400217306 */ /* 0x000eb00000209400 */
[----:B--2---:R-:W2:Y:S02]  /*25b0*/  MUFU.RCP R33, R33 ;  /* 0x0000002100217308 */ /* 0x004ea40000001000 */
[----:B--2---:R-:W-:-:S06]  /*25c0*/  IADD3 R2, R33, 0xffffffe, RZ ;  /* 0x0ffffffe21027810 */ /* 0x004fcc0007ffe0ff */
[----:B------:R2:W3:Y:S02]  /*25d0*/  F2I.FTZ.U32.TRUNC.NTZ R3, R2 ;  /* 0x0000000200037305 */ /* 0x0004e4000021f000 */
[----:B--2---:R-:W-:Y:S01]  /*25e0*/  HFMA2.MMA R2, -RZ, RZ, 0, 0 ;  /* 0x00000000ff027435 */ /* 0x004fe200000001ff */
[----:B---3--:R-:W-:-:S04]  /*25f0*/  IMAD.MOV R35, RZ, RZ, -R3 ;  /* 0x000000ffff237224 */ /* 0x008fc800078e0a03 */
[----:B------:R-:W-:-:S05]  /*2600*/  IMAD R35, R35, R4, RZ ;  /* 0x0000000423237224 */ /* 0x000fca00078e02ff */
        /* <DEDUP_REMOVED lines=10> */
[----:B-1----:R-:W-:Y:S05]  /*26b0*/  WARPSYNC.COLLECTIVE R4, `(.L_x_1605) ;  /* 0x0000000004087348 */ /* 0x002fea0003c00000 */
[----:B------:R-:W-:Y:S01]  /*26c0*/  NOP ;  /* 0x0000000000007918 */ /* 0x000fe20000000000 */
[----:B-1----:R-:W-:Y:S01]  /*26d0*/  ENDCOLLECTIVE ;  /* 0x000000000000791b */ /* 0x002fe20003800000 */
.L_x_1605:
[----:B------:R-:W-:Y:S05]  /*26e0*/  BSYNC B1 ;  /* 0x0000000000017941 */ /* 0x000fea0003800000 */
.L_x_1604:
        /* <DEDUP_REMOVED lines=8> */
.L_x_1606:
        /* <DEDUP_REMOVED lines=10> */
[----:B------:R-:W-:Y:S02]  /*2810*/  LEA R35, R35, UR4, 0x2 ;  /* 0x0000000423237c11 */ /* 0x000fe4000f8e10ff */
[----:B------:R-:W-:Y:S02]  /*2820*/  IADD3 R2, R12, R19, RZ ;  /* 0x000000130c027210 */ /* 0x000fe40007ffe0ff */
[----:B------:R-:W1:Y:S02]  /*2830*/  LDS R3, [R3] ;  /* 0x0000000003037984 */ /* 0x000e640000000800 */
[----:B------:R-:W-:Y:S02]  /*2840*/  LEA R36, R2, UR4, 0x2 ;  /* 0x0000000402247c11 */ /* 0x000fe4000f8e10ff */
[----:B------:R-:W2:Y:S01]  /*2850*/  LDS R35, [R35] ;  /* 0x0000000023237984 */ /* 0x000ea20000000800 */
[----:B------:R-:W-:-:S03]  /*2860*/  MOV R2, R29 ;  /* 0x0000001d00027202 */ /* 0x000fc60000000f00 */
[----:B------:R3:W4:Y:S01]  /*2870*/  LDS R37, [R36] ;  /* 0x0000000024257984 */ /* 0x0007220000000800 */
[----:B-1----:R-:W-:Y:S01]  /*2880*/  FMUL.FTZ R33, R34, R3 ;  /* 0x0000000322217220 */ /* 0x002fe20000410000 */
[----:B------:R-:W-:-:S03]  /*2890*/  IMAD.MOV.U32 R3, RZ, RZ, 0x1f ;  /* 0x0000001fff037424 */ /* 0x000fc600078e00ff */
[----:B--2---:R-:W-:Y:S01]  /*28a0*/  FFMA.FTZ R0, R0, R35, R33 ;  /* 0x0000002300007223 */ /* 0x004fe20000010021 */
[----:B---3--:R-:W-:-:S07]  /*28b0*/  IMAD.MOV.U32 R33, RZ, RZ, R30 ;  /* 0x000000ffff217224 */ /* 0x008fce00078e001e */
[----:B----4-:R-:W-:Y:S05]  /*28c0*/  WARPSYNC.COLLECTIVE R4, `(.L_x_1607) ;  /* 0x0000000004087348 */ /* 0x010fea0003c00000 */
[----:B------:R1:W2:Y:S02]  /*28d0*/  SHFL.BFLY P3, R34, R33, R2, R3 ;  /* 0x0c00000221227389 */ /* 0x0002a40000060003 */
[----:B-12-4-:R-:W-:Y:S01]  /*28e0*/  ENDCOLLECTIVE ;  /* 0x000000000000791b */ /* 0x016fe20003800000 */
.L_x_1607:
[----:B------:R-:W-:Y:S02]  /*28f0*/  IMAD.MOV.U32 R33, RZ, RZ, R32 ;  /* 0x000000ffff217224 */ /* 0x000fe400078e0020 */
[----:B------:R-:W-:-:S04]  /*2900*/  @!P2 FADD.FTZ R34, -R34, -RZ ;  /* 0x800000ff2222a221 */ /* 0x000fc80000010100 */
[----:B------:R-:W-:Y:S01]  /*2910*/  FMUL.FTZ R37, R34, R37 ;  /* 0x0000002522257220 */ /* 0x000fe20000410000 */
[----:B------:R-:W-:-:S05]  /*2920*/  IMAD R34, R6, R5, R19 ;  /* 0x0000000506227224 */ /* 0x000fca00078e0213 */
[----:B------:R-:W-:Y:S02]  /*2930*/  LEA R35, R34, UR4, 0x2 ;  /* 0x0000000422237c11 */ /* 0x000fe4000f8e10ff */
[----:B------:R-:W-:-:S04]  /*2940*/  IADD3 R34, R12, R17, RZ ;  /* 0x000000110c227210 */ /* 0x000fc80007ffe0ff */
[----:B------:R-:W1:Y:S02]  /*2950*/  LDS R35, [R35] ;  /* 0x0000000023237984 */ /* 0x000e640000000800 */
[----:B-1----:R-:W-:Y:S01]  /*2960*/  FFMA.FTZ R30, R30, R35, R37 ;  /* 0x000000231e1e7223 */ /* 0x002fe20000010025 */
[----:B------:R-:W-:-:S07]  /*2970*/  LEA R37, R34, UR4, 0x2 ;  /* 0x0000000422257c11 */ /* 0x000fce000f8e10ff */
[----:B------:R-:W-:Y:S05]  /*2980*/  WARPSYNC.COLLECTIVE R4, `(.L_x_1608) ;  /* 0x0000000004087348 */ /* 0x000fea0003c00000 */
[----:B------:R1:W2:Y:S02]  /*2990*/  SHFL.BFLY P3, R34, R33, R2, R3 ;  /* 0x0c00000221227389 */ /* 0x0002a40000060003 */
[----:B-12---:R-:W-:Y:S01]  /*29a0*/  ENDCOLLECTIVE ;  /* 0x000000000000791b */ /* 0x006fe20003800000 */
.L_x_1608:
[----:B------:R-:W1:Y:S01]  /*29b0*/  LDS R37, [R37] ;  /* 0x0000000025257984 */ /* 0x000e620000000800 */
[----:B------:R-:W-:Y:S01]  /*29c0*/  IMAD.MOV.U32 R33, RZ, RZ, R31 ;  /* 0x000000ffff217224 */ /* 0x000fe200078e001f */
[----:B------:R-:W-:Y:S01]  /*29d0*/  MOV R36, R34 ;  /* 0x0000002200247202 */ /* 0x000fe20000000f00 */
[----:B------:R-:W-:-:S04]  /*29e0*/  IMAD R34, R6, R5, R17 ;  /* 0x0000000506227224 */ /* 0x000fc800078e0211 */
[----:B------:R-:W-:-:S04]  /*29f0*/  @!P2 FADD.FTZ R36, -R36, -RZ ;  /* 0x800000ff2424a221 */ /* 0x000fc80000010100 */
[----:B-1----:R-:W-:Y:S01]  /*2a00*/  FMUL.FTZ R37, R36, R37 ;  /* 0x0000002524257220 */ /* 0x002fe20000410000 */
[----:B------:R-:W-:-:S07]  /*2a10*/  LEA R36, R34, UR4, 0x2 ;  /* 0x0000000422247c11 */ /* 0x000fce000f8e10ff */
[----:B------:R-:W-:Y:S05]  /*2a20*/  WARPSYNC.COLLECTIVE R4, `(.L_x_1609) ;  /* 0x0000000004087348 */ /* 0x000fea0003c00000 */
[----:B------:R1:W2:Y:S02]  /*2a30*/  SHFL.BFLY P3, R34, R33, R2, R3 ;  /* 0x0c00000221227389 */ /* 0x0002a40000060003 */
[----:B-12---:R-:W-:Y:S01]  /*2a40*/  ENDCOLLECTIVE ;  /* 0x000000000000791b */ /* 0x006fe20003800000 */
.L_x_1609:
[----:B------:R-:W1:Y:S02]  /*2a50*/  LDS R35, [R36] ;  /* 0x0000000024237984 */ /* 0x000e640000000800 */
[----:B-1----:R-:W-:Y:S01]  /*2a60*/  FFMA.FTZ R35, R32, R35, R37 ;  /* 0x0000002320237223 */ /* 0x002fe20000010025 */
[----:B------:R-:W-:Y:S06]  /*2a70*/  BRA `(.L_x_1610) ;  /* 0xfffffff400bc7947 */ /* 0x000fec000383ffff */
.L_x_1595:
[----:B------:R-:W-:Y:S01]  /*2a80*/  BSSY B1, `(.L_x_1611) ;  /* 0x0000005000017945 */ /* 0x000fe20003800000 */
[----:B------:R-:W-:-:S07]  /*2a90*/  MOV R4, 0xffffffff ;  /* 0xffffffff00047802 */ /* 0x000fce0000000f00 */
[----:B------:R-:W-:Y:S05]  /*2aa0*/  WARPSYNC.COLLECTIVE R4, `(.L_x_1612) ;  /* 0x0000000004087348 */ /* 0x000fea0003c00000 */
[----:B------:R-:W-:Y:S01]  /*2ab0*/  NOP ;  /* 0x0000000000007918 */ /* 0x000fe20000000000 */
[----:B------:R-:W-:Y:S01]  /*2ac0*/  ENDCOLLECTIVE ;  /* 0x000000000000791b */ /* 0x000fe20003800000 */
.L_x_1612:
[----:B------:R-:W-:Y:S05]  /*2ad0*/  BSYNC B1 ;  /* 0x0000000000017941 */ /* 0x000fea0003800000 */
.L_x_1611:
[----:B------:R-:W-:Y:S05]  /*2ae0*/  BRA `(.L_x_1593) ;  /* 0xfffffff400d47947 */ /* 0x000fea000383ffff */
.L_x_1613:
        /* <DEDUP_REMOVED lines=9> */
.L_x_4544:


//--------------------- .text._ZN12tensorrt_llm7kernels32fusedQKNormRopeKernelNTokenHeadsIN3c108BFloat16EfLi128ELb1ELi8EEEvPviiifPKvS6_S6_PKlii --------------------------
	.section	.text._ZN12tensorrt_llm7kernels32fusedQKNormRopeKernelNTokenHeadsIN3c108BFloat16EfLi128ELb1ELi8EEEvPviiifPKvS6_S6_PKlii,"ax",@progbits
	.align	128
        .global         _ZN12tensorrt_llm7kernels32fusedQKNormRopeKernelNTokenHeadsIN3c108BFloat16EfLi128ELb1ELi8EEEvPviiifPKvS6_S6_PKlii
        .type           _ZN12tensorrt_llm7kernels32fusedQKNormRopeKernelNTokenHeadsIN3c108BFloat16EfLi128ELb1ELi8EEEvPviiifPKvS6_S6_PKlii,@function
        .size           _ZN12tensorrt_llm7kernels32fusedQKNormRopeKernelNTokenHeadsIN3c108BFloat16EfLi128ELb1ELi8EEEvPviiifPKvS6_S6_PKlii,(.L_x_4545 - _ZN12tensorrt_llm7kernels32fusedQKNormRopeKernelNTokenHeadsIN3c108BFloat16EfLi128ELb1ELi8EEEvPviiifPKvS6_S6_PKlii)
        .other          _ZN12tensorrt_llm7kernels32fusedQKNormRopeKernelNTokenHeadsIN3c108BFloat16EfLi128ELb1ELi8EEEvPviiifPKvS6_S6_PKlii,@"STO_CUDA_ENTRY STV_DEFAULT"
_ZN12tensorrt_llm7kernels32fusedQKNormRopeKernelNTokenHeadsIN3c108BFloat16EfLi128ELb1ELi8EEEvPviiifPKvS6_S6_PKlii:
.text._ZN12tensorrt_llm7kernels32fusedQKNormRopeKernelNTokenHeadsIN3c108BFloat16EfLi128ELb1ELi8EEEvPviiifPKvS6_S6_PKlii:
        /* <DEDUP_REMOVED lines=80> */
.L_x_1618:
        /* <DEDUP_REMOVED lines=45> */
.L_x_1617:
[----:B------:R-:W-:Y:S05]  /*07d0*/  BSYNC B1 ;  /* 0x0000000000017941 */ /* 0x000fea0003800000 */
.L_x_1616:
        /* <DEDUP_REMOVED lines=13> */
.L_x_1619:
        /* <DEDUP_REMOVED lines=16> */
.L_x_1615:
[----:B------:R-:W-:Y:S05]  /*09b0*/  BSYNC B0 ;  /* 0x0000000000007941 */ /* 0x000fea0003800000 */
.L_x_1614:
        /* <DEDUP_REMOVED lines=37> */
.L_x_1624:
        /* <DEDUP_REMOVED lines=13> */
.L_x_1623:
[----:B------:R-:W-:Y:S05]  /*0ce0*/  BSYNC B1 ;  /* 0x0000000000017941 */ /* 0x000fea0003800000 */
.L_x_1622:
        /* <DEDUP_REMOVED lines=25> */
.L_x_1627:
        /* <DEDUP_REMOVED lines=49> */
.L_x_1626:
[----:B------:R-:W-:Y:S05]  /*1190*/  BSYNC B1 ;  /* 0x0000000000017941 */ /* 0x000fea0003800000 */
.L_x_1625:
        /* <DEDUP_REMOVED lines=36> */
.L_x_1629:
[----:B------:R-:W-:Y:S05]  /*13e0*/  BSYNC B1 ;  /* 0x0000000000017941 */ /* 0x000fea0003800000 */
.L_x_1628:
        /* <DEDUP_REMOVED lines=15> */
.L_x_1621:
[----:B------:R-:W-:Y:S05]  /*14e0*/  BSYNC B0 ;  /* 0x0000000000007941 */ /* 0x000fea0003800000 */
.L_x_1620:
        /* <DEDUP_REMOVED lines=45> */
.L_x_1635:
[----:B-12---:R-:W1:Y:S01]  /*17c0*/  LDS.64 R10, [R9] ;  /* 0x00000000090a7984 */ /* 0x006e620000000a00 */
        /* <DEDUP_REMOVED lines=23> */
.L_x_1642:
[----:B------:R-:W3:Y:S01]  /*1940*/  LDC R24, c[0x0][0x224] ;  /* 0x00008900ff187b82 */ /* 0x000ee20000000800 */
[----:B--2---:R-:W-:Y:S01]  /*1950*/  FADD.FTZ R27, R26, R27 ;  /* 0x0000001b1a1b7221 */ /* 0x004fe20000010000 */
[----:B------:R-:W-:Y:S01]  /*1960*/  FSEL R25, R16, R17, !P2 ;  /* 0x0000001110197208 */ /* 0x000fe20005000000 */
[----:B------:R-:W-:Y:S01]  /*1970*/  BSSY B0, `(.L_x_1631) ;  /* 0x000000f000007945 */ /* 0x000fe20003800000 */
[----:B------:R-:W-:Y:S02]  /*1980*/  ISETP.NE.AND P1, PT, R7, RZ, PT ;  /* 0x000000ff0700720c */ /* 0x000fe40003f25270 */
[----:B------:R-:W-:Y:S01]  /*1990*/  FSEL R29, R19, R22, !P2 ;  /* 0x00000016131d7208 */ /* 0x000fe20005000000 */
[----:B---3--:R-:W-:Y:S01]  /*19a0*/  FFMA.FTZ R24, R27, 0.0078125, R24 ;  /* 0x3c0000001b187823 */ /* 0x008fe20000010018 */
[----:B------:R-:W-:-:S05]  /*19b0*/  FSEL R27, R13, R20, !P2 ;  /* 0x000000140d1b7208 */ /* 0x000fca0005000000 */
[----:B------:R-:W2:Y:S02]  /*19c0*/  MUFU.RSQ R24, R24 ;  /* 0x0000001800187308 */ /* 0x000ea40000001400 */
[C---:B--2---:R-:W-:Y:S01]  /*19d0*/  FMUL.FTZ R25, R24.reuse, R25 ;  /* 0x0000001918197220 */ /* 0x044fe20000410000 */
[----:B------:R-:W-:-:S03]  /*19e0*/  FMUL.FTZ R27, R24, R27 ;  /* 0x0000001b181b7220 */ /* 0x000fc60000410000 */
[----:B------:R-:W-:Y:S01]  /*19f0*/  FMUL.FTZ R10, R0, R25 ;  /* 0x00000019000a7220 */ /* 0x000fe20000410000 */
[----:B------:R-:W-:Y:S01]  /*1a00*/  FMUL.FTZ R25, R14, R27 ;  /* 0x0000001b0e197220 */ /* 0x000fe20000410000 */
[----:B------:R-:W-:-:S05]  /*1a10*/  FSEL R27, R18, R21, !P2 ;  /* 0x00000015121b7208 */ /* 0x000fca0005000000 */
[C---:B------:R-:W-:Y:S01]  /*1a20*/  FMUL.FTZ R0, R24.reuse, R27 ;  /* 0x0000001b18007220 */ /* 0x040fe20000410000 */
[----:B------:R-:W-:Y:S01]  /*1a30*/  FMUL.FTZ R24, R24, R29 ;  /* 0x0000001d18187220 */ /* 0x000fe20000410000 */
[----:B------:R-:W-:Y:S06]  /*1a40*/  @P1 BRA `(.L_x_1632) ;  /* 0x0000000000041947 */ /* 0x000fec0003800000 */
[----:B------:R-:W-:-:S04]  /*1a50*/  DEPBAR.LE SB0, 0x0 ;  /* 0x000080000000791a */ /* 0x000fc80000000000 */
.L_x_1632:
[----:B------:R-:W-:Y:S05]  /*1a60*/  BSYNC B0 ;  /* 0x0000000000007941 */ /* 0x000fea0003800000 */
.L_x_1631:
[----:B------:R-:W-:Y:S01]  /*1a70*/  BSSY B0, `(.L_x_1633) ;  /* 0x0000010000007945 */ /* 0x000fe20003800000 */
[----:B------:R-:W-:Y:S01]  /*1a80*/  FMUL.FTZ R0, R15, R0 ;  /* 0x000000000f007220 */ /* 0x000fe20000410000 */
[----:B------:R-:W-:Y:S02]  /*1a90*/  FMUL.FTZ R11, R11, R24 ;  /* 0x000000180b0b7220 */ /* 0x000fe40000410000 */
[----:B------:R-:W-:Y:S05]  /*1aa0*/  @P0 BRA `(.L_x_1634) ;  /* 0x0000000000300947 */ /* 0x000fea0003800000 */
[----:B------:R-:W2:Y:S04]  /*1ab0*/  LDS R24, [R2] ;  /* 0x0000000002187984 */ /* 0x000ea80000000800 */
[----:B------:R-:W3:Y:S04]  /*1ac0*/  LDS R15, [R5] ;  /* 0x00000000050f7984 */ /* 0x000ee80000000800 */
[----:B------:R-:W4:Y:S04]  /*1ad0*/  LDS R14, [R2+0x4] ;  /* 0x00000400020e7984 */ /* 0x000f280000000800 */
[----:B-1----:R-:W1:Y:S01]  /*1ae0*/  LDS R26, [R5+0x4] ;  /* 0x00000400051a7984 */ /* 0x002e620000000800 */
[-C--:B--2---:R-:W-:Y:S01]  /*1af0*/  FMUL.FTZ R27, R25, R24.reuse ;  /* 0x00000018191b7220 */ /* 0x084fe20000410000 */
[----:B------:R-:W-:-:S03]  /*1b00*/  FMUL.FTZ R24, R10, R24 ;  /* 0x000000180a187220 */ /* 0x000fc60000410000 */
[-C--:B---3--:R-:W-:Y:S01]  /*1b10*/  FFMA.FTZ R10, R10, R15.reuse, -R27 ;  /* 0x0000000f0a0a7223 */ /* 0x088fe2000001081b */
[----:B------:R-:W-:Y:S01]  /*1b20*/  FFMA.FTZ R25, R25, R15, R24 ;  /* 0x0000000f19197223 */ /* 0x000fe20000010018 */
[-C--:B----4-:R-:W-:Y:S01]  /*1b30*/  FMUL.FTZ R15, R11, R14.reuse ;  /* 0x0000000e0b0f7220 */ /* 0x090fe20000410000 */
[----:B------:R-:W-:-:S03]  /*1b40*/  FMUL.FTZ R14, R0, R14 ;  /* 0x0000000e000e7220 */ /* 0x000fc60000410000 */
[-C--:B-1----:R-:W-:Y:S01]  /*1b50*/  FFMA.FTZ R0, R0, R26.reuse, -R15 ;  /* 0x0000001a00007223 */ /* 0x082fe2000001080f */
[----:B------:R-:W-:-:S07]  /*1b60*/  FFMA.FTZ R11, R11, R26, R14 ;  /* 0x0000001a0b0b7223 */ /* 0x000fce000001000e */
.L_x_1634:
[----:B------:R-:W-:Y:S05]  /*1b70*/  BSYNC B0 ;  /* 0x0000000000007941 */ /* 0x000fea0003800000 */
.L_x_1633:
[----:B------:R-:W2:Y:S01]  /*1b80*/  LDC.64 R14, c[0x0][0x210] ;  /* 0x00008400ff0e7b82 */ /* 0x000ea20000000a00 */
        /* <DEDUP_REMOVED lines=11> */
[----:B--2---:R-:W-:-:S05]  /*1c40*/  IMAD.WIDE R14, R23, 0x2, R14 ;  /* 0x00000002170e7825 */ /* 0x004fca00078e020e */
[----:B------:R2:W-:Y:S01]  /*1c50*/  STG.E.64 desc[UR6][R14.64], R10 ;  /* 0x0000000a0e007986 */ /* 0x0005e2000c101b06 */
[----:B------:R-:W-:Y:S05]  /*1c60*/  @!P1 BRA `(.L_x_1635) ;  /* 0xfffffff800d49947 */ /* 0x000fea000383ffff */
[----:B------:R-:W-:Y:S05]  /*1c70*/  EXIT ;  /* 0x000000000000794d */ /* 0x000fea0003800000 */
.L_x_1630:
        /* <DEDUP_REMOVED lines=8> */
.L_x_1637:
[----:B------:R-:W-:Y:S05]  /*1d00*/  BSYNC B0 ;  /* 0x0000000000007941 */ /* 0x000fea0003800000 */
.L_x_1636:
[----:B------:R-:W-:Y:S01]  /*1d10*/  FADD.FTZ R27, R26, R25 ;  /* 0x000000191a1b7221 */ /* 0x000fe20000010000 */
[----:B------:R-:W-:Y:S01]  /*1d20*/  HFMA2.MMA R25, -RZ, RZ, 0, 1.847743988037109375e-06 ;  /* 0x0000001fff197435 */ /* 0x000fe200000001ff */
[----:B------:R-:W-:Y:S02]  /*1d30*/  IMAD.MOV.U32 R24, RZ, RZ, 0x8 ;  /* 0x00000008ff187424 */ /* 0x000fe400078e00ff */
[----:B------:R-:W-:-:S08]  /*1d40*/  IMAD.MOV.U32 R10, RZ, RZ, -0x1 ;  /* 0xffffffffff0a7424 */ /* 0x000fd000078e00ff */
[----:B------:R-:W-:Y:S05]  /*1d50*/  WARPSYNC.COLLECTIVE R10, `(.L_x_1638) ;  /* 0x000000000a087348 */ /* 0x000fea0003c00000 */
[----:B------:R1:W2:Y:S02]  /*1d60*/  SHFL.BFLY P1, R25, R27, R24, R25 ;  /* 0x0c0000181b197389 */ /* 0x0002a40000020019 */
[----:B-12---:R-:W-:Y:S01]  /*1d70*/  ENDCOLLECTIVE ;  /* 0x000000000000791b */ /* 0x006fe20003800000 */
.L_x_1638:
[----:B------:R-:W-:Y:S01]  /*1d80*/  HFMA2.MMA R24, -RZ, RZ, 0, 2.384185791015625e-07 ;  /* 0x00000004ff187435 */ /* 0x000fe200000001ff */
[----:B------:R-:W-:Y:S01]  /*1d90*/  MOV R28, R25 ;  /* 0x00000019001c7202 */ /* 0x000fe20000000f00 */
[----:B------:R-:W-:-:S04]  /*1da0*/  IMAD.MOV.U32 R25, RZ, RZ, 0x1f ;  /* 0x0000001fff197424 */ /* 0x000fc800078e00ff */
[----:B------:R-:W-:-:S04]  /*1db0*/  FADD.FTZ R28, R27, R28 ;  /* 0x0000001c1b1c7221 */ /* 0x000fc80000010000 */
[----:B------:R-:W-:-:S07]  /*1dc0*/  IMAD.MOV.U32 R27, RZ, RZ, R28 ;  /* 0x000000ffff1b7224 */ /* 0x000fce00078e001c */
[----:B------:R-:W-:Y:S05]  /*1dd0*/  WARPSYNC.COLLECTIVE R10, `(.L_x_1639) ;  /* 0x000000000a087348 */ /* 0x000fea0003c00000 */
[----:B------:R1:W2:Y:S02]  /*1de0*/  SHFL.BFLY P1, R25, R27, R24, R25 ;  /* 0x0c0000181b197389 */ /* 0x0002a40000020019 */
[----:B-12---:R-:W-:Y:S01]  /*1df0*/  ENDCOLLECTIVE ;  /* 0x000000000000791b */ /* 0x006fe20003800000 */
.L_x_1639:
[----:B------:R-:W-:Y:S01]  /*1e00*/  HFMA2.MMA R24, -RZ, RZ, 0, 1.1920928955078125e-07 ;  /* 0x00000002ff187435 */ /* 0x000fe200000001ff */
[----:B------:R-:W-:Y:S01]  /*1e10*/  MOV R29, R25 ;  /* 0x00000019001d7202 */ /* 0x000fe20000000f00 */
[----:B------:R-:W-:-:S04]  /*1e20*/  IMAD.MOV.U32 R25, RZ, RZ, 0x1f ;  /* 0x0000001fff197424 */ /* 0x000fc800078e00ff */
[----:B------:R-:W-:-:S04]  /*1e30*/  FADD.FTZ R29, R28, R29 ;  /* 0x0000001d1c1d7221 */ /* 0x000fc80000010000 */
[----:B------:R-:W-:-:S07]  /*1e40*/  IMAD.MOV.U32 R27, RZ, RZ, R29 ;  /* 0x000000ffff1b7224 */ /* 0x000fce00078e001d */
[----:B------:R-:W-:Y:S05]  /*1e50*/  WARPSYNC.COLLECTIVE R10, `(.L_x_1640) ;  /* 0x000000000a087348 */ /* 0x000fea0003c00000 */
[----:B------:R1:W2:Y:S02]  /*1e60*/  SHFL.BFLY P1, R25, R27, R24, R25 ;  /* 0x0c0000181b197389 */ /* 0x0002a40000020019 */
[----:B-12---:R-:W-:Y:S01]  /*1e70*/  ENDCOLLECTIVE ;  /* 0x000000000000791b */ /* 0x006fe20003800000 */
.L_x_1640:
[----:B------:R-:W-:Y:S01]  /*1e80*/  HFMA2.MMA R24, -RZ, RZ, 0, 5.9604644775390625e-08 ;  /* 0x00000001ff187435 */ /* 0x000fe200000001ff */
[----:B------:R-:W-:Y:S01]  /*1e90*/  MOV R26, R25 ;  /* 0x00000019001a7202 */ /* 0x000fe20000000f00 */
[----:B------:R-:W-:-:S04]  /*1ea0*/  IMAD.MOV.U32 R25, RZ, RZ, 0x1f ;  /* 0x0000001fff197424 */ /* 0x000fc800078e00ff */
[----:B------:R-:W-:-:S04]  /*1eb0*/  FADD.FTZ R26, R29, R26 ;  /* 0x0000001a1d1a7221 */ /* 0x000fc80000010000 */
[----:B------:R-:W-:-:S07]  /*1ec0*/  IMAD.MOV.U32 R27, RZ, RZ, R26 ;  /* 0x000000ffff1b7224 */ /* 0x000fce00078e001a */
[----:B------:R-:W-:Y:S05]  /*1ed0*/  WARPSYNC.COLLECTIVE R10, `(.L_x_1641) ;  /* 0x000000000a087348 */ /* 0x000fea0003c00000 */
[----:B------:R1:W2:Y:S02]  /*1ee0*/  SHFL.BFLY P1, R25, R27, R24, R25 ;  /* 0x0c0000181b197389 */ /* 0x0002a40000020019 */
[----:B-12---:R-:W-:Y:S01]  /*1ef0*/  ENDCOLLECTIVE ;  /* 0x000000000000791b */ /* 0x006fe20003800000 */
.L_x_1641:
[----:B------:R-:W-:Y:S01]  /*1f00*/  MOV R27, R25 ;  /* 0x00000019001b7202 */ /* 0x000fe20000000f00 */
[----:B------:R-:W-:Y:S06]  /*1f10*/  BRA `(.L_x_1642) ;  /* 0xfffffff800887947 */ /* 0x000fec000383ffff */
.L_x_1643:
        /* <DEDUP_REMOVED lines=14> */
.L_x_4545:


//--------------------- .text._ZN12tensorrt_llm7kernels32fusedQKNormRopeKernelNTokenHeadsIN3c108BFloat16EfLi64ELb0ELi8EEEvPviiifPKvS6_S6_PKlii --------------------------
	.section	.text._ZN12tensorrt_llm7kernels32fusedQKNormRopeKernelNTokenHeadsIN3c108BFloat16EfLi64ELb0ELi8EEEvPviiifPKvS6_S6_PKlii,"ax",@progbits
	.align	128
        .global         _ZN12tensorrt_llm7kernels32fusedQKNormRopeKernelNTokenHeadsIN3c108BFloat16EfLi64ELb0ELi8EEEvPviiifPKvS6_S6_PKlii
        .type           _ZN12tensorrt_llm7kernels32fusedQKNormRopeKernelNTokenHeadsIN3c108BFloat16EfLi64ELb0ELi8EEEvPviiifPKvS6_S6_PKlii,@function
        .size           _ZN12tensorrt_llm7kernels32fusedQKNormRopeKernelNTokenHeadsIN3c108BFloat16EfLi64ELb0ELi8EEEvPviiifPKvS6_S6_PKlii,(.L_x_4546 - _ZN12tensorrt_llm7kernels32fusedQKNormRopeKernelNTokenHeadsIN3c108BFloat16EfLi64ELb0ELi8EEEvPviiifPKvS6_S6_PKlii)
        .other          _ZN12tensorrt_llm7kernels32fusedQKNormRopeKernelNTokenHeadsIN3c108BFloat16EfLi64ELb0ELi8EEEvPviiifPKvS6_S6_PKlii,@"STO_CUDA_ENTRY STV_DEFAULT"
_ZN12tensorrt_llm7kernels32fusedQKNormRopeKernelNTokenHeadsIN3c108BFloat16EfLi64ELb0ELi8EEEvPviiifPKvS6_S6_PKlii:
.text._ZN12tensorrt_llm7kernels32fusedQKNormRopeKernelNTokenHeadsIN3c108BFloat16EfLi64ELb0ELi8EEEvPviiifPKvS6_S6_PKlii:
        /* <DEDUP_REMOVED lines=80> */
.L_x_1648:
        /* <DEDUP_REMOVED lines=45> */
.L_x_1647:
[----:B------:R-:W-:Y:S05]  /*07d0*/  BSYNC B1 ;  /* 0x0000000000017941 */ /* 0x000fea0003800000 */
.L_x_1646:
        /* <DEDUP_REMOVED lines=13> */
.L_x_1649:
        /* <DEDUP_REMOVED lines=16> */
.L_x_1645:
[----:B------:R-:W-:Y:S05]  /*09b0*/  BSYNC B0 ;  /* 0x0000000000007941 */ /* 0x000fea0003800000 */
.L_x_1644:
        /* <DEDUP_REMOVED lines=37> */
.L_x_1654:
        /* <DEDUP_REMOVED lines=13> */
.L_x_1653:
[----:B------:R-:W-:Y:S05]  /*0ce0*/  BSYNC B1 ;  /* 0x0000000000017941 */ /* 0x000fea0003800000 */
.L_x_1652:
        /* <DEDUP_REMOVED lines=25> */
.L_x_1657:
        /* <DEDUP_REMOVED lines=49> */
.L_x_1656:
[----:B------:R-:W-:Y:S05]  /*1190*/  BSYNC B1 ;  /* 0x0000000000017941 */ /* 0x000fea0003800000 */
.L_x_1655:
        /* <DEDUP_REMOVED lines=32> */
.L_x_1659:
[----:B------:R-:W-:Y:S05]  /*13a0*/  BSYNC B1 ;  /* 0x0000000000017941 */ /* 0x000fea0003800000 */
.L_x_1658:
        /* <DEDUP_REMOVED lines=15> */
.L_x_1651:
[----:B------:R-:W-:Y:S05]  /*14a0*/  BSYNC B0 ;  /* 0x0000000000007941 */ /* 0x000fea0003800000 */
.L_x_1650:
        /* <DEDUP_REMOVED lines=58> */
.L_x_1667:
        /* <DEDUP_REMOVED lines=19> */
.L_x_1674:
        /* <DEDUP_REMOVED lines=13> */
.L_x_1662:
[----:B------:R-:W-:Y:S05]  /*1a50*/  BSYNC B0 ;  /* 0x0000000000007941 */ /* 0x000fea0003800000 */
.L_x_1661:
        /* <DEDUP_REMOVED lines=37> */
[----:B------:R-:W2:Y:S01]  /*1cb0*/  LDS R29, [R24] ;  /* 0x00000000181d7984 */ /* 0x000ea20000000800 */
[----:B-1----:R-:W-:-:S03]  /*1cc0*/  FADD.FTZ R26, -R27, -RZ ;  /* 0x800000ff1b1a7221 */ /* 0x002fc60000010100 */
[----:B------:R-:W1:Y:S02]  /*1cd0*/  LDS R2, [R3] ;  /* 0x0000000003027984 */ /* 0x000e640000000800 */
[----:B------:R-:W-:Y:S02]  /*1ce0*/  FSEL R26, R26, R27, !P1 ;  /* 0x0000001b1a1a7208 */ /* 0x000fe40004800000 */
[----:B------:R3:W4:Y:S03]  /*1cf0*/  SHFL.BFLY PT, R27, R22, R16, 0x1f ;  /* 0x0c001f10161b7589 */ /* 0x00072600000e0000 */
[----:B--2---:R-:W-:-:S04]  /*1d00*/  FMUL.FTZ R26, R26, R29 ;  /* 0x0000001d1a1a7220 */ /* 0x004fc80000410000 */
[----:B-1-34-:R-:W-:-:S07]  /*1d10*/  FFMA.FTZ R2, R23, R2, R26 ;  /* 0x0000000217027223 */ /* 0x01afce000001001a */
.L_x_1679:
[--C-:B------:R-:W-:Y:S02]  /*1d20*/  IMAD.IADD R3, R5, 0x1, R19.reuse ;  /* 0x0000000105037824 */ /* 0x100fe400078e0213 */
[----:B------:R-:W-:Y:S01]  /*1d30*/  @!P1 FADD.FTZ R27, -R27, -RZ ;  /* 0x800000ff1b1b9221 */ /* 0x000fe20000010100 */
[----:B------:R-:W-:Y:S01]  /*1d40*/  IMAD R25, R0, R25, R19 ;  /* 0x0000001900197224 */ /* 0x000fe200078e0213 */
[----:B------:R-:W-:Y:S01]  /*1d50*/  UMOV UR5, 0xffffffff ;  /* 0xffffffff00057882 */ /* 0x000fe20000000000 */
[----:B------:R-:W-:Y:S01]  /*1d60*/  IMAD.MOV.U32 R23, RZ, RZ, R2 ;  /* 0x000000ffff177224 */ /* 0x000fe200078e0002 */
        /* <DEDUP_REMOVED lines=8> */
.L_x_1664:
[----:B------:R-:W-:Y:S05]  /*1df0*/  BSYNC B0 ;  /* 0x0000000000007941 */ /* 0x000fea0003800000 */
.L_x_1663:
        /* <DEDUP_REMOVED lines=8> */
[----:B------:R-:W-:-:S04]  /*1e80*/  IADD3 R8, R8, 0x1, RZ ;  /* 0x0000000108087810 */ /* 0x000fc80007ffe0ff */
[----:B------:R-:W-:Y:S01]  /*1e90*/  IADD3 R21, R21, R4, RZ ;  /* 0x0000000415157210 */ /* 0x000fe20007ffe0ff */
[----:B------:R-:W-:-:S04]  /*1ea0*/  VIADD R4, R4, 0x40 ;  /* 0x0000004004047836 */ /* 0x000fc80000000000 */
[----:B--2---:R-:W-:-:S05]  /*1eb0*/  IMAD.WIDE R2, R21, 0x2, R2 ;  /* 0x0000000215027825 */ /* 0x004fca00078e0202 */
[----:B------:R2:W-:Y:S01]  /*1ec0*/  STG.E desc[UR6][R2.64], R23 ;  /* 0x0000001702007986 */ /* 0x0005e2000c101906 */
[----:B------:R-:W-:Y:S05]  /*1ed0*/  @!P0 BRA `(.L_x_1667) ;  /* 0xfffffff8005c8947 */ /* 0x000fea000383ffff */
[----:B------:R-:W-:Y:S05]  /*1ee0*/  EXIT ;  /* 0x000000000000794d */ /* 0x000fea0003800000 */
.L_x_1660:
[----:B------:R-:W-:Y:S01]  /*1ef0*/  BSSY B0, `(.L_x_1668) ;  /* 0x0000007000007945 */ /* 0x000fe20003800000 */
[----:B------:R-:W-:Y:S01]  /*1f00*/  IMAD.MOV.U32 R3, RZ, RZ, 0x10 ;  /* 0x00000010ff037424 */ /* 0x000fe200078e00ff */
[----:B------:R-:W-:Y:S01]  /*1f10*/  MOV R24, 0x1f ;  /* 0x0000001f00187802 */ /* 0x000fe20000000f00 */
[----:B------:R-:W-:-:S07]  /*1f20*/  IMAD.MOV.U32 R26, RZ, RZ, -0x1 ;  /* 0xffffffffff1a7424 */ /* 0x000fce00078e00ff */
[----:B------:R-:W-:Y:S05]  /*1f30*/  WARPSYNC.COLLECTIVE R26, `(.L_x_1669) ;  /* 0x000000001a087348 */ /* 0x000fea0003c00000 */
[----:B------:R1:W2:Y:S02]  /*1f40*/  SHFL.BFLY P2, R27, R23, R3, R24 ;  /* 0x0c000003171b7389 */ /* 0x0002a40000040018 */
[----:B-12---:R-:W-:Y:S01]  /*1f50*/  ENDCOLLECTIVE ;  /* 0x000000000000791b */ /* 0x006fe20003800000 */
.L_x_1669:
[----:B------:R-:W-:Y:S05]  /*1f60*/  BSYNC B0 ;  /* 0x0000000000007941 */ /* 0x000fea0003800000 */
.L_x_1668:
[----:B------:R-:W-:Y:S01]  /*1f70*/  FADD.FTZ R25, R23, R27 ;  /* 0x0000001b17197221 */ /* 0x000fe20000010000 */
[----:B------:R-:W-:Y:S01]  /*1f80*/  HFMA2.MMA R3, -RZ, RZ, 0, 4.76837158203125e-07 ;  /* 0x00000008ff037435 */ /* 0x000fe200000001ff */
[----:B------:R-:W-:Y:S02]  /*1f90*/  IMAD.MOV.U32 R24, RZ, RZ, 0x1f ;  /* 0x0000001fff187424 */ /* 0x000fe400078e00ff */
[----:B------:R-:W-:Y:S02]  /*1fa0*/  IMAD.MOV.U32 R23, RZ, RZ, R25 ;  /* 0x000000ffff177224 */ /* 0x000fe400078e0019 */
[----:B------:R-:W-:-:S07]  /*1fb0*/  IMAD.MOV.U32 R26, RZ, RZ, -0x1 ;  /* 0xffffffffff1a7424 */ /* 0x000fce00078e00ff */
[----:B------:R-:W-:Y:S05]  /*1fc0*/  WARPSYNC.COLLECTIVE R26, `(.L_x_1670) ;  /* 0x000000001a087348 */ /* 0x000fea0003c00000 */
[----:B------:R1:W2:Y:S02]  /*1fd0*/  SHFL.BFLY P2, R27, R23, R3, R24 ;  /* 0x0c000003171b7389 */ /* 0x0002a40000040018 */
[----:B-12---:R-:W-:Y:S01]  /*1fe0*/  ENDCOLLECTIVE ;  /* 0x000000000000791b */ /* 0x006fe20003800000 */
.L_x_1670:
[----:B------:R-:W-:Y:S02]  /*1ff0*/  IMAD.MOV.U32 R3, RZ, RZ, 0x4 ;  /* 0x00000004ff037424 */ /* 0x000fe400078e00ff */
[----:B------:R-:W-:-:S05]  /*2000*/  FADD.FTZ R28, R25, R27 ;  /* 0x0000001b191c7221 */ /* 0x000fca0000010000 */
[----:B------:R-:W-:-:S07]  /*2010*/  MOV R23, R28 ;  /* 0x0000001c00177202 */ /* 0x000fce0000000f00 */
[----:B------:R-:W-:Y:S05]  /*2020*/  WARPSYNC.COLLECTIVE R26, `(.L_x_1671) ;  /* 0x000000001a087348 */ /* 0x000fea0003c00000 */
[----:B------:R1:W2:Y:S02]  /*2030*/  SHFL.BFLY P2, R27, R23, R3, R24 ;  /* 0x0c000003171b7389 */ /* 0x0002a40000040018 */
[----:B-12---:R-:W-:Y:S01]  /*2040*/  ENDCOLLECTIVE ;  /* 0x000000000000791b */ /* 0x006fe20003800000 */
.L_x_1671:
[----:B------:R-:W-:Y:S02]  /*2050*/  IMAD.MOV.U32 R3, RZ, RZ, 0x2 ;  /* 0x00000002ff037424 */ /* 0x000fe400078e00ff */
[----:B------:R-:W-:-:S05]  /*2060*/  FADD.FTZ R29, R28, R27 ;  /* 0x0000001b1c1d7221 */ /* 0x000fca0000010000 */
[----:B------:R-:W-:-:S07]  /*2070*/  MOV R23, R29 ;  /* 0x0000001d00177202 */ /* 0x000fce0000000f00 */
[----:B------:R-:W-:Y:S05]  /*2080*/  WARPSYNC.COLLECTIVE R26, `(.L_x_1672) ;  /* 0x000000001a087348 */ /* 0x000fea0003c00000 */
[----:B------:R1:W2:Y:S02]  /*2090*/  SHFL.BFLY P2, R27, R23, R3, R24 ;  /* 0x0c000003171b7389 */ /* 0x0002a40000040018 */
[----:B-12---:R-:W-:Y:S01]  /*20a0*/  ENDCOLLECTIVE ;  /* 0x000000000000791b */ /* 0x006fe20003800000 */
.L_x_1672:
[----:B------:R-:W-:Y:S02]  /*20b0*/  IMAD.MOV.U32 R3, RZ, RZ, 0x1 ;  /* 0x00000001ff037424 */ /* 0x000fe400078e00ff */
[----:B------:R-:W-:-:S05]  /*20c0*/  FADD.FTZ R29, R29, R27 ;  /* 0x0000001b1d1d7221 */ /* 0x000fca0000010000 */
[----:B------:R-:W-:-:S07]  /*20d0*/  MOV R23, R29 ;  /* 0x0000001d00177202 */ /* 0x000fce0000000f00 */
[----:B------:R-:W-:Y:S05]  /*20e0*/  WARPSYNC.COLLECTIVE R26, `(.L_x_1673) ;  /* 0x000000001a087348 */ /* 0x000fea0003c00000 */
[----:B------:R1:W2:Y:S02]  /*20f0*/  SHFL.BFLY P2, R27, R23, R3, R24 ;  /* 0x0c000003171b7389 */ /* 0x0002a40000040018 */
[----:B-12---:R-:W-:Y:S01]  /*2100*/  ENDCOLLECTIVE ;  /* 0x000000000000791b */ /* 0x006fe20003800000 */
.L_x_1673:
[----:B------:R-:W-:Y:S05]  /*2110*/  BRA `(.L_x_1674) ;  /* 0xfffffff800187947 */ /* 0x000fea000383ffff */
.L_x_1665:
[----:B------:R-:W2:Y:S01]  /*2120*/  LDC R25, c[0x0][0x24c] ;  /* 0x00009300ff197b82 */ /* 0x000ea20000000800 */
[----:B------:R-:W-:Y:S01]  /*2130*/  BSSY B1, `(.L_x_1675) ;  /* 0x0000016000017945 */ /* 0x000fe20003800000 */
[----:B------:R-:W-:Y:S02]  /*2140*/  MOV R26, 0xffffffff ;  /* 0xffffffff001a7802 */ /* 0x000fe40000000f00 */
[----:B--2---:R-:W-:-:S04]  /*2150*/  IABS R27, R25 ;  /* 0x00000019001b7213 */ /* 0x004fc80000000000 */
[----:B------:R-:W2:Y:S08]  /*2160*/  I2F.RP R24, R27 ;  /* 0x0000001b00187306 */ /* 0x000eb00000209400 */
[----:B--2---:R-:W2:Y:S02]  /*2170*/  MUFU.RCP R24, R24 ;  /* 0x0000001800187308 */ /* 0x004ea40000001000 */
[----:B--2---:R-:W-:-:S06]  /*2180*/  IADD3 R3, R24, 0xffffffe, RZ ;  /* 0x0ffffffe18037810 */ /* 0x004fcc0007ffe0ff */
[----:B------:R-:W2:Y:S02]  /*2190*/  F2I.FTZ.U32.TRUNC.NTZ R3, R3 ;  /* 0x0000000300037305 */ /* 0x000ea4000021f000 */
[----:B--2---:R-:W-:-:S04]  /*21a0*/  IMAD.MOV R2, RZ, RZ, -R3 ;  /* 0x000000ffff027224 */ /* 0x004fc800078e0a03 */
[----:B-1----:R-:W-:Y:S01]  /*21b0*/  IMAD R29, R2, R27, RZ ;  /* 0x0000001b021d7224 */ /* 0x002fe200078e02ff */
[----:B------:R-:W-:-:S10]  /*21c0*/  HFMA2.MMA R2, -RZ, RZ, 0, 0 ;  /* 0x00000000ff027435 */ /* 0x000fd400000001ff */
        /* <DEDUP_REMOVED lines=8> */
[----:B------:R-:W-:-:S07]  /*2250*/  @!P2 IMAD.IADD R2, R2, 0x1, -R27 ;  /* 0x000000010202a824 */ /* 0x000fce00078e0a1b */
[----:B------:R-:W-:Y:S05]  /*2260*/  WARPSYNC.COLLECTIVE R26, `(.L_x_1676) ;  /* 0x000000001a087348 */ /* 0x000fea0003c00000 */
[----:B------:R-:W-:Y:S01]  /*2270*/  NOP ;  /* 0x0000000000007918 */ /* 0x000fe20000000000 */
[----:B------:R-:W-:Y:S01]  /*2280*/  ENDCOLLECTIVE ;  /* 0x000000000000791b */ /* 0x000fe20003800000 */
.L_x_1676:
[----:B------:R-:W-:Y:S05]  /*2290*/  BSYNC B1 ;  /* 0x0000000000017941 */ /* 0x000fea0003800000 */
.L_x_1675:
[----:B------:R-:W-:Y:S01]  /*22a0*/  HFMA2.MMA R24, -RZ, RZ, 0, 1.847743988037109375e-06 ;  /* 0x0000001fff187435 */ /* 0x000fe200000001ff */
[----:B------:R-:W-:Y:S01]  /*22b0*/  IMAD.MOV.U32 R3, RZ, RZ, R16 ;  /* 0x000000ffff037224 */ /* 0x000fe200078e0010 */
[----:B------:R-:W-:Y:S01]  /*22c0*/  ISETP.NE.AND P3, PT, R25, RZ, PT ;  /* 0x000000ff1900720c */ /* 0x000fe20003f65270 */
[----:B------:R-:W-:-:S12]  /*22d0*/  IMAD.MOV.U32 R26, RZ, RZ, -0x1 ;  /* 0xffffffffff1a7424 */ /* 0x000fd800078e00ff */
[----:B------:R-:W-:Y:S05]  /*22e0*/  WARPSYNC.COLLECTIVE R26, `(.L_x_1677) ;  /* 0x000000001a087348 */ /* 0x000fea0003c00000 */
[----:B------:R1:W2:Y:S02]  /*22f0*/  SHFL.BFLY P2, R27, R23, R3, R24 ;  /* 0x0c000003171b7389 */ /* 0x0002a40000040018 */
[----:B-12---:R-:W-:Y:S01]  /*2300*/  ENDCOLLECTIVE ;  /* 0x000000000000791b */ /* 0x006fe20003800000 */
.L_x_1677:
        /* <DEDUP_REMOVED lines=10> */
[----:B------:R-:W-:Y:S02]  /*23b0*/  LEA R28, R2, UR4, 0x2 ;  /* 0x00000004021c7c11 */ /* 0x000fe4000f8e10ff */
[----:B------:R-:W-:Y:S01]  /*23c0*/  MOV R3, R16 ;  /* 0x0000001000037202 */ /* 0x000fe20000000f00 */
[----:B------:R-:W1:Y:S04]  /*23d0*/  LDS R24, [R29] ;  /* 0x000000001d187984 */ /* 0x000e680000000800 */
[----:B------:R-:W2:Y:S01]  /*23e0*/  LDS R28, [R28] ;  /* 0x000000001c1c7984 */ /* 0x000ea20000000800 */
[----:B-1----:R-:W-:-:S04]  /*23f0*/  FMUL.FTZ R24, R27, R24 ;  /* 0x000000181b187220 */ /* 0x002fc80000410000 */
[----:B--2---:R-:W-:Y:S01]  /*2400*/  FFMA.FTZ R2, R23, R28, R24 ;  /* 0x0000001c17027223 */ /* 0x004fe20000010018 */
[----:B------:R-:W-:Y:S02]  /*2410*/  IMAD.MOV.U32 R23, RZ, RZ, R22 ;  /* 0x000000ffff177224 */ /* 0x000fe400078e0016 */
[----:B------:R-:W-:-:S07]  /*2420*/  IMAD.MOV.U32 R24, RZ, RZ, 0x1f ;  /* 0x0000001fff187424 */ /* 0x000fce00078e00ff */
[----:B------:R-:W-:Y:S05]  /*2430*/  WARPSYNC.COLLECTIVE R26, `(.L_x_1678) ;  /* 0x000000001a087348 */ /* 0x000fea0003c00000 */
[----:B------:R1:W2:Y:S02]  /*2440*/  SHFL.BFLY P2, R27, R23, R3, R24 ;  /* 0x0c000003171b7389 */ /* 0x0002a40000040018 */
[----:B-12---:R-:W-:Y:S01]  /*2450*/  ENDCOLLECTIVE ;  /* 0x000000000000791b */ /* 0x006fe20003800000 */
.L_x_1678:
[----:B------:R-:W-:Y:S05]  /*2460*/  BRA `(.L_x_1679) ;  /* 0xfffffff8002c7947 */ /* 0x000fea000383ffff */
.L_x_1666:
[----:B------:R-:W-:Y:S01]  /*2470*/  BSSY B1, `(.L_x_1680) ;  /* 0x0000005000017945 */ /* 0x000fe20003800000 */
[----:B------:R-:W-:-:S07]  /*2480*/  MOV R26, 0xffffffff ;  /* 0xffffffff001a7802 */ /* 0x000fce0000000f00 */
[----:B------:R-:W-:Y:S05]  /*2490*/  WARPSYNC.COLLECTIVE R26, `(.L_x_1681) ;  /* 0x000000001a087348 */ /* 0x000fea0003c00000 */
[----:B------:R-:W-:Y:S01]  /*24a0*/  NOP ;  /* 0x0000000000007918 */ /* 0x000fe20000000000 */
[----:B------:R-:W-:Y:S01]  /*24b0*/  ENDCOLLECTIVE ;  /* 0x000000000000791b */ /* 0x000fe20003800000 */
.L_x_1681:
[----:B------:R-:W-:Y:S05]  /*24c0*/  BSYNC B1 ;  /* 0x0000000000017941 */ /* 0x000fea0003800000 */
.L_x_1680:
[----:B------:R-:W-:Y:S05]  /*24d0*/  BRA `(.L_x_1664) ;  /* 0xfffffff800447947 */ /* 0x000fea000383ffff */
.L_x_1682:
        /* <DEDUP_REMOVED lines=10> */
.L_x_4546:


//--------------------- .text._ZN12tensorrt_llm7kernels32fusedQKNormRopeKernelNTokenHeadsIN3c108BFloat16EfLi64ELb1ELi8EEEvPviiifPKvS6_S6_PKlii --------------------------
	.section	.text._ZN12tensorrt_llm7kernels32fusedQKNormRopeKernelNTokenHeadsIN3c108BFloat16EfLi64ELb1ELi8EEEvPviiifPKvS6_S6_PKlii,"ax",@progbits
	.align	128
        .global         _ZN12tensorrt_llm7kernels32fusedQKNormRopeKernelNTokenHeadsIN3c108BFloat16EfLi64ELb1ELi8EEEvPviiifPKvS6_S6_PKlii
        .type           _ZN12tensorrt_llm7kernels32fusedQKNormRopeKernelNTokenHeadsIN3c108BFloat16EfLi64ELb1ELi8EEEvPviiifPKvS6_S6_PKlii,@function
        .size           _ZN12tensorrt_llm7kernels32fusedQKNormRopeKernelNTokenHeadsIN3c108BFloat16EfLi64ELb1ELi8EEEvPviiifPKvS6_S6_PKlii,(.L_x_4547 - _ZN12tensorrt_llm7kernels32fusedQKNormRopeKernelNTokenHeadsIN3c108BFloat16EfLi64ELb1ELi8EEEvPviiifPKvS6_S6_PKlii)
        .other          _ZN12tensorrt_llm7kernels32fusedQKNormRopeKernelNTokenHeadsIN3c108BFloat16EfLi64ELb1ELi8EEEvPviiifPKvS6_S6_PKlii,@"STO_CUDA_ENTRY STV_DEFAULT"
_ZN12tensorrt_llm7kernels32fusedQKNormRopeKernelNTokenHeadsIN3c108BFloat16EfLi64ELb1ELi8EEEvPviiifPKvS6_S6_PKlii:
.text._ZN12tensorrt_llm7kernels32fusedQKNormRopeKernelNTokenHeadsIN3c108BFloat16EfLi64ELb1ELi8EEEvPviiifPKvS6_S6_PKlii:
        /* <DEDUP_REMOVED lines=79> */
.L_x_1687:
        /* <DEDUP_REMOVED lines=46> */
.L_x_1686:
[----:B------:R-:W-:Y:S05]  /*07d0*/  BSYNC B1 ;  /* 0x0000000000017941 */ /* 0x000fea0003800000 */
.L_x_1685:
        /* <DEDUP_REMOVED lines=13> */
.L_x_1688:
        /* <DEDUP_REMOVED lines=16> */
.L_x_1684:
[----:B------:R-:W-:Y:S05]  /*09b0*/  BSYNC B0 ;  /* 0x0000000000007941 */ /* 0x000fea0003800000 */
.L_x_1683:
        /* <DEDUP_REMOVED lines=37> */
.L_x_1693:
        /* <DEDUP_REMOVED lines=13> */
.L_x_1692:
[----:B------:R-:W-:Y:S05]  /*0ce0*/  BSYNC B1 ;  /* 0x0000000000017941 */ /* 0x000fea0003800000 */
.L_x_1691:
        /* <DEDUP_REMOVED lines=25> */
.L_x_1696:
        /* <DEDUP_REMOVED lines=49> */
.L_x_1695:
[----:B------:R-:W-:Y:S05]  /*1190*/  BSYNC B1 ;  /* 0x0000000000017941 */ /* 0x000fea0003800000 */
.L_x_1694:
        /* <DEDUP_REMOVED lines=32> */
.L_x_1698:
[----:B------:R-:W-:Y:S05]  /*13a0*/  BSYNC B1 ;  /* 0x0000000000017941 */ /* 0x000fea0003800000 */
.L_x_1697:
        /* <DEDUP_REMOVED lines=15> */
.L_x_1690:
[----:B------:R-:W-:Y:S05]  /*14a0*/  BSYNC B0 ;  /* 0x0000000000007941 */ /* 0x000fea0003800000 */
.L_x_1689:
        /* <DEDUP_REMOVED lines=40> */
.L_x_1705:
        /* <DEDUP_REMOVED lines=25> */
.L_x_1715:
[----:B------:R-:W3:Y:S01]  /*18c0*/  LDC R23, c[0x0][0x224] ;  /* 0x00008900ff177b82 */ /* 0x000ee20000000800 */
[----:B-12---:R-:W-:Y:S01]  /*18d0*/  FADD.FTZ R8, R8, R29 ;  /* 0x0000001d08087221 */ /* 0x006fe20000010000 */
[----:B------:R-:W-:Y:S01]  /*18e0*/  FSEL R9, R13, R6, !P1 ;  /* 0x000000060d097208 */ /* 0x000fe20004800000 */
[----:B------:R-:W-:Y:S01]  /*18f0*/  BSSY B1, `(.L_x_1702) ;  /* 0x000000c000017945 */ /* 0x000fe20003800000 */
[----:B------:R-:W-:Y:S02]  /*1900*/  ISETP.NE.AND P0, PT, R16, RZ, PT ;  /* 0x000000ff1000720c */ /* 0x000fe40003f05270 */
[----:B------:R-:W-:Y:S01]  /*1910*/  ISETP.GE.AND P2, PT, R11, R18, PT ;  /* 0x000000120b00720c */ /* 0x000fe20003f46270 */
[----:B---3--:R-:W-:-:S06]  /*1920*/  FFMA.FTZ R8, R8, 0.015625, R23 ;  /* 0x3c80000008087823 */ /* 0x008fcc0000010017 */
[----:B------:R-:W1:Y:S02]  /*1930*/  MUFU.RSQ R8, R8 ;  /* 0x0000000800087308 */ /* 0x000e640000001400 */
[----:B-1----:R-:W-:-:S04]  /*1940*/  FMUL.FTZ R9, R8, R9 ;  /* 0x0000000908097220 */ /* 0x002fc80000410000 */
[----:B------:R-:W-:Y:S01]  /*1950*/  FMUL.FTZ R2, R2, R9 ;  /* 0x0000000902027220 */ /* 0x000fe20000410000 */
[----:B------:R-:W-:-:S05]  /*1960*/  FSEL R9, R12, R3, !P1 ;  /* 0x000000030c097208 */ /* 0x000fca0004800000 */
[----:B------:R-:W-:-:S04]  /*1970*/  FMUL.FTZ R9, R8, R9 ;  /* 0x0000000908097220 */ /* 0x000fc80000410000 */
[----:B------:R-:W-:Y:S01]  /*1980*/  FMUL.FTZ R9, R26, R9 ;  /* 0x000000091a097220 */ /* 0x000fe20000410000 */
[----:B------:R-:W-:Y:S06]  /*1990*/  @P0 BRA `(.L_x_1703) ;  /* 0x0000000000040947 */ /* 0x000fec0003800000 */
[----:B------:R-:W-:-:S04]  /*19a0*/  DEPBAR.LE SB0, 0x0 ;  /* 0x000080000000791a */ /* 0x000fc80000000000 */
.L_x_1703:
[----:B------:R-:W-:Y:S05]  /*19b0*/  BSYNC B1 ;  /* 0x0000000000017941 */ /* 0x000fea0003800000 */
.L_x_1702:
[----:B------:R-:W1:Y:S01]  /*19c0*/  @!P2 LDS R24, [R14] ;  /* 0x000000000e18a984 */ /* 0x000e620000000800 */
[----:B------:R-:W-:Y:S01]  /*19d0*/  IMAD R27, R5, 0x40, R4 ;  /* 0x00000040051b7824 */ /* 0x000fe200078e0204 */
[----:B------:R-:W-:Y:S01]  /*19e0*/  UMOV UR8, 0xffffffff ;  /* 0xffffffff00087882 */ /* 0x000fe20000000000 */
[----:B------:R-:W-:Y:S01]  /*19f0*/  VIADD R25, R25, 0x1 ;  /* 0x0000000119197836 */ /* 0x000fe20000000000 */
[----:B------:R-:W2:Y:S04]  /*1a00*/  @!P2 LDS R8, [R17] ;  /* 0x000000001108a984 */ /* 0x000ea80000000800 */
[----:B------:R-:W3:Y:S01]  /*1a10*/  LDS R28, [R28+UR4+0x80] ;  /* 0x000080041c1c7984 */ /* 0x000ee20008000800 */
[----:B------:R-:W-:Y:S01]  /*1a20*/  ISETP.GE.AND P1, PT, R25, R0, PT ;  /* 0x000000001900720c */ /* 0x000fe20003f26270 */
[-C--:B-1----:R-:W-:Y:S01]  /*1a30*/  @!P2 FMUL.FTZ R4, R2, R24.reuse ;  /* 0x000000180204a220 */ /* 0x082fe20000410000 */
[----:B------:R-:W-:-:S02]  /*1a40*/  @!P2 FMUL.FTZ R5, R9, R24 ;  /* 0x000000180905a220 */ /* 0x000fc40000410000 */
[----:B------:R-:W-:Y:S01]  /*1a50*/  SEL R24, R0, RZ, P1 ;  /* 0x000000ff00187207 */ /* 0x000fe20000800000 */
[-C--:B--2---:R-:W-:Y:S01]  /*1a60*/  @!P2 FFMA.FTZ R9, R9, R8.reuse, R4 ;  /* 0x000000080909a223 */ /* 0x084fe20000010004 */
[----:B------:R-:W-:Y:S02]  /*1a70*/  @!P2 FFMA.FTZ R8, R2, R8, -R5 ;  /* 0x000000080208a223 */ /* 0x000fe40000010805 */
[----:B------:R-:W1:Y:S01]  /*1a80*/  LDC.64 R4, c[0x0][0x210] ;  /* 0x00008400ff047b82 */ /* 0x000e620000000a00 */
[----:B---3--:R-:W-:Y:S02]  /*1a90*/  PRMT R26, R28, 0x7632, R26 ;  /* 0x000076321c1a7816 */ /* 0x008fe4000000001a */
[----:B------:R-:W-:Y:S02]  /*1aa0*/  @!P2 MOV R2, R8 ;  /* 0x000000080002a202 */ /* 0x000fe40000000f00 */
[----:B------:R-:W-:Y:S02]  /*1ab0*/  SHF.L.U32 R26, R26, 0x10, RZ ;  /* 0x000000101a1a7819 */ /* 0x000fe400000006ff */
[----:B------:R-:W-:-:S02]  /*1ac0*/  F2FP.BF16.F32.PACK_AB R29, R9, R2 ;  /* 0x00000002091d723e */ /* 0x000fc400000010ff */
[----:B------:R-:W-:Y:S01]  /*1ad0*/  SHF.L.U32 R2, R28, 0x10, RZ ;  /* 0x000000101c027819 */ /* 0x000fe200000006ff */
[----:B------:R-:W-:Y:S01]  /*1ae0*/  IMAD.IADD R28, R25, 0x1, -R24 ;  /* 0x00000001191c7824 */ /* 0x000fe200078e0a18 */
[----:B------:R-:W-:-:S05]  /*1af0*/  SEL R25, R20, R15, !P1 ;  /* 0x0000000f14197207 */ /* 0x000fca0004800000 */
[----:B------:R-:W-:Y:S02]  /*1b00*/  IMAD.IADD R25, R10, 0x1, R25 ;  /* 0x000000010a197824 */ /* 0x000fe400078e0219 */
[----:B-1----:R-:W-:-:S04]  /*1b10*/  IMAD.WIDE R8, R27, 0x2, R4 ;  /* 0x000000021b087825 */ /* 0x002fc800078e0204 */
[----:B------:R-:W-:Y:S01]  /*1b20*/  FFMA.FTZ R27, R2, R2, RZ ;  /* 0x00000002021b7223 */ /* 0x000fe200000100ff */
[----:B------:R1:W-:Y:S03]  /*1b30*/  STG.E desc[UR6][R8.64], R29 ;  /* 0x0000001d08007986 */ /* 0x0003e6000c101906 */
        /* <DEDUP_REMOVED lines=11> */
.L_x_1722:
[----:B-12---:R-:W-:Y:S01]  /*1bf0*/  FADD.FTZ R8, R8, R29 ;  /* 0x0000001d08087221 */ /* 0x006fe20000010000 */
[----:B------:R-:W-:Y:S01]  /*1c00*/  FSEL R9, R12, R3, !P1 ;  /* 0x000000030c097208 */ /* 0x000fe20004800000 */
[----:B------:R-:W-:Y:S01]  /*1c10*/  VIADD R16, R16, 0x2 ;  /* 0x0000000210107836 */ /* 0x000fe20000000000 */
[----:B------:R-:W-:Y:S01]  /*1c20*/  LEA R25, R28, R25, 0x6 ;  /* 0x000000191c197211 */ /* 0x000fe200078e30ff */
[----:B------:R-:W-:Y:S01]  /*1c30*/  FFMA.FTZ R8, R8, 0.015625, R23 ;  /* 0x3c80000008087823 */ /* 0x000fe20000010017 */
[----:B------:R-:W-:Y:S02]  /*1c40*/  FSEL R23, R13, R6, !P1 ;  /* 0x000000060d177208 */ /* 0x000fe40004800000 */
[----:B------:R-:W-:Y:S01]  /*1c50*/  IADD3 R22, R22, -0x2, RZ ;  /* 0xfffffffe16167810 */ /* 0x000fe20007ffe0ff */
[----:B------:R-:W-:Y:S02]  /*1c60*/  IMAD.WIDE R4, R25, 0x2, R4 ;  /* 0x0000000219047825 */ /* 0x000fe400078e0204 */
[----:B------:R-:W1:Y:S01]  /*1c70*/  MUFU.RSQ R8, R8 ;  /* 0x0000000800087308 */ /* 0x000e620000001400 */
[----:B------:R-:W-:Y:S01]  /*1c80*/  ISETP.NE.AND P0, PT, R22, RZ, PT ;  /* 0x000000ff1600720c */ /* 0x000fe20003f05270 */
[C---:B-1----:R-:W-:Y:S01]  /*1c90*/  FMUL.FTZ R9, R8.reuse, R9 ;  /* 0x0000000908097220 */ /* 0x042fe20000410000 */
[----:B------:R-:W-:-:S02]  /*1ca0*/  FMUL.FTZ R27, R8, R23 ;  /* 0x00000017081b7220 */ /* 0x000fc40000410000 */
[----:B------:R-:W-:Y:S01]  /*1cb0*/  @!P2 LDS R23, [R17] ;  /* 0x000000001117a984 */ /* 0x000fe20000000800 */
[----:B------:R-:W-:Y:S01]  /*1cc0*/  FMUL.FTZ R26, R26, R9 ;  /* 0x000000091a1a7220 */ /* 0x000fe20000410000 */
[----:B------:R-:W-:Y:S02]  /*1cd0*/  FMUL.FTZ R2, R2, R27 ;  /* 0x0000001b02027220 */ /* 0x000fe40000410000 */
[----:B------:R-:W1:Y:S02]  /*1ce0*/  @!P2 LDS R9, [R14] ;  /* 0x000000000e09a984 */ /* 0x000e640000000800 */
[C---:B-1----:R-:W-:Y:S01]  /*1cf0*/  @!P2 FMUL.FTZ R24, R9.reuse, R26 ;  /* 0x0000001a0918a220 */ /* 0x042fe20000410000 */
[----:B------:R-:W-:-:S03]  /*1d00*/  @!P2 FMUL.FTZ R9, R9, R2 ;  /* 0x000000020909a220 */ /* 0x000fc60000410000 */
[C---:B------:R-:W-:Y:S01]  /*1d10*/  @!P2 FFMA.FTZ R24, R23.reuse, R2, -R24 ;  /* 0x000000021718a223 */ /* 0x040fe20000010818 */
[----:B------:R-:W-:-:S03]  /*1d20*/  @!P2 FFMA.FTZ R26, R23, R26, R9 ;  /* 0x0000001a171aa223 */ /* 0x000fc60000010009 */
[----:B------:R-:W-:-:S05]  /*1d30*/  @!P2 IMAD.MOV.U32 R2, RZ, RZ, R24 ;  /* 0x000000ffff02a224 */ /* 0x000fca00078e0018 */
[----:B------:R-:W-:-:S05]  /*1d40*/  F2FP.BF16.F32.PACK_AB R9, R26, R2 ;  /* 0x000000021a09723e */ /* 0x000fca00000010ff */
[----:B------:R1:W-:Y:S01]  /*1d50*/  STG.E desc[UR6][R4.64], R9 ;  /* 0x0000000904007986 */ /* 0x0003e2000c101906 */
[----:B------:R-:W-:Y:S05]  /*1d60*/  @P0 BRA `(.L_x_1705) ;  /* 0xfffffff800700947 */ /* 0x000fea000383ffff */
.L_x_1700:
[----:B------:R-:W-:Y:S05]  /*1d70*/  BSYNC B0 ;  /* 0x0000000000007941 */ /* 0x000fea0003800000 */
.L_x_1699:
        /* <DEDUP_REMOVED lines=26> */
.L_x_1729:
[----:B------:R-:W3:Y:S01]  /*1f20*/  LDC R8, c[0x0][0x224] ;  /* 0x00008900ff087b82 */ /* 0x000ee20000000800 */
[----:B------:R-:W-:Y:S01]  /*1f30*/  ISETP.NE.AND P0, PT, R16, RZ, PT ;  /* 0x000000ff1000720c */ /* 0x000fe20003f05270 */
[----:B------:R-:W-:Y:S01]  /*1f40*/  BSSY B0, `(.L_x_1707) ;  /* 0x0000004000007945 */ /* 0x000fe20003800000 */
[----:B------:R-:W-:-:S11]  /*1f50*/  ISETP.GE.AND P2, PT, R11, R18, PT ;  /* 0x000000120b00720c */ /* 0x000fd60003f46270 */
[----:B------:R-:W-:Y:S05]  /*1f60*/  @P0 BRA `(.L_x_1708) ;  /* 0x0000000000040947 */ /* 0x000fea0003800000 */
[----:B------:R-:W-:-:S04]  /*1f70*/  DEPBAR.LE SB0, 0x0 ;  /* 0x000080000000791a */ /* 0x000fc80000000000 */
.L_x_1708:
[----:B------:R-:W-:Y:S05]  /*1f80*/  BSYNC B0 ;  /* 0x0000000000007941 */ /* 0x000fea0003800000 */
.L_x_1707:
[----:B------:R-:W4:Y:S01]  /*1f90*/  @!P2 LDS R14, [R14] ;  /* 0x000000000e0ea984 */ /* 0x000f220000000800 */
[----:B--2---:R-:W-:Y:S01]  /*1fa0*/  FADD.FTZ R29, R15, R29 ;  /* 0x0000001d0f1d7221 */ /* 0x004fe20000010000 */
[----:B------:R-:W-:Y:S02]  /*1fb0*/  FSEL R12, R12, R3, !P1 ;  /* 0x000000030c0c7208 */ /* 0x000fe40004800000 */
[----:B------:R-:W2:Y:S01]  /*1fc0*/  @!P2 LDS R17, [R17] ;  /* 0x000000001111a984 */ /* 0x000ea20000000800 */
[----:B---3--:R-:W-:Y:S01]  /*1fd0*/  FFMA.FTZ R29, R29, 0.015625, R8 ;  /* 0x3c8000001d1d7823 */ /* 0x008fe20000010008 */
[----:B------:R-:W-:Y:S01]  /*1fe0*/  FSEL R6, R13, R6, !P1 ;  /* 0x000000060d067208 */ /* 0x000fe20004800000 */
[----:B------:R-:W3:Y:S01]  /*1ff0*/  LDC.64 R8, c[0x0][0x210] ;  /* 0x00008400ff087b82 */ /* 0x000ee20000000a00 */
[----:B------:R-:W-:-:S03]  /*2000*/  LEA R5, R4, R5, 0x6 ;  /* 0x0000000504057211 */ /* 0x000fc600078e30ff */
[----:B------:R-:W5:Y:S02]  /*2010*/  MUFU.RSQ R29, R29 ;  /* 0x0000001d001d7308 */ /* 0x000f640000001400 */
[C---:B-----5:R-:W-:Y:S01]  /*2020*/  FMUL.FTZ R7, R29.reuse, R12 ;  /* 0x0000000c1d077220 */ /* 0x060fe20000410000 */
[----:B------:R-:W-:Y:S01]  /*2030*/  FMUL.FTZ R3, R29, R6 ;  /* 0x000000061d037220 */ /* 0x000fe20000410000 */
[----:B---3--:R-:W-:-:S04]  /*2040*/  IMAD.WIDE R8, R5, 0x2, R8 ;  /* 0x0000000205087825 */ /* 0x008fc800078e0208 */
[----:B------:R-:W-:Y:S01]  /*2050*/  FMUL.FTZ R7, R0, R7 ;  /* 0x0000000700077220 */ /* 0x000fe20000410000 */
[----:B------:R-:W-:-:S03]  /*2060*/  FMUL.FTZ R2, R2, R3 ;  /* 0x0000000302027220 */ /* 0x000fc60000410000 */
[-C--:B----4-:R-:W-:Y:S01]  /*2070*/  @!P2 FMUL.FTZ R3, R7, R14.reuse ;  /* 0x0000000e0703a220 */ /* 0x090fe20000410000 */
[----:B------:R-:W-:-:S03]  /*2080*/  @!P2 FMUL.FTZ R14, R2, R14 ;  /* 0x0000000e020ea220 */ /* 0x000fc60000410000 */
[-C--:B--2---:R-:W-:Y:S01]  /*2090*/  @!P2 FFMA.FTZ R3, R2, R17.reuse, -R3 ;  /* 0x000000110203a223 */ /* 0x084fe20000010803 */
[----:B------:R-:W-:-:S03]  /*20a0*/  @!P2 FFMA.FTZ R7, R7, R17, R14 ;  /* 0x000000110707a223 */ /* 0x000fc6000001000e */
[----:B------:R-:W-:-:S05]  /*20b0*/  @!P2 IMAD.MOV.U32 R2, RZ, RZ, R3 ;  /* 0x000000ffff02a224 */ /* 0x000fca00078e0003 */
[----:B------:R-:W-:-:S05]  /*20c0*/  F2FP.BF16.F32.PACK_AB R7, R7, R2 ;  /* 0x000000020707723e */ /* 0x000fca00000010ff */
[----:B------:R-:W-:Y:S01]  /*20d0*/  STG.E desc[UR6][R8.64], R7 ;  /* 0x0000000708007986 */ /* 0x000fe2000c101906 */
[----:B------:R-:W-:Y:S05]  /*20e0*/  EXIT ;  /* 0x000000000000794d */ /* 0x000fea0003800000 */
.L_x_1701:
        /* <DEDUP_REMOVED lines=8> */
.L_x_1710:
[----:B------:R-:W-:Y:S05]  /*2170*/  BSYNC B1 ;  /* 0x0000000000017941 */ /* 0x000fea0003800000 */
.L_x_1709:
[----:B------:R-:W-:Y:S01]  /*2180*/  FADD.FTZ R8, R23, R29 ;  /* 0x0000001d17087221 */ /* 0x000fe20000010000 */
[----:B------:R-:W-:Y:S01]  /*2190*/  MOV R9, 0x8 ;  /* 0x0000000800097802 */ /* 0x000fe20000000f00 */
[----:B------:R-:W-:Y:S01]  /*21a0*/  IMAD.MOV.U32 R24, RZ, RZ, 0x1f ;  /* 0x0000001fff187424 */ /* 0x000fe200078e00ff */
[----:B------:R-:W-:-:S07]  /*21b0*/  MOV R27, 0xffffffff ;  /* 0xffffffff001b7802 */ /* 0x000fce0000000f00 */
[----:B------:R-:W-:Y:S05]  /*21c0*/  WARPSYNC.COLLECTIVE R27, `(.L_x_1711) ;  /* 0x000000001b087348 */ /* 0x000fea0003c00000 */
[----:B------:R1:W2:Y:S02]  /*21d0*/  SHFL.BFLY P0, R29, R8, R9, R24 ;  /* 0x0c000009081d7389 */ /* 0x0002a40000000018 */
[----:B-12---:R-:W-:Y:S01]  /*21e0*/  ENDCOLLECTIVE ;  /* 0x000000000000791b */ /* 0x006fe20003800000 */
.L_x_1711:
[----:B------:R-:W-:Y:S01]  /*21f0*/  HFMA2.MMA R9, -RZ, RZ, 0, 2.384185791015625e-07 ;  /* 0x00000004ff097435 */ /* 0x000fe200000001ff */
[----:B------:R-:W-:-:S04]  /*2200*/  FADD.FTZ R23, R8, R29 ;  /* 0x0000001d08177221 */ /* 0x000fc80000010000 */
[----:B------:R-:W-:-:S07]  /*2210*/  IMAD.MOV.U32 R8, RZ, RZ, R23 ;  /* 0x000000ffff087224 */ /* 0x000fce00078e0017 */
[----:B------:R-:W-:Y:S05]  /*2220*/  WARPSYNC.COLLECTIVE R27, `(.L_x_1712) ;  /* 0x000000001b087348 */ /* 0x000fea0003c00000 */
[----:B------:R1:W2:Y:S02]  /*2230*/  SHFL.BFLY P0, R29, R8, R9, R24 ;  /* 0x0c000009081d7389 */ /* 0x0002a40000000018 */
[----:B-12---:R-:W-:Y:S01]  /*2240*/  ENDCOLLECTIVE ;  /* 0x000000000000791b */ /* 0x006fe20003800000 */
.L_x_1712:
[----:B------:R-:W-:Y:S01]  /*2250*/  MOV R9, 0x2 ;  /* 0x0000000200097802 */ /* 0x000fe20000000f00 */
[----:B------:R-:W-:-:S04]  /*2260*/  FADD.FTZ R23, R23, R29 ;  /* 0x0000001d17177221 */ /* 0x000fc80000010000 */
[----:B------:R-:W-:-:S07]  /*2270*/  IMAD.MOV.U32 R8, RZ, RZ, R23 ;  /* 0x000000ffff087224 */ /* 0x000fce00078e0017 */
[----:B------:R-:W-:Y:S05]  /*2280*/  WARPSYNC.COLLECTIVE R27, `(.L_x_1713) ;  /* 0x000000001b087348 */ /* 0x000fea0003c00000 */
[----:B------:R1:W2:Y:S02]  /*2290*/  SHFL.BFLY P0, R29, R8, R9, R24 ;  /* 0x0c000009081d7389 */ /* 0x0002a40000000018 */
[----:B-12---:R-:W-:Y:S01]  /*22a0*/  ENDCOLLECTIVE ;  /* 0x000000000000791b */ /* 0x006fe20003800000 */
.L_x_1713:
[----:B------:R-:W-:Y:S02]  /*22b0*/  IMAD.MOV.U32 R9, RZ, RZ, 0x1 ;  /* 0x00000001ff097424 */ /* 0x000fe400078e00ff */
[----:B------:R-:W-:-:S07]  /*22c0*/  FADD.FTZ R8, R23, R29 ;  /* 0x0000001d17087221 */ /* 0x000fce0000010000 */
[----:B------:R-:W-:Y:S05]  /*22d0*/  WARPSYNC.COLLECTIVE R27, `(.L_x_1714) ;  /* 0x000000001b087348 */ /* 0x000fea0003c00000 */
[----:B------:R1:W2:Y:S02]  /*22e0*/  SHFL.BFLY P0, R29, R8, R9, R24 ;  /* 0x0c000009081d7389 */ /* 0x0002a40000000018 */
[----:B-12---:R-:W-:Y:S01]  /*22f0*/  ENDCOLLECTIVE ;  /* 0x000000000000791b */ /* 0x006fe20003800000 */
.L_x_1714:
[----:B------:R-:W-:Y:S05]  /*2300*/  BRA `(.L_x_1715) ;  /* 0xfffffff4006c7947 */ /* 0x000fea000383ffff */
.L_x_1704:
[----:B------:R-:W-:Y:S01]  /*2310*/  HFMA2.MMA R9, -RZ, RZ, 0, 9.5367431640625e-07 ;  /* 0x00000010ff097435 */ /* 0x000fe200000001ff */
[----:B------:R-:W-:Y:S01]  /*2320*/  BSSY B1, `(.L_x_1716) ;  /* 0x0000006000017945 */ /* 0x000fe20003800000 */
[----:B------:R-:W-:Y:S01]  /*2330*/  IMAD.MOV.U32 R24, RZ, RZ, 0x1f ;  /* 0x0000001fff187424 */ /* 0x000fe200078e00ff */
[----:B------:R-:W-:-:S08]  /*2340*/  MOV R27, 0xffffffff ;  /* 0xffffffff001b7802 */ /* 0x000fd00000000f00 */
[----:B------:R-:W-:Y:S05]  /*2350*/  WARPSYNC.COLLECTIVE R27, `(.L_x_1717) ;  /* 0x000000001b087348 */ /* 0x000fea0003c00000 */
[----:B------:R1:W2:Y:S02]  /*2360*/  SHFL.BFLY P0, R29, R8, R9, R24 ;  /* 0x0c000009081d7389 */ /* 0x0002a40000000018 */
[----:B-12---:R-:W-:Y:S01]  /*2370*/  ENDCOLLECTIVE ;  /* 0x000000000000791b */ /* 0x006fe20003800000 */
.L_x_1717:
[----:B------:R-:W-:Y:S05]  /*2380*/  BSYNC B1 ;  /* 0x0000000000017941 */ /* 0x000fea0003800000 */
.L_x_1716:
[----:B------:R-:W-:Y:S01]  /*2390*/  HFMA2.MMA R24, -RZ, RZ, 0, 1.847743988037109375e-06 ;  /* 0x0000001fff187435 */ /* 0x000fe200000001ff */
[----:B------:R-:W-:Y:S01]  /*23a0*/  FADD.FTZ R8, R8, R29 ;  /* 0x0000001d08087221 */ /* 0x000fe20000010000 */
[----:B------:R-:W-:Y:S02]  /*23b0*/  IMAD.MOV.U32 R9, RZ, RZ, 0x8 ;  /* 0x00000008ff097424 */ /* 0x000fe400078e00ff */
[----:B------:R-:W-:-:S07]  /*23c0*/  IMAD.MOV.U32 R27, RZ, RZ, -0x1 ;  /* 0xffffffffff1b7424 */ /* 0x000fce00078e00ff */
[----:B------:R-:W-:Y:S05]  /*23d0*/  WARPSYNC.COLLECTIVE R27, `(.L_x_1718) ;  /* 0x000000001b087348 */ /* 0x000fea0003c00000 */
[----:B------:R1:W2:Y:S02]  /*23e0*/  SHFL.BFLY P0, R29, R8, R9, R24 ;  /* 0x0c000009081d7389 */ /* 0x0002a40000000018 */
[----:B-12---:R-:W-:Y:S01]  /*23f0*/  ENDCOLLECTIVE ;  /* 0x000000000000791b */ /* 0x006fe20003800000 */
.L_x_1718:
[----:B------:R-:W-:Y:S01]  /*2400*/  MOV R9, 0x4 ;  /* 0x0000000400097802 */ /* 0x000fe20000000f00 */
[----:B------:R-:W-:-:S07]  /*2410*/  FADD.FTZ R8, R8, R29 ;  /* 0x0000001d08087221 */ /* 0x000fce0000010000 */
[----:B------:R-:W-:Y:S05]  /*2420*/  WARPSYNC.COLLECTIVE R27, `(.L_x_1719) ;  /* 0x000000001b087348 */ /* 0x000fea0003c00000 */
[----:B------:R1:W2:Y:S02]  /*2430*/  SHFL.BFLY P0, R29, R8, R9, R24 ;  /* 0x0c000009081d7389 */ /* 0x0002a40000000018 */
[----:B-12---:R-:W-:Y:S01]  /*2440*/  ENDCOLLECTIVE ;  /* 0x000000000000791b */ /* 0x006fe20003800000 */
.L_x_1719:
[----:B------:R-:W-:Y:S02]  /*2450*/  IMAD.MOV.U32 R9, RZ, RZ, 0x2 ;  /* 0x00000002ff097424 */ /* 0x000fe400078e00ff */
[----:B------:R-:W-:-:S07]  /*2460*/  FADD.FTZ R8, R8, R29 ;  /* 0x0000001d08087221 */ /* 0x000fce0000010000 */
[----:B------:R-:W-:Y:S05]  /*2470*/  WARPSYNC.COLLECTIVE R27, `(.L_x_1720) ;  /* 0x000000001b087348 */ /* 0x000fea0003c00000 */
[----:B------:R1:W2:Y:S02]  /*2480*/  SHFL.BFLY P0, R29, R8, R9, R24 ;  /* 0x0c000009081d7389 */ /* 0x0002a40000000018 */
[----:B-12---:R-:W-:Y:S01]  /*2490*/  ENDCOLLECTIVE ;  /* 0x000000000000791b */ /* 0x006fe20003800000 */
.L_x_1720:
[----:B------:R-:W-:Y:S01]  /*24a0*/  HFMA2.MMA R9, -RZ, RZ, 0, 5.9604644775390625e-08 ;  /* 0x00000001ff097435 */ /* 0x000fe200000001ff */
[----:B------:R-:W-:-:S10]  /*24b0*/  FADD.FTZ R8, R8, R29 ;  /* 0x0000001d08087221 */ /* 0x000fd40000010000 */
[----:B------:R-:W-:Y:S05]  /*24c0*/  WARPSYNC.COLLECTIVE R27, `(.L_x_1721) ;  /* 0x000000001b087348 */ /* 0x000fea0003c00000 */
[----:B------:R1:W2:Y:S02]  /*24d0*/  SHFL.BFLY P0, R29, R8, R9, R24 ;  /* 0x0c000009081d7389 */ /* 0x0002a40000000018 */
[----:B-12---:R-:W-:Y:S01]  /*24e0*/  ENDCOLLECTIVE ;  /* 0x000000000000791b */ /* 0x006fe20003800000 */
.L_x_1721:
[----:B------:R-:W-:Y:S05]  /*24f0*/  BRA `(.L_x_1722) ;  /* 0xfffffff400bc7947 */ /* 0x000fea000383ffff */
.L_x_1706:
[----:B------:R-:W-:Y:S01]  /*2500*/  BSSY B0, `(.L_x_1723) ;  /* 0x0000007000007945 */ /* 0x000fe20003800000 */
[----:B------:R-:W-:Y:S01]  /*2510*/  IMAD.MOV.U32 R9, RZ, RZ, 0x10 ;  /* 0x00000010ff097424 */ /* 0x000fe200078e00ff */
[----:B------:R-:W-:Y:S01]  /*2520*/  MOV R24, 0x1f ;  /* 0x0000001f00187802 */ /* 0x000fe20000000f00 */
[----:B------:R-:W-:-:S07]  /*2530*/  IMAD.MOV.U32 R27, RZ, RZ, -0x1 ;  /* 0xffffffffff1b7424 */ /* 0x000fce00078e00ff */
[----:B------:R-:W-:Y:S05]  /*2540*/  WARPSYNC.COLLECTIVE R27, `(.L_x_1724) ;  /* 0x000000001b087348 */ /* 0x000fea0003c00000 */
[----:B------:R1:W2:Y:S02]  /*2550*/  SHFL.BFLY P0, R29, R8, R9, R24 ;  /* 0x0c000009081d7389 */ /* 0x0002a40000000018 */
[----:B-12---:R-:W-:Y:S01]  /*2560*/  ENDCOLLECTIVE ;  /* 0x000000000000791b */ /* 0x006fe20003800000 */
.L_x_1724:
[----:B------:R-:W-:Y:S05]  /*2570*/  BSYNC B0 ;  /* 0x0000000000007941 */ /* 0x000fea0003800000 */
.L_x_1723:
[----:B------:R-:W-:Y:S01]  /*2580*/  HFMA2.MMA R9, -RZ, RZ, 0, 4.76837158203125e-07 ;  /* 0x00000008ff097435 */ /* 0x000fe200000001ff */
[----:B------:R-:W-:Y:S01]  /*2590*/  FADD.FTZ R8, R8, R29 ;  /* 0x0000001d08087221 */ /* 0x000fe20000010000 */
[----:B------:R-:W-:Y:S01]  /*25a0*/  IMAD.MOV.U32 R24, RZ, RZ, 0x1f ;  /* 0x0000001fff187424 */ /* 0x000fe200078e00ff */
[----:B------:R-:W-:-:S08]  /*25b0*/  MOV R27, 0xffffffff ;  /* 0xffffffff001b7802 */ /* 0x000fd00000000f00 */
[----:B------:R-:W-:Y:S05]  /*25c0*/  WARPSYNC.COLLECTIVE R27, `(.L_x_1725) ;  /* 0x000000001b087348 */ /* 0x000fea0003c00000 */
[----:B------:R1:W2:Y:S02]  /*25d0*/  SHFL.BFLY P0, R29, R8, R9, R24 ;  /* 0x0c000009081d7389 */ /* 0x0002a40000000018 */
[----:B-12---:R-:W-:Y:S01]  /*25e0*/  ENDCOLLECTIVE ;  /* 0x000000000000791b */ /* 0x006fe20003800000 */
.L_x_1725:
[----:B------:R-:W-:Y:S01]  /*25f0*/  HFMA2.MMA R9, -RZ, RZ, 0, 2.384185791015625e-07 ;  /* 0x00000004ff097435 */ /* 0x000fe200000001ff */
[----:B------:R-:W-:-:S04]  /*2600*/  FADD.FTZ R7, R8, R29 ;  /* 0x0000001d08077221 */ /* 0x000fc80000010000 */
[----:B------:R-:W-:-:S07]  /*2610*/  IMAD.MOV.U32 R8, RZ, RZ, R7 ;  /* 0x000000ffff087224 */ /* 0x000fce00078e0007 */
[----:B------:R-:W-:Y:S05]  /*2620*/  WARPSYNC.COLLECTIVE R27, `(.L_x_1726) ;  /* 0x000000001b087348 */ /* 0x000fea0003c00000 */
[----:B------:R1:W2:Y:S02]  /*2630*/  SHFL.BFLY P0, R29, R8, R9, R24 ;  /* 0x0c000009081d7389 */ /* 0x0002a40000000018 */
[----:B-12---:R-:W-:Y:S01]  /*2640*/  ENDCOLLECTIVE ;  /* 0x000000000000791b */ /* 0x006fe20003800000 */
.L_x_1726:
[----:B------:R-:W-:Y:S01]  /*2650*/  MOV R9, 0x2 ;  /* 0x0000000200097802 */ /* 0x000fe20000000f00 */
[----:B------:R-:W-:-:S04]  /*2660*/  FADD.FTZ R10, R7, R29 ;  /* 0x0000001d070a7221 */ /* 0x000fc80000010000 */
[----:B------:R-:W-:-:S07]  /*2670*/  IMAD.MOV.U32 R8, RZ, RZ, R10 ;  /* 0x000000ffff087224 */ /* 0x000fce00078e000a */
[----:B------:R-:W-:Y:S05]  /*2680*/  WARPSYNC.COLLECTIVE R27, `(.L_x_1727) ;  /* 0x000000001b087348 */ /* 0x000fea0003c00000 */
[----:B------:R1:W2:Y:S02]  /*2690*/  SHFL.BFLY P0, R29, R8, R9, R24 ;  /* 0x0c000009081d7389 */ /* 0x0002a40000000018 */
[----:B-12---:R-:W-:Y:S01]  /*26a0*/  ENDCOLLECTIVE ;  /* 0x000000000000791b */ /* 0x006fe20003800000 */
.L_x_1727:
[----:B------:R-:W-:Y:S01]  /*26b0*/  HFMA2.MMA R9, -RZ, RZ, 0, 5.9604644775390625e-08 ;  /* 0x00000001ff097435 */ /* 0x000fe200000001ff */
[----:B------:R-:W-:-:S04]  /*26c0*/  FADD.FTZ R15, R10, R29 ;  /* 0x0000001d0a0f7221 */ /* 0x000fc80000010000 */
[----:B------:R-:W-:-:S07]  /*26d0*/  IMAD.MOV.U32 R8, RZ, RZ, R15 ;  /* 0x000000ffff087224 */ /* 0x000fce00078e000f */
[----:B------:R-:W-:Y:S05]  /*26e0*/  WARPSYNC.COLLECTIVE R27, `(.L_x_1728) ;  /* 0x000000001b087348 */ /* 0x000fea0003c00000 */
[----:B------:R1:W2:Y:S02]  /*26f0*/  SHFL.BFLY P0, R29, R8, R9, R24 ;  /* 0x0c000009081d7389 */ /* 0x0002a40000000018 */
[----:B-12---:R-:W-:Y:S01]  /*2700*/  ENDCOLLECTIVE ;  /* 0x000000000000791b */ /* 0x006fe20003800000 */
.L_x_1728:
[----:B------:R-:W-:Y:S05]  /*2710*/  BRA `(.L_x_1729) ;  /* 0xfffffff800007947 */ /* 0x000fea000383ffff */
.L_x_1730:
        /* <DEDUP_REMOVED lines=14> */
.L_x_4547:


//--------------------- .text._ZN12tensorrt_llm7kernels32fusedQKNormRopeKernelNTokenHeadsIN3c108BFloat16EfLi256ELb0ELi4EEEvPviiifPKvS6_S6_PKlii --------------------------
	.section	.text._ZN12tensorrt_llm7kernels32fusedQKNormRopeKernelNTokenHeadsIN3c108BFloat16EfLi256ELb0ELi4EEEvPviiifPKvS6_S6_PKlii,"ax",@progbits
	.align	128
        .global         _ZN12tensorrt_llm7kernels32fusedQKNormRopeKernelNTokenHeadsIN3c108BFloat16EfLi256ELb0ELi4EEEvPviiifPKvS6_S6_PKlii
        .type           _ZN12tensorrt_llm7kernels32fusedQKNormRopeKernelNTokenHeadsIN3c108BFloat16EfLi256ELb0ELi4EEEvPviiifPKvS6_S6_PKlii,@function
        .size           _ZN12tensorrt_llm7kernels32fusedQKNormRopeKernelNTokenHeadsIN3c108BFloat16EfLi256ELb0ELi4EEEvPviiifPKvS6_S6_PKlii,(.L_x_4548 - _ZN12tensorrt_llm7kernels32fusedQKNormRopeKernelNTokenHeadsIN3c108BFloat16EfLi256ELb0ELi4EEEvPviiifPKvS6_S6_PKlii)
        .other          _ZN12tensorrt_llm7kernels32fusedQKNormRopeKernelNTokenHeadsIN3c108BFloat16EfLi256ELb0ELi4EEEvPviiifPKvS6_S6_PKlii,@"STO_CUDA_ENTRY STV_DEFAULT"
_ZN12tensorrt_llm7kernels32fusedQKNormRopeKernelNTokenHeadsIN3c108BFloat16EfLi256ELb0ELi4EEEvPviiifPKvS6_S6_PKlii:
.text._ZN12tensorrt_llm7kernels32fusedQKNormRopeKernelNTokenHeadsIN3c108BFloat16EfLi256ELb0ELi4EEEvPviiifPKvS6_S6_PKlii:
        /* <DEDUP_REMOVED lines=79> */
.L_x_1735:
        /* <DEDUP_REMOVED lines=45> */
.L_x_1734:
[----:B------:R-:W-:Y:S05]  /*07c0*/  BSYNC B1 ;  /* 0x0000000000017941 */ /* 0x000fea0003800000 */
.L_x_1733:
        /* <DEDUP_REMOVED lines=13> */
.L_x_1736:
        /* <DEDUP_REMOVED lines=16> */
.L_x_1732:
[----:B------:R-:W-:Y:S05]  /*09a0*/  BSYNC B0 ;  /* 0x0000000000007941 */ /* 0x000fea0003800000 */
.L_x_1731:
        /* <DEDUP_REMOVED lines=37> */
.L_x_1741:
        /* <DEDUP_REMOVED lines=13> */
.L_x_1740:
[----:B------:R-:W-:Y:S05]  /*0cd0*/  BSYNC B1 ;  /* 0x0000000000017941 */ /* 0x000fea0003800000 */
.L_x_1739:
        /* <DEDUP_REMOVED lines=25> */
.L_x_1744:
        /* <DEDUP_REMOVED lines=49> */
.L_x_1743:
[----:B------:R-:W-:Y:S05]  /*1180*/  BSYNC B1 ;  /* 0x0000000000017941 */ /* 0x000fea0003800000 */
.L_x_1742:
        /* <DEDUP_REMOVED lines=32> */
.L_x_1746:
[----:B------:R-:W-:Y:S05]  /*1390*/  BSYNC B1 ;  /* 0x0000000000017941 */ /* 0x000fea0003800000 */
.L_x_1745:
        /* <DEDUP_REMOVED lines=15> */
.L_x_1738:
[----:B------:R-:W-:Y:S05]  /*1490*/  BSYNC B0 ;  /* 0x0000000000007941 */ /* 0x000fea0003800000 */
.L_x_1737:
        /* <DEDUP_REMOVED lines=165> */
.L_x_1754:
        /* <DEDUP_REMOVED lines=34> */
.L_x_1761:
        /* <DEDUP_REMOVED lines=30> */
.L_x_1749:
[----:B------:R-:W-:Y:S05]  /*22f0*/  BSYNC B0 ;  /* 0x0000000000007941 */ /* 0x000fea0003800000 */
.L_x_1748:
        /* <DEDUP_REMOVED lines=105> */
.L_x_1772:
        /* <DEDUP_REMOVED lines=13> */
.L_x_1751:
[----:B------:R-:W-:Y:S05]  /*2a60*/  BSYNC B0 ;  /* 0x0000000000007941 */ /* 0x000fea0003800000 */
.L_x_1750:
        /* <DEDUP_REMOVED lines=18> */
.L_x_1747:
[----:B------:R-:W-:Y:S01]  /*2b90*/  HFMA2.MMA R42, -RZ, RZ, 0, 9.5367431640625e-07 ;  /* 0x00000010ff2a7435 */ /* 0x000fe200000001ff */
[----:B------:R-:W-:Y:S01]  /*2ba0*/  BSSY B0, `(.L_x_1755) ;  /* 0x0000006000007945 */ /* 0x000fe20003800000 */
[----:B------:R-:W-:Y:S01]  /*2bb0*/  IMAD.MOV.U32 R51, RZ, RZ, 0x1f ;  /* 0x0000001fff337424 */ /* 0x000fe200078e00ff */
[----:B------:R-:W-:-:S08]  /*2bc0*/  MOV R40, 0xffffffff ;  /* 0xffffffff00287802 */ /* 0x000fd00000000f00 */
[----:B------:R-:W-:Y:S05]  /*2bd0*/  WARPSYNC.COLLECTIVE R40, `(.L_x_1756) ;  /* 0x0000000028087348 */ /* 0x000fea0003c00000 */
[----:B------:R1:W2:Y:S02]  /*2be0*/  SHFL.BFLY P2, R50, R53, R42, R51 ;  /* 0x0c00002a35327389 */ /* 0x0002a40000040033 */
[----:B-12---:R-:W-:Y:S01]  /*2bf0*/  ENDCOLLECTIVE ;  /* 0x000000000000791b */ /* 0x006fe20003800000 */
.L_x_1756:
[----:B------:R-:W-:Y:S05]  /*2c00*/  BSYNC B0 ;  /* 0x0000000000007941 */ /* 0x000fea0003800000 */
.L_x_1755:
[----:B------:R-:W-:Y:S01]  /*2c10*/  HFMA2.MMA R51, -RZ, RZ, 0, 1.847743988037109375e-06 ;  /* 0x0000001fff337435 */ /* 0x000fe200000001ff */
[----:B------:R-:W-:Y:S01]  /*2c20*/  FADD.FTZ R53, R53, R50 ;  /* 0x0000003235357221 */ /* 0x000fe20000010000 */
[----:B------:R-:W-:Y:S02]  /*2c30*/  IMAD.MOV.U32 R42, RZ, RZ, 0x8 ;  /* 0x00000008ff2a7424 */ /* 0x000fe400078e00ff */
[----:B------:R-:W-:-:S07]  /*2c40*/  IMAD.MOV.U32 R40, RZ, RZ, -0x1 ;  /* 0xffffffffff287424 */ /* 0x000fce00078e00ff */
[----:B------:R-:W-:Y:S05]  /*2c50*/  WARPSYNC.COLLECTIVE R40, `(.L_x_1757) ;  /* 0x0000000028087348 */ /* 0x000fea0003c00000 */
[----:B------:R1:W2:Y:S02]  /*2c60*/  SHFL.BFLY P2, R50, R53, R42, R51 ;  /* 0x0c00002a35327389 */ /* 0x0002a40000040033 */
[----:B-12---:R-:W-:Y:S01]  /*2c70*/  ENDCOLLECTIVE ;  /* 0x000000000000791b */ /* 0x006fe20003800000 */
.L_x_1757:
[----:B------:R-:W-:Y:S02]  /*2c80*/  IMAD.MOV.U32 R42, RZ, RZ, 0x4 ;  /* 0x00000004ff2a7424 */ /* 0x000fe400078e00ff */
[----:B------:R-:W-:-:S05]  /*2c90*/  FADD.FTZ R44, R53, R50 ;  /* 0x00000032352c7221 */ /* 0x000fca0000010000 */
[----:B------:R-:W-:-:S07]  /*2ca0*/  MOV R53, R44 ;  /* 0x0000002c00357202 */ /* 0x000fce0000000f00 */
[----:B------:R-:W-:Y:S05]  /*2cb0*/  WARPSYNC.COLLECTIVE R40, `(.L_x_1758) ;  /* 0x0000000028087348 */ /* 0x000fea0003c00000 */
[----:B------:R1:W2:Y:S02]  /*2cc0*/  SHFL.BFLY P2, R50, R53, R42, R51 ;  /* 0x0c00002a35327389 */ /* 0x0002a40000040033 */
[----:B-12---:R-:W-:Y:S01]  /*2cd0*/  ENDCOLLECTIVE ;  /* 0x000000000000791b */ /* 0x006fe20003800000 */
.L_x_1758:
[----:B------:R-:W-:Y:S02]  /*2ce0*/  IMAD.MOV.U32 R42, RZ, RZ, 0x2 ;  /* 0x00000002ff2a7424 */ /* 0x000fe400078e00ff */
[----:B------:R-:W-:-:S05]  /*2cf0*/  FADD.FTZ R46, R44, R50 ;  /* 0x000000322c2e7221 */ /* 0x000fca0000010000 */
[----:B------:R-:W-:-:S07]  /*2d00*/  MOV R53, R46 ;  /* 0x0000002e00357202 */ /* 0x000fce0000000f00 */
[----:B------:R-:W-:Y:S05]  /*2d10*/  WARPSYNC.COLLECTIVE R40, `(.L_x_1759) ;  /* 0x0000000028087348 */ /* 0x000fea0003c00000 */
[----:B------:R1:W2:Y:S02]  /*2d20*/  SHFL.BFLY P2, R50, R53, R42, R51 ;  /* 0x0c00002a35327389 */ /* 0x0002a40000040033 */
[----:B-12---:R-:W-:Y:S01]  /*2d30*/  ENDCOLLECTIVE ;  /* 0x000000000000791b */ /* 0x006fe20003800000 */
.L_x_1759:
[----:B------:R-:W-:Y:S02]  /*2d40*/  IMAD.MOV.U32 R42, RZ, RZ, 0x1 ;  /* 0x00000001ff2a7424 */ /* 0x000fe400078e00ff */
[----:B------:R-:W-:-:S05]  /*2d50*/  FADD.FTZ R48, R46, R50 ;  /* 0x000000322e307221 */ /* 0x000fca0000010000 */
[----:B------:R-:W-:-:S07]  /*2d60*/  MOV R53, R48 ;  /* 0x0000003000357202 */ /* 0x000fce0000000f00 */
[----:B------:R-:W-:Y:S05]  /*2d70*/  WARPSYNC.COLLECTIVE R40, `(.L_x_1760) ;  /* 0x0000000028087348 */ /* 0x000fea0003c00000 */
[----:B------:R1:W2:Y:S02]  /*2d80*/  SHFL.BFLY P2, R50, R53, R42, R51 ;  /* 0x0c00002a35327389 */ /* 0x0002a40000040033 */
[----:B-12---:R-:W-:Y:S01]  /*2d90*/  ENDCOLLECTIVE ;  /* 0x000000000000791b */ /* 0x006fe20003800000 */
.L_x_1760:
[----:B------:R-:W-:Y:S05]  /*2da0*/  BRA `(.L_x_1761) ;  /* 0xfffffff000d87947 */ /* 0x000fea000383ffff */
.L_x_1752:
        /* <DEDUP_REMOVED lines=23> */
.L_x_1763:
[----:B------:R-:W-:Y:S05]  /*2f20*/  BSYNC B1 ;  /* 0x0000000000017941 */ /* 0x000fea0003800000 */
.L_x_1762:
        /* <DEDUP_REMOVED lines=8> */
.L_x_1764:
        /* <DEDUP_REMOVED lines=28> */
.L_x_1765:
        /* <DEDUP_REMOVED lines=10> */
.L_x_1766:
        /* <DEDUP_REMOVED lines=13> */
.L_x_1767:
        /* <DEDUP_REMOVED lines=12> */
.L_x_1768:
[----:B------:R-:W1:Y:S01]  /*33a0*/  LDS R52, [R52] ;  /* 0x0000000034347984 */ /* 0x000e620000000800 */
[----:B------:R-:W-:Y:S02]  /*33b0*/  IMAD.MOV.U32 R53, RZ, RZ, R47 ;  /* 0x000000ffff357224 */ /* 0x000fe400078e002f */
[----:B------:R-:W-:-:S07]  /*33c0*/  IMAD.MOV.U32 R44, RZ, RZ, R50 ;  /* 0x000000ffff2c7224 */ /* 0x000fce00078e0032 */
[----:B-1----:R-:W-:Y:S05]  /*33d0*/  WARPSYNC.COLLECTIVE R40, `(.L_x_1769) ;  /* 0x0000000028087348 */ /* 0x002fea0003c00000 */
[----:B------:R2:W3:Y:S02]  /*33e0*/  SHFL.BFLY P2, R50, R53, R42, R51 ;  /* 0x0c00002a35327389 */ /* 0x0004e40000040033 */
[----:B-123--:R-:W-:Y:S01]  /*33f0*/  ENDCOLLECTIVE ;  /* 0x000000000000791b */ /* 0x00efe20003800000 */
.L_x_1769:
        /* <DEDUP_REMOVED lines=22> */
.L_x_1770:
        /* <DEDUP_REMOVED lines=11> */
.L_x_1771:
[----:B------:R-:W-:Y:S05]  /*3610*/  BRA `(.L_x_1772) ;  /* 0xfffffff000dc7947 */ /* 0x000fea000383ffff */
.L_x_1753:
[----:B------:R-:W-:Y:S01]  /*3620*/  BSSY B1, `(.L_x_1773) ;  /* 0x0000005000017945 */ /* 0x000fe20003800000 */
[----:B------:R-:W-:-:S07]  /*3630*/  MOV R40, 0xffffffff ;  /* 0xffffffff00287802 */ /* 0x000fce0000000f00 */
[----:B------:R-:W-:Y:S05]  /*3640*/  WARPSYNC.COLLECTIVE R40, `(.L_x_1774) ;  /* 0x0000000028087348 */ /* 0x000fea0003c00000 */
[----:B------:R-:W-:Y:S01]  /*3650*/  NOP ;  /* 0x0000000000007918 */ /* 0x000fe20000000000 */
[----:B------:R-:W-:Y:S01]  /*3660*/  ENDCOLLECTIVE ;  /* 0x000000000000791b */ /* 0x000fe20003800000 */
.L_x_1774:
[----:B------:R-:W-:Y:S05]  /*3670*/  BSYNC B1 ;  /* 0x0000000000017941 */ /* 0x000fea0003800000 */
.L_x_1773:
[----:B------:R-:W-:Y:S05]  /*3680*/  BRA `(.L_x_1751) ;  /* 0xfffffff000f47947 */ /* 0x000fea000383ffff */
.L_x_1775:
        /* <DEDUP_REMOVED lines=15> */
.L_x_4548:


//--------------------- .text._ZN12tensorrt_llm7kernels32fusedQKNormRopeKernelNTokenHeadsIN3c108BFloat16EfLi256ELb1ELi4EEEvPviiifPKvS6_S6_PKlii --------------------------
	.section	.text._ZN12tensorrt_llm7kernels32fusedQKNormRopeKernelNTokenHeadsIN3c108BFloat16EfLi256ELb1ELi4EEEvPviiifPKvS6_S6_PKlii,"ax",@progbits
	.align	128
        .global         _ZN12tensorrt_llm7kernels32fusedQKNormRopeKernelNTokenHeadsIN3c108BFloat16EfLi256ELb1ELi4EEEvPviiifPKvS6_S6_PKlii
        .type           _ZN12tensorrt_llm7kernels32fusedQKNormRopeKernelNTokenHeadsIN3c108BFloat16EfLi256ELb1ELi4EEEvPviiifPKvS6_S6_PKlii,@function
        .size           _ZN12tensorrt_llm7kernels32fusedQKNormRopeKernelNTokenHeadsIN3c108BFloat16EfLi256ELb1ELi4EEEvPviiifPKvS6_S6_PKlii,(.L_x_4549 - _ZN12tensorrt_llm7kernels32fusedQKNormRopeKernelNTokenHeadsIN3c108BFloat16EfLi256ELb1ELi4EEEvPviiifPKvS6_S6_PKlii)
        .other          _ZN12tensorrt_llm7kernels32fusedQKNormRopeKernelNTokenHeadsIN3c108BFloat16EfLi256ELb1ELi4EEEvPviiifPKvS6_S6_PKlii,@"STO_CUDA_ENTRY STV_DEFAULT"
_ZN12tensorrt_llm7kernels32fusedQKNormRopeKernelNTokenHeadsIN3c108BFloat16EfLi256ELb1ELi4EEEvPviiifPKvS6_S6_PKlii:
.text._ZN12tensorrt_llm7kernels32fusedQKNormRopeKernelNTokenHeadsIN3c108BFloat16EfLi256ELb1ELi4EEEvPviiifPKvS6_S6_PKlii:
        /* <DEDUP_REMOVED lines=79> */
.L_x_1780:
        /* <DEDUP_REMOVED lines=45> */
.L_x_1779:
[----:B------:R-:W-:Y:S05]  /*07c0*/  BSYNC B1 ;  /* 0x0000000000017941 */ /* 0x000fea0003800000 */
.L_x_1778:
        /* <DEDUP_REMOVED lines=13> */
.L_x_1781:
        /* <DEDUP_REMOVED lines=16> */
.L_x_1777:
[----:B------:R-:W-:Y:S05]  /*09a0*/  BSYNC B0 ;  /* 0x0000000000007941 */ /* 0x000fea0003800000 */
.L_x_1776:
        /* <DEDUP_REMOVED lines=37> */
.L_x_1786:
        /* <DEDUP_REMOVED lines=13> */
.L_x_1785:
[----:B------:R-:W-:Y:S05]  /*0cd0*/  BSYNC B1 ;  /* 0x0000000000017941 */ /* 0x000fea0003800000 */
.L_x_1784:
        /* <DEDUP_REMOVED lines=26> */
.L_x_1789:
        /* <DEDUP_REMOVED lines=49> */
.L_x_1788:
[----:B------:R-:W-:Y:S05]  /*1190*/  BSYNC B1 ;  /* 0x0000000000017941 */ /* 0x000fea0003800000 */
.L_x_1787:
        /* <DEDUP_REMOVED lines=32> */
.L_x_1791:
[----:B------:R-:W-:Y:S05]  /*13a0*/  BSYNC B1 ;  /* 0x0000000000017941 */ /* 0x000fea0003800000 */
.L_x_1790:
        /* <DEDUP_REMOVED lines=15> */
.L_x_1783:
[----:B------:R-:W-:Y:S05]  /*14a0*/  BSYNC B0 ;  /* 0x0000000000007941 */ /* 0x000fea0003800000 */
.L_x_1782:
        /* <DEDUP_REMOVED lines=61> */
.L_x_1797:
        /* <DEDUP_REMOVED lines=34> */
.L_x_1804:
        /* <DEDUP_REMOVED lines=30> */
.L_x_1794:
[----:B------:R-:W-:Y:S05]  /*1c80*/  BSYNC B0 ;  /* 0x0000000000007941 */ /* 0x000fea0003800000 */
.L_x_1793:
        /* <DEDUP_REMOVED lines=29> */
.L_x_1796:
[----:B------:R-:W-:Y:S05]  /*1e60*/  BSYNC B0 ;  /* 0x0000000000007941 */ /* 0x000fea0003800000 */
.L_x_1795:
        /* <DEDUP_REMOVED lines=18> */
.L_x_1792:
        /* <DEDUP_REMOVED lines=8> */
.L_x_1799:
[----:B------:R-:W-:Y:S05]  /*2010*/  BSYNC B0 ;  /* 0x0000000000007941 */ /* 0x000fea0003800000 */
.L_x_1798:
        /* <DEDUP_REMOVED lines=8> */
.L_x_1800:
[----:B------:R-:W-:Y:S01]  /*20a0*/  HFMA2.MMA R40, -RZ, RZ, 0, 2.384185791015625e-07 ;  /* 0x00000004ff287435 */ /* 0x000fe200000001ff */
[----:B------:R-:W-:-:S05]  /*20b0*/  MOV R34, R43 ;  /* 0x0000002b00227202 */ /* 0x000fca0000000f00 */
[----:B------:R-:W-:-:S04]  /*20c0*/  FADD.FTZ R34, R39, R34 ;  /* 0x0000002227227221 */ /* 0x000fc80000010000 */
[----:B------:R-:W-:-:S07]  /*20d0*/  IMAD.MOV.U32 R39, RZ, RZ, R34 ;  /* 0x000000ffff277224 */ /* 0x000fce00078e0022 */
[----:B------:R-:W-:Y:S05]  /*20e0*/  WARPSYNC.COLLECTIVE R38, `(.L_x_1801) ;  /* 0x0000000026087348 */ /* 0x000fea0003c00000 */
[----:B------:R1:W2:Y:S02]  /*20f0*/  SHFL.BFLY P1, R43, R39, R40, R45 ;  /* 0x0c000028272b7389 */ /* 0x0002a4000002002d */
[----:B-12---:R-:W-:Y:S01]  /*2100*/  ENDCOLLECTIVE ;  /* 0x000000000000791b */ /* 0x006fe20003800000 */
.L_x_1801:
[----:B------:R-:W-:Y:S02]  /*2110*/  IMAD.MOV.U32 R40, RZ, RZ, 0x2 ;  /* 0x00000002ff287424 */ /* 0x000fe400078e00ff */
[----:B------:R-:W-:-:S04]  /*2120*/  IMAD.MOV.U32 R41, RZ, RZ, R43 ;  /* 0x000000ffff297224 */ /* 0x000fc800078e002b */
[----:B------:R-:W-:-:S05]  /*2130*/  FADD.FTZ R41, R34, R41 ;  /* 0x0000002922297221 */ /* 0x000fca0000010000 */
[----:B------:R-:W-:-:S07]  /*2140*/  MOV R39, R41 ;  /* 0x0000002900277202 */ /* 0x000fce0000000f00 */
[----:B------:R-:W-:Y:S05]  /*2150*/  WARPSYNC.COLLECTIVE R38, `(.L_x_1802) ;  /* 0x0000000026087348 */ /* 0x000fea0003c00000 */
[----:B------:R1:W2:Y:S02]  /*2160*/  SHFL.BFLY P1, R43, R39, R40, R45 ;  /* 0x0c000028272b7389 */ /* 0x0002a4000002002d */
[----:B-12---:R-:W-:Y:S01]  /*2170*/  ENDCOLLECTIVE ;  /* 0x000000000000791b */ /* 0x006fe20003800000 */
.L_x_1802:
[----:B------:R-:W-:Y:S01]  /*2180*/  HFMA2.MMA R40, -RZ, RZ, 0, 5.9604644775390625e-08 ;  /* 0x00000001ff287435 */ /* 0x000fe200000001ff */
[----:B------:R-:W-:-:S05]  /*2190*/  MOV R36, R43 ;  /* 0x0000002b00247202 */ /* 0x000fca0000000f00 */
[----:B------:R-:W-:-:S04]  /*21a0*/  FADD.FTZ R36, R41, R36 ;  /* 0x0000002429247221 */ /* 0x000fc80000010000 */
[----:B------:R-:W-:-:S07]  /*21b0*/  IMAD.MOV.U32 R39, RZ, RZ, R36 ;  /* 0x000000ffff277224 */ /* 0x000fce00078e0024 */
[----:B------:R-:W-:Y:S05]  /*21c0*/  WARPSYNC.COLLECTIVE R38, `(.L_x_1803) ;  /* 0x0000000026087348 */ /* 0x000fea0003c00000 */
[----:B------:R1:W2:Y:S02]  /*21d0*/  SHFL.BFLY P1, R43, R39, R40, R45 ;  /* 0x0c000028272b7389 */ /* 0x0002a4000002002d */
[----:B-12---:R-:W-:Y:S01]  /*21e0*/  ENDCOLLECTIVE ;  /* 0x000000000000791b */ /* 0x006fe20003800000 */
.L_x_1803:
[----:B------:R-:W-:Y:S05]  /*21f0*/  BRA `(.L_x_1804) ;  /* 0xfffffff800287947 */ /* 0x000fea000383ffff */
.L_x_1805:
        /* <DEDUP_REMOVED lines=16> */
.L_x_4549:


//--------------------- .text._ZN12tensorrt_llm7kernels32fusedQKNormRopeKernelNTokenHeadsIN3c108BFloat16EfLi128ELb0ELi4EEEvPviiifPKvS6_S6_PKlii --------------------------
	.section	.text._ZN12tensorrt_llm7kernels32fusedQKNormRopeKernelNTokenHeadsIN3c108BFloat16EfLi128ELb0ELi4EEEvPviiifPKvS6_S6_PKlii,"ax",@progbits
	.align	128
        .global         _ZN12tensorrt_llm7kernels32fusedQKNormRopeKernelNTokenHeadsIN3c108BFloat16EfLi128ELb0ELi4EEEvPviiifPKvS6_S6_PKlii
        .type           _ZN12tensorrt_llm7kernels32fusedQKNormRopeKernelNTokenHeadsIN3c108BFloat16EfLi128ELb0ELi4EEEvPviiifPKvS6_S6_PKlii,@function
        .size           _ZN12tensorrt_llm7kernels32fusedQKNormRopeKernelNTokenHeadsIN3c108BFloat16EfLi128ELb0ELi4EEEvPviiifPKvS6_S6_PKlii,(.L_x_4550 - _ZN12tensorrt_llm7kernels32fusedQKNormRopeKernelNTokenHeadsIN3c108BFloat16EfLi128ELb0ELi4EEEvPviiifPKvS6_S6_PKlii)
        .other          _ZN12tensorrt_llm7kernels32fusedQKNormRopeKernelNTokenHeadsIN3c108BFloat16EfLi128ELb0ELi4EEEvPviiifPKvS6_S6_PKlii,@"STO_CUDA_ENTRY STV_DEFAULT"
_ZN12tensorrt_llm7kernels32fusedQKNormRopeKernelNTokenHeadsIN3c108BFloat16EfLi128ELb0ELi4EEEvPviiifPKvS6_S6_PKlii:
.text._ZN12tensorrt_llm7kernels32fusedQKNormRopeKernelNTokenHeadsIN3c108BFloat16EfLi128ELb0ELi4EEEvPviiifPKvS6_S6_PKlii:
        /* <DEDUP_REMOVED lines=79> */
.L_x_1810:
        /* <DEDUP_REMOVED lines=45> */
.L_x_1809:
[----:B------:R-:W-:Y:S05]  /*07c0*/  BSYNC B1 ;  /* 0x0000000000017941 */ /* 0x000fea0003800000 */
.L_x_1808:
        /* <DEDUP_REMOVED lines=13> */
.L_x_1811:
        /* <DEDUP_REMOVED lines=16> */
.L_x_1807:
[----:B------:R-:W-:Y:S05]  /*09a0*/  BSYNC B0 ;  /* 0x0000000000007941 */ /* 0x000fea0003800000 */
.L_x_1806:
        /* <DEDUP_REMOVED lines=37> */
.L_x_1816:
        /* <DEDUP_REMOVED lines=13> */
.L_x_1815:
[----:B------:R-:W-:Y:S05]  /*0cd0*/  BSYNC B1 ;  /* 0x0000000000017941 */ /* 0x000fea0003800000 */
.L_x_1814:
        /* <DEDUP_REMOVED lines=25> */
.L_x_1819:
        /* <DEDUP_REMOVED lines=49> */
.L_x_1818:
[----:B------:R-:W-:Y:S05]  /*1180*/  BSYNC B1 ;  /* 0x0000000000017941 */ /* 0x000fea0003800000 */
.L_x_1817:
        /* <DEDUP_REMOVED lines=32> */
.L_x_1821:
[----:B------:R-:W-:Y:S05]  /*1390*/  BSYNC B1 ;  /* 0x0000000000017941 */ /* 0x000fea0003800000 */
.L_x_1820:
        /* <DEDUP_REMOVED lines=15> */
.L_x_1813:
[----:B------:R-:W-:Y:S05]  /*1490*/  BSYNC B0 ;  /* 0x0000000000007941 */ /* 0x000fea0003800000 */
.L_x_1812:
        /* <DEDUP_REMOVED lines=98> */
.L_x_1829:
        /* <DEDUP_REMOVED lines=24> */
.L_x_1836:
        /* <DEDUP_REMOVED lines=18> */
.L_x_1824:
[----:B------:R-:W-:Y:S05]  /*1d60*/  BSYNC B0 ;  /* 0x0000000000007941 */ /* 0x000fea0003800000 */
.L_x_1823:
        /* <DEDUP_REMOVED lines=64> */
.L_x_1843:
        /* <DEDUP_REMOVED lines=13> */
.L_x_1826:
[----:B------:R-:W-:Y:S05]  /*2240*/  BSYNC B0 ;  /* 0x0000000000007941 */ /* 0x000fea0003800000 */
.L_x_1825:
        /* <DEDUP_REMOVED lines=16> */
.L_x_1822:
[----:B------:R-:W-:Y:S01]  /*2350*/  HFMA2.MMA R2, -RZ, RZ, 0, 9.5367431640625e-07 ;  /* 0x00000010ff027435 */ /* 0x000fe200000001ff */
[----:B------:R-:W-:Y:S01]  /*2360*/  BSSY B0, `(.L_x_1830) ;  /* 0x0000006000007945 */ /* 0x000fe20003800000 */
[----:B------:R-:W-:Y:S01]  /*2370*/  IMAD.MOV.U32 R3, RZ, RZ, 0x1f ;  /* 0x0000001fff037424 */ /* 0x000fe200078e00ff */
[----:B------:R-:W-:-:S08]  /*2380*/  MOV R4, 0xffffffff ;  /* 0xffffffff00047802 */ /* 0x000fd00000000f00 */
[----:B------:R-:W-:Y:S05]  /*2390*/  WARPSYNC.COLLECTIVE R4, `(.L_x_1831) ;  /* 0x0000000004087348 */ /* 0x000fea0003c00000 */
[----:B------:R1:W2:Y:S02]  /*23a0*/  SHFL.BFLY P3, R34, R33, R2, R3 ;  /* 0x0c00000221227389 */ /* 0x0002a40000060003 */
[----:B-12---:R-:W-:Y:S01]  /*23b0*/  ENDCOLLECTIVE ;  /* 0x000000000000791b */ /* 0x006fe20003800000 */
.L_x_1831:
[----:B------:R-:W-:Y:S05]  /*23c0*/  BSYNC B0 ;  /* 0x0000000000007941 */ /* 0x000fea0003800000 */
.L_x_1830:
[----:B------:R-:W-:Y:S01]  /*23d0*/  HFMA2.MMA R3, -RZ, RZ, 0, 1.847743988037109375e-06 ;  /* 0x0000001fff037435 */ /* 0x000fe200000001ff */
[----:B------:R-:W-:Y:S01]  /*23e0*/  FADD.FTZ R33, R33, R34 ;  /* 0x0000002221217221 */ /* 0x000fe20000010000 */
[----:B------:R-:W-:Y:S02]  /*23f0*/  IMAD.MOV.U32 R2, RZ, RZ, 0x8 ;  /* 0x00000008ff027424 */ /* 0x000fe400078e00ff */
[----:B------:R-:W-:-:S07]  /*2400*/  IMAD.MOV.U32 R4, RZ, RZ, -0x1 ;  /* 0xffffffffff047424 */ /* 0x000fce00078e00ff */
[----:B------:R-:W-:Y:S05]  /*2410*/  WARPSYNC.COLLECTIVE R4, `(.L_x_1832) ;  /* 0x0000000004087348 */ /* 0x000fea0003c00000 */
[----:B------:R1:W2:Y:S02]  /*2420*/  SHFL.BFLY P3, R34, R33, R2, R3 ;  /* 0x0c00000221227389 */ /* 0x0002a40000060003 */
[----:B-12---:R-:W-:Y:S01]  /*2430*/  ENDCOLLECTIVE ;  /* 0x000000000000791b */ /* 0x006fe20003800000 */
.L_x_1832:
[----:B------:R-:W-:Y:S02]  /*2440*/  IMAD.MOV.U32 R2, RZ, RZ, 0x4 ;  /* 0x00000004ff027424 */ /* 0x000fe400078e00ff */
[----:B------:R-:W-:-:S05]  /*2450*/  FADD.FTZ R5, R33, R34 ;  /* 0x0000002221057221 */ /* 0x000fca0000010000 */
[----:B------:R-:W-:-:S07]  /*2460*/  MOV R33, R5 ;  /* 0x0000000500217202 */ /* 0x000fce0000000f00 */
[----:B------:R-:W-:Y:S05]  /*2470*/  WARPSYNC.COLLECTIVE R4, `(.L_x_1833) ;  /* 0x0000000004087348 */ /* 0x000fea0003c00000 */
[----:B------:R1:W2:Y:S02]  /*2480*/  SHFL.BFLY P3, R34, R33, R2, R3 ;  /* 0x0c00000221227389 */ /* 0x0002a40000060003 */
[----:B-12---:R-:W-:Y:S01]  /*2490*/  ENDCOLLECTIVE ;  /* 0x000000000000791b */ /* 0x006fe20003800000 */
.L_x_1833:
[----:B------:R-:W-:Y:S02]  /*24a0*/  IMAD.MOV.U32 R2, RZ, RZ, 0x2 ;  /* 0x00000002ff027424 */ /* 0x000fe400078e00ff */
[----:B------:R-:W-:-:S05]  /*24b0*/  FADD.FTZ R35, R5, R34 ;  /* 0x0000002205237221 */ /* 0x000fca0000010000 */
[----:B------:R-:W-:-:S07]  /*24c0*/  MOV R33, R35 ;  /* 0x0000002300217202 */ /* 0x000fce0000000f00 */
[----:B------:R-:W-:Y:S05]  /*24d0*/  WARPSYNC.COLLECTIVE R4, `(.L_x_1834) ;  /* 0x0000000004087348 */ /* 0x000fea0003c00000 */
[----:B------:R1:W2:Y:S02]  /*24e0*/  SHFL.BFLY P3, R34, R33, R2, R3 ;  /* 0x0c00000221227389 */ /* 0x0002a40000060003 */
[----:B-12---:R-:W-:Y:S01]  /*24f0*/  ENDCOLLECTIVE ;  /* 0x000000000000791b */ /* 0x006fe20003800000 */
.L_x_1834:
[----:B------:R-:W-:Y:S02]  /*2500*/  IMAD.MOV.U32 R2, RZ, RZ, 0x1 ;  /* 0x00000001ff027424 */ /* 0x000fe400078e00ff */
[----:B------:R-:W-:-:S05]  /*2510*/  FADD.FTZ R36, R35, R34 ;  /* 0x0000002223247221 */ /* 0x000fca0000010000 */
[----:B------:R-:W-:-:S07]  /*2520*/  MOV R33, R36 ;  /* 0x0000002400217202 */ /* 0x000fce0000000f00 */
[----:B------:R-:W-:Y:S05]  /*2530*/  WARPSYNC.COLLECTIVE R4, `(.L_x_1835) ;  /* 0x0000000004087348 */ /* 0x000fea0003c00000 */
[----:B------:R1:W2:Y:S02]  /*2540*/  SHFL.BFLY P3, R34, R33, R2, R3 ;  /* 0x0c00000221227389 */ /* 0x0002a40000060003 */
[----:B-12---:R-:W-:Y:S01]  /*2550*/  ENDCOLLECTIVE ;  /* 0x000000000000791b */ /* 0x006fe20003800000 */
.L_x_1835:
[----:B------:R-:W-:Y:S05]  /*2560*/  BRA `(.L_x_1836) ;  /* 0xfffffff400b47947 */ /* 0x000fea000383ffff */
.L_x_1827:
        /* <DEDUP_REMOVED lines=23> */
.L_x_1838:
[----:B------:R-:W-:Y:S05]  /*26e0*/  BSYNC B1 ;  /* 0x0000000000017941 */ /* 0x000fea0003800000 */
.L_x_1837:
        /* <DEDUP_REMOVED lines=8> */
.L_x_1839:
        /* <DEDUP_REMOVED lines=24> */
.L_x_1840:
        /* <DEDUP_REMOVED lines=12> */
.L_x_1841:
        /* <DEDUP_REMOVED lines=10> */
.L_x_1842:
[----:B------:R-:W1:Y:S02]  /*2a50*/  LDS R35, [R36] ;  /* 0x0000000024237984 */ /* 0x000e640000000800 */
[----:B-1----:R-:W-:Y:S01]  /*2a60*/  FFMA.FTZ R35, R32, R35, R37 ;  /* 0x0000002320237223 */ /* 0x002fe20000010025 */
[----:B------:R-:W-:Y:S06]  /*2a70*/  BRA `(.L_x_1843) ;  /* 0xfffffff400bc7947 */ /* 0x000fec000383ffff */
.L_x_1828:
[----:B------:R-:W-:Y:S01]  /*2a80*/  BSSY B1, `(.L_x_1844) ;  /* 0x0000005000017945 */ /* 0x000fe20003800000 */
[----:B------:R-:W-:-:S07]  /*2a90*/  MOV R4, 0xffffffff ;  /* 0xffffffff00047802 */ /* 0x000fce0000000f00 */
[----:B------:R-:W-:Y:S05]  /*2aa0*/  WARPSYNC.COLLECTIVE R4, `(.L_x_1845) ;  /* 0x0000000004087348 */ /* 0x000fea0003c00000 */
[----:B------:R-:W-:Y:S01]  /*2ab0*/  NOP ;  /* 0x0000000000007918 */ /* 0x000fe20000000000 */
[----:B------:R-:W-:Y:S01]  /*2ac0*/  ENDCOLLECTIVE ;  /* 0x000000000000791b */ /* 0x000fe20003800000 */
.L_x_1845:
[----:B------:R-:W-:Y:S05]  /*2ad0*/  BSYNC B1 ;  /* 0x0000000000017941 */ /* 0x000fea0003800000 */
.L_x_1844:
[----:B------:R-:W-:Y:S05]  /*2ae0*/  BRA `(.L_x_1826) ;  /* 0xfffffff400d47947 */ /* 0x000fea000383ffff */
.L_x_1846:
        /* <DEDUP_REMOVED lines=9> */
.L_x_4550:


//--------------------- .text._ZN12tensorrt_llm7kernels32fusedQKNormRopeKernelNTokenHeadsIN3c108BFloat16EfLi128ELb1ELi4EEEvPviiifPKvS6_S6_PKlii --------------------------
	.section	.text._ZN12tensorrt_llm7kernels32fusedQKNormRopeKernelNTokenHeadsIN3c108BFloat16EfLi128ELb1ELi4EEEvPviiifPKvS6_S6_PKlii,"ax",@progbits
	.align	128
        .global         _ZN12tensorrt_llm7kernels32fusedQKNormRopeKernelNTokenHeadsIN3c108BFloat16EfLi128ELb1ELi4EEEvPviiifPKvS6_S6_PKlii
        .type           _ZN12tensorrt_llm7kernels32fusedQKNormRopeKernelNTokenHeadsIN3c108BFloat16EfLi128ELb1ELi4EEEvPviiifPKvS6_S6_PKlii,@function
        .size           _ZN12tensorrt_llm7kernels32fusedQKNormRopeKernelNTokenHeadsIN3c108BFloat16EfLi128ELb1ELi4EEEvPviiifPKvS6_S6_PKlii,(.L_x_4551 - _ZN12tensorrt_llm7kernels32fusedQKNormRopeKernelNTokenHeadsIN3c108BFloat16EfLi128ELb1ELi4EEEvPviiifPKvS6_S6_PKlii)
        .other          _ZN12tensorrt_llm7kernels32fusedQKNormRopeKernelNTokenHeadsIN3c108BFloat16EfLi128ELb1ELi4EEEvPviiifPKvS6_S6_PKlii,@"STO_CUDA_ENTRY STV_DEFAULT"
_ZN12tensorrt_llm7kernels32fusedQKNormRopeKernelNTokenHeadsIN3c108BFloat16EfLi128ELb1ELi4EEEvPviiifPKvS6_S6_PKlii:
.text._ZN12tensorrt_llm7kernels32fusedQKNormRopeKernelNTokenHeadsIN3c108BFloat16EfLi128ELb1ELi4EEEvPviiifPKvS6_S6_PKlii:
        /* <DEDUP_REMOVED lines=80> */
.L_x_1851:
        /* <DEDUP_REMOVED lines=45> */
.L_x_1850:
[----:B------:R-:W-:Y:S05]  /*07d0*/  BSYNC B1 ;  /* 0x0000000000017941 */ /* 0x000fea0003800000 */
.L_x_1849:
        /* <DEDUP_REMOVED lines=13> */
.L_x_1852:
        /* <DEDUP_REMOVED lines=16> */
.L_x_1848:
[----:B------:R-:W-:Y:S05]  /*09b0*/  BSYNC B0 ;  /* 0x0000000000007941 */ /* 0x000fea0003800000 */
.L_x_1847:
        /* <DEDUP_REMOVED lines=37> */
.L_x_1857:
        /* <DEDUP_REMOVED lines=13> */
.L_x_1856:
[----:B------:R-:W-:Y:S05]  /*0ce0*/  BSYNC B1 ;  /* 0x0000000000017941 */ /* 0x000fea0003800000 */
.L_x_1855:
        /* <DEDUP_REMOVED lines=25> */
.L_x_1860:
        /* <DEDUP_REMOVED lines=49> */
.L_x_1859:
[----:B------:R-:W-:Y:S05]  /*1190*/  BSYNC B1 ;  /* 0x0000000000017941 */ /* 0x000fea0003800000 */
.L_x_1858:
        /* <DEDUP_REMOVED lines=36> */
.L_x_1862:
[----:B------:R-:W-:Y:S05]  /*13e0*/  BSYNC B1 ;  /* 0x0000000000017941 */ /* 0x000fea0003800000 */
.L_x_1861:
        /* <DEDUP_REMOVED lines=15> */
.L_x_1854:
[----:B------:R-:W-:Y:S05]  /*14e0*/  BSYNC B0 ;  /* 0x0000000000007941 */ /* 0x000fea0003800000 */
.L_x_1853:
        /* <DEDUP_REMOVED lines=45> */
.L_x_1868:
        /* <DEDUP_REMOVED lines=24> */
.L_x_1875:
        /* <DEDUP_REMOVED lines=18> */
.L_x_1865:
[----:B------:R-:W-:Y:S05]  /*1a60*/  BSYNC B0 ;  /* 0x0000000000007941 */ /* 0x000fea0003800000 */
.L_x_1864:
        /* <DEDUP_REMOVED lines=16> */
.L_x_1867:
[----:B------:R-:W-:Y:S05]  /*1b70*/  BSYNC B0 ;  /* 0x0000000000007941 */ /* 0x000fea0003800000 */
.L_x_1866:
        /* <DEDUP_REMOVED lines=16> */
.L_x_1863:
        /* <DEDUP_REMOVED lines=8> */
.L_x_1870:
[----:B------:R-:W-:Y:S05]  /*1d00*/  BSYNC B0 ;  /* 0x0000000000007941 */ /* 0x000fea0003800000 */
.L_x_1869:
[----:B------:R-:W-:Y:S01]  /*1d10*/  FADD.FTZ R27, R26, R25 ;  /* 0x000000191a1b7221 */ /* 0x000fe20000010000 */
[----:B------:R-:W-:Y:S01]  /*1d20*/  HFMA2.MMA R25, -RZ, RZ, 0, 1.847743988037109375e-06 ;  /* 0x0000001fff197435 */ /* 0x000fe200000001ff */
[----:B------:R-:W-:Y:S02]  /*1d30*/  IMAD.MOV.U32 R24, RZ, RZ, 0x8 ;  /* 0x00000008ff187424 */ /* 0x000fe400078e00ff */
[----:B------:R-:W-:-:S08]  /*1d40*/  IMAD.MOV.U32 R10, RZ, RZ, -0x1 ;  /* 0xffffffffff0a7424 */ /* 0x000fd000078e00ff */
[----:B------:R-:W-:Y:S05]  /*1d50*/  WARPSYNC.COLLECTIVE R10, `(.L_x_1871) ;  /* 0x000000000a087348 */ /* 0x000fea0003c00000 */
[----:B------:R1:W2:Y:S02]  /*1d60*/  SHFL.BFLY P1, R25, R27, R24, R25 ;  /* 0x0c0000181b197389 */ /* 0x0002a40000020019 */
[----:B-12---:R-:W-:Y:S01]  /*1d70*/  ENDCOLLECTIVE ;  /* 0x000000000000791b */ /* 0x006fe20003800000 */
.L_x_1871:
        /* <DEDUP_REMOVED lines=8> */
.L_x_1872:
        /* <DEDUP_REMOVED lines=8> */
.L_x_1873:
        /* <DEDUP_REMOVED lines=8> */
.L_x_1874:
[----:B------:R-:W-:Y:S01]  /*1f00*/  MOV R27, R25 ;  /* 0x00000019001b7202 */ /* 0x000fe20000000f00 */
[----:B------:R-:W-:Y:S06]  /*1f10*/  BRA `(.L_x_1875) ;  /* 0xfffffff800887947 */ /* 0x000fec000383ffff */
.L_x_1876:
        /* <DEDUP_REMOVED lines=14> */
.L_x_4551:


//--------------------- .text._ZN12tensorrt_llm7kernels32fusedQKNormRopeKernelNTokenHeadsIN3c108BFloat16EfLi64ELb0ELi4EEEvPviiifPKvS6_S6_PKlii --------------------------
	.section	.text._ZN12tensorrt_llm7kernels32fusedQKNormRopeKernelNTokenHeadsIN3c108BFloat16EfLi64ELb0ELi4EEEvPviiifPKvS6_S6_PKlii,"ax",@progbits
	.align	128
        .global         _ZN12tensorrt_llm7kernels32fusedQKNormRopeKernelNTokenHeadsIN3c108BFloat16EfLi64ELb0ELi4EEEvPviiifPKvS6_S6_PKlii
        .type           _ZN12tensorrt_llm7kernels32fusedQKNormRopeKernelNTokenHeadsIN3c108BFloat16EfLi64ELb0ELi4EEEvPviiifPKvS6_S6_PKlii,@function
        .size           _ZN12tensorrt_llm7kernels32fusedQKNormRopeKernelNTokenHeadsIN3c108BFloat16EfLi64ELb0ELi4EEEvPviiifPKvS6_S6_PKlii,(.L_x_4552 - _ZN12tensorrt_llm7kernels32fusedQKNormRopeKernelNTokenHeadsIN3c108BFloat16EfLi64ELb0ELi4EEEvPviiifPKvS6_S6_PKlii)
        .other          _ZN12tensorrt_llm7kernels32fusedQKNormRopeKernelNTokenHeadsIN3c108BFloat16EfLi64ELb0ELi4EEEvPviiifPKvS6_S6_PKlii,@"STO_CUDA_ENTRY STV_DEFAULT"
_ZN12tensorrt_llm7kernels32fusedQKNormRopeKernelNTokenHeadsIN3c108BFloat16EfLi64ELb0ELi4EEEvPviiifPKvS6_S6_PKlii:
.text._ZN12tensorrt_llm7kernels32fusedQKNormRopeKernelNTokenHeadsIN3c108BFloat16EfLi64ELb0ELi4EEEvPviiifPKvS6_S6_PKlii:
        /* <DEDUP_REMOVED lines=80> */
.L_x_1881:
        /* <DEDUP_REMOVED lines=45> */
.L_x_1880:
[----:B------:R-:W-:Y:S05]  /*07d0*/  BSYNC B1 ;  /* 0x0000000000017941 */ /* 0x000fea0003800000 */
.L_x_1879:
        /* <DEDUP_REMOVED lines=13> */
.L_x_1882:
        /* <DEDUP_REMOVED lines=16> */
.L_x_1878:
[----:B------:R-:W-:Y:S05]  /*09b0*/  BSYNC B0 ;  /* 0x0000000000007941 */ /* 0x000fea0003800000 */
.L_x_1877:
        /* <DEDUP_REMOVED lines=37> */
.L_x_1887:
        /* <DEDUP_REMOVED lines=13> */
.L_x_1886:
[----:B------:R-:W-:Y:S05]  /*0ce0*/  BSYNC B1 ;  /* 0x0000000000017941 */ /* 0x000fea0003800000 */
.L_x_1885:
        /* <DEDUP_REMOVED lines=25> */
.L_x_1890:
        /* <DEDUP_REMOVED lines=49> */
.L_x_1889:
[----:B------:R-:W-:Y:S05]  /*1190*/  BSYNC B1 ;  /* 0x0000000000017941 */ /* 0x000fea0003800000 */
.L_x_1888:
        /* <DEDUP_REMOVED lines=32> */
.L_x_1892:
[----:B------:R-:W-:Y:S05]  /*13a0*/  BSYNC B1 ;  /* 0x0000000000017941 */ /* 0x000fea0003800000 */
.L_x_1891:
        /* <DEDUP_REMOVED lines=15> */
.L_x_1884:
[----:B------:R-:W-:Y:S05]  /*14a0*/  BSYNC B0 ;  /* 0x0000000000007941 */ /* 0x000fea0003800000 */
.L_x_1883:
        /* <DEDUP_REMOVED lines=58> */
.L_x_1900:
        /* <DEDUP_REMOVED lines=19> */
.L_x_1907:
        /* <DEDUP_REMOVED lines=13> */
.L_x_1895:
[----:B------:R-:W-:Y:S05]  /*1a50*/  BSYNC B0 ;  /* 0x0000000000007941 */ /* 0x000fea0003800000 */
.L_x_1894:
        /* <DEDUP_REMOVED lines=44> */
.L_x_1912:
        /* <DEDUP_REMOVED lines=13> */
.L_x_1897:
[----:B------:R-:W-:Y:S05]  /*1df0*/  BSYNC B0 ;  /* 0x0000000000007941 */ /* 0x000fea0003800000 */
.L_x_1896:
        /* <DEDUP_REMOVED lines=15> */
.L_x_1893:
[----:B------:R-:W-:Y:S01]  /*1ef0*/  BSSY B0, `(.L_x_1901) ;  /* 0x0000007000007945 */ /* 0x000fe20003800000 */
[----:B------:R-:W-:Y:S01]  /*1f00*/  IMAD.MOV.U32 R3, RZ, RZ, 0x10 ;  /* 0x00000010ff037424 */ /* 0x000fe200078e00ff */
[----:B------:R-:W-:Y:S01]  /*1f10*/  MOV R24, 0x1f ;  /* 0x0000001f00187802 */ /* 0x000fe20000000f00 */
[----:B------:R-:W-:-:S07]  /*1f20*/  IMAD.MOV.U32 R26, RZ, RZ, -0x1 ;  /* 0xffffffffff1a7424 */ /* 0x000fce00078e00ff */
[----:B------:R-:W-:Y:S05]  /*1f30*/  WARPSYNC.COLLECTIVE R26, `(.L_x_1902) ;  /* 0x000000001a087348 */ /* 0x000fea0003c00000 */
[----:B------:R1:W2:Y:S02]  /*1f40*/  SHFL.BFLY P2, R27, R23, R3, R24 ;  /* 0x0c000003171b7389 */ /* 0x0002a40000040018 */
[----:B-12---:R-:W-:Y:S01]  /*1f50*/  ENDCOLLECTIVE ;  /* 0x000000000000791b */ /* 0x006fe20003800000 */
.L_x_1902:
[----:B------:R-:W-:Y:S05]  /*1f60*/  BSYNC B0 ;  /* 0x0000000000007941 */ /* 0x000fea0003800000 */
.L_x_1901:
        /* <DEDUP_REMOVED lines=8> */
.L_x_1903:
[----:B------:R-:W-:Y:S02]  /*1ff0*/  IMAD.MOV.U32 R3, RZ, RZ, 0x4 ;  /* 0x00000004ff037424 */ /* 0x000fe400078e00ff */
[----:B------:R-:W-:-:S05]  /*2000*/  FADD.FTZ R28, R25, R27 ;  /* 0x0000001b191c7221 */ /* 0x000fca0000010000 */
[----:B------:R-:W-:-:S07]  /*2010*/  MOV R23, R28 ;  /* 0x0000001c00177202 */ /* 0x000fce0000000f00 */
[----:B------:R-:W-:Y:S05]  /*2020*/  WARPSYNC.COLLECTIVE R26, `(.L_x_1904) ;  /* 0x000000001a087348 */ /* 0x000fea0003c00000 */
[----:B------:R1:W2:Y:S02]  /*2030*/  SHFL.BFLY P2, R27, R23, R3, R24 ;  /* 0x0c000003171b7389 */ /* 0x0002a40000040018 */
[----:B-12---:R-:W-:Y:S01]  /*2040*/  ENDCOLLECTIVE ;  /* 0x000000000000791b */ /* 0x006fe20003800000 */
.L_x_1904:
[----:B------:R-:W-:Y:S02]  /*2050*/  IMAD.MOV.U32 R3, RZ, RZ, 0x2 ;  /* 0x00000002ff037424 */ /* 0x000fe400078e00ff */
[----:B------:R-:W-:-:S05]  /*2060*/  FADD.FTZ R29, R28, R27 ;  /* 0x0000001b1c1d7221 */ /* 0x000fca0000010000 */
[----:B------:R-:W-:-:S07]  /*2070*/  MOV R23, R29 ;  /* 0x0000001d00177202 */ /* 0x000fce0000000f00 */
[----:B------:R-:W-:Y:S05]  /*2080*/  WARPSYNC.COLLECTIVE R26, `(.L_x_1905) ;  /* 0x000000001a087348 */ /* 0x000fea0003c00000 */
[----:B------:R1:W2:Y:S02]  /*2090*/  SHFL.BFLY P2, R27, R23, R3, R24 ;  /* 0x0c000003171b7389 */ /* 0x0002a40000040018 */
[----:B-12---:R-:W-:Y:S01]  /*20a0*/  ENDCOLLECTIVE ;  /* 0x000000000000791b */ /* 0x006fe20003800000 */
.L_x_1905:
[----:B------:R-:W-:Y:S02]  /*20b0*/  IMAD.MOV.U32 R3, RZ, RZ, 0x1 ;  /* 0x00000001ff037424 */ /* 0x000fe400078e00ff */
[----:B------:R-:W-:-:S05]  /*20c0*/  FADD.FTZ R29, R29, R27 ;  /* 0x0000001b1d1d7221 */ /* 0x000fca0000010000 */
[----:B------:R-:W-:-:S07]  /*20d0*/  MOV R23, R29 ;  /* 0x0000001d00177202 */ /* 0x000fce0000000f00 */
[----:B------:R-:W-:Y:S05]  /*20e0*/  WARPSYNC.COLLECTIVE R26, `(.L_x_1906) ;  /* 0x000000001a087348 */ /* 0x000fea0003c00000 */
[----:B------:R1:W2:Y:S02]  /*20f0*/  SHFL.BFLY P2, R27, R23, R3, R24 ;  /* 0x0c000003171b7389 */ /* 0x0002a40000040018 */
[----:B-12---:R-:W-:Y:S01]  /*2100*/  ENDCOLLECTIVE ;  /* 0x000000000000791b */ /* 0x006fe20003800000 */
.L_x_1906:
[----:B------:R-:W-:Y:S05]  /*2110*/  BRA `(.L_x_1907) ;  /* 0xfffffff800187947 */ /* 0x000fea000383ffff */
.L_x_1898:
        /* <DEDUP_REMOVED lines=23> */
.L_x_1909:
[----:B------:R-:W-:Y:S05]  /*2290*/  BSYNC B1 ;  /* 0x0000000000017941 */ /* 0x000fea0003800000 */
.L_x_1908:
[----:B------:R-:W-:Y:S01]  /*22a0*/  HFMA2.MMA R24, -RZ, RZ, 0, 1.847743988037109375e-06 ;  /* 0x0000001fff187435 */ /* 0x000fe200000001ff */
[----:B------:R-:W-:Y:S01]  /*22b0*/  IMAD.MOV.U32 R3, RZ, RZ, R16 ;  /* 0x000000ffff037224 */ /* 0x000fe200078e0010 */
[----:B------:R-:W-:Y:S01]  /*22c0*/  ISETP.NE.AND P3, PT, R25, RZ, PT ;  /* 0x000000ff1900720c */ /* 0x000fe20003f65270 */
[----:B------:R-:W-:-:S12]  /*22d0*/  IMAD.MOV.U32 R26, RZ, RZ, -0x1 ;  /* 0xffffffffff1a7424 */ /* 0x000fd800078e00ff */
[----:B------:R-:W-:Y:S05]  /*22e0*/  WARPSYNC.COLLECTIVE R26, `(.L_x_1910) ;  /* 0x000000001a087348 */ /* 0x000fea0003c00000 */
[----:B------:R1:W2:Y:S02]  /*22f0*/  SHFL.BFLY P2, R27, R23, R3, R24 ;  /* 0x0c000003171b7389 */ /* 0x0002a40000040018 */
[----:B-12---:R-:W-:Y:S01]  /*2300*/  ENDCOLLECTIVE ;  /* 0x000000000000791b */ /* 0x006fe20003800000 */
.L_x_1910:
        /* <DEDUP_REMOVED lines=21> */
.L_x_1911:
[----:B------:R-:W-:Y:S05]  /*2460*/  BRA `(.L_x_1912) ;  /* 0xfffffff8002c7947 */ /* 0x000fea000383ffff */
.L_x_1899:
[----:B------:R-:W-:Y:S01]  /*2470*/  BSSY B1, `(.L_x_1913) ;  /* 0x0000005000017945 */ /* 0x000fe20003800000 */
[----:B------:R-:W-:-:S07]  /*2480*/  MOV R26, 0xffffffff ;  /* 0xffffffff001a7802 */ /* 0x000fce0000000f00 */
[----:B------:R-:W-:Y:S05]  /*2490*/  WARPSYNC.COLLECTIVE R26, `(.L_x_1914) ;  /* 0x000000001a087348 */ /* 0x000fea0003c00000 */
[----:B------:R-:W-:Y:S01]  /*24a0*/  NOP ;  /* 0x0000000000007918 */ /* 0x000fe20000000000 */
[----:B------:R-:W-:Y:S01]  /*24b0*/  ENDCOLLECTIVE ;  /* 0x000000000000791b */ /* 0x000fe20003800000 */
.L_x_1914:
[----:B------:R-:W-:Y:S05]  /*24c0*/  BSYNC B1 ;  /* 0x0000000000017941 */ /* 0x000fea0003800000 */
.L_x_1913:
[----:B------:R-:W-:Y:S05]  /*24d0*/  BRA `(.L_x_1897) ;  /* 0xfffffff800447947 */ /* 0x000fea000383ffff */
.L_x_1915:
        /* <DEDUP_REMOVED lines=10> */
.L_x_4552:


//--------------------- .text._ZN12tensorrt_llm7kernels32fusedQKNormRopeKernelNTokenHeadsIN3c108BFloat16EfLi64ELb1ELi4EEEvPviiifPKvS6_S6_PKlii --------------------------
	.section	.text._ZN12tensorrt_llm7kernels32fusedQKNormRopeKernelNTokenHeadsIN3c108BFloat16EfLi64ELb1ELi4EEEvPviiifPKvS6_S6_PKlii,"ax",@progbits
	.align	128
        .global         _ZN12tensorrt_llm7kernels32fusedQKNormRopeKernelNTokenHeadsIN3c108BFloat16EfLi64ELb1ELi4EEEvPviiifPKvS6_S6_PKlii
        .type           _ZN12tensorrt_llm7kernels32fusedQKNormRopeKernelNTokenHeadsIN3c108BFloat16EfLi64ELb1ELi4EEEvPviiifPKvS6_S6_PKlii,@function
        .size           _ZN12tensorrt_llm7kernels32fusedQKNormRopeKernelNTokenHeadsIN3c108BFloat16EfLi64ELb1ELi4EEEvPviiifPKvS6_S6_PKlii,(.L_x_4553 - _ZN12tensorrt_llm7kernels32fusedQKNormRopeKernelNTokenHeadsIN3c108BFloat16EfLi64ELb1ELi4EEEvPviiifPKvS6_S6_PKlii)
        .other          _ZN12tensorrt_llm7kernels32fusedQKNormRopeKernelNTokenHeadsIN3c108BFloat16EfLi64ELb1ELi4EEEvPviiifPKvS6_S6_PKlii,@"STO_CUDA_ENTRY STV_DEFAULT"
_ZN12tensorrt_llm7kernels32fusedQKNormRopeKernelNTokenHeadsIN3c108BFloat16EfLi64ELb1ELi4EEEvPviiifPKvS6_S6_PKlii:
.text._ZN12tensorrt_llm7kernels32fusedQKNormRopeKernelNTokenHeadsIN3c108BFloat16EfLi64ELb1ELi4EEEvPviiifPKvS6_S6_PKlii:
        /* <DEDUP_REMOVED lines=79> */
.L_x_1920:
        /* <DEDUP_REMOVED lines=46> */
.L_x_1919:
[----:B------:R-:W-:Y:S05]  /*07d0*/  BSYNC B1 ;  /* 0x0000000000017941 */ /* 0x000fea0003800000 */
.L_x_1918:
        /* <DEDUP_REMOVED lines=13> */
.L_x_1921:
        /* <DEDUP_REMOVED lines=16> */
.L_x_1917:
[----:B------:R-:W-:Y:S05]  /*09b0*/  BSYNC B0 ;  /* 0x0000000000007941 */ /* 0x000fea0003800000 */
.L_x_1916:
        /* <DEDUP_REMOVED lines=37> */
.L_x_1926:
        /* <DEDUP_REMOVED lines=13> */
.L_x_1925:
[----:B------:R-:W-:Y:S05]  /*0ce0*/  BSYNC B1 ;  /* 0x0000000000017941 */ /* 0x000fea0003800000 */
.L_x_1924:
        /* <DEDUP_REMOVED lines=25> */
.L_x_1929:
        /* <DEDUP_REMOVED lines=49> */
.L_x_1928:
[----:B------:R-:W-:Y:S05]  /*1190*/  BSYNC B1 ;  /* 0x0000000000017941 */ /* 0x000fea0003800000 */
.L_x_1927:
        /* <DEDUP_REMOVED lines=32> */
.L_x_1931:
[----:B------:R-:W-:Y:S05]  /*13a0*/  BSYNC B1 ;  /* 0x0000000000017941 */ /* 0x000fea0003800000 */
.L_x_1930:
        /* <DEDUP_REMOVED lines=15> */
.L_x_1923:
[----:B------:R-:W-:Y:S05]  /*14a0*/  BSYNC B0 ;  /* 0x0000000000007941 */ /* 0x000fea0003800000 */
.L_x_1922:
        /* <DEDUP_REMOVED lines=40> */
.L_x_1938:
        /* <DEDUP_REMOVED lines=25> */
.L_x_1948:
        /* <DEDUP_REMOVED lines=15> */
.L_x_1936:
[----:B------:R-:W-:Y:S05]  /*19b0*/  BSYNC B1 ;  /* 0x0000000000017941 */ /* 0x000fea0003800000 */
.L_x_1935:
        /* <DEDUP_REMOVED lines=35> */
.L_x_1955:
        /* <DEDUP_REMOVED lines=24> */
.L_x_1933:
[----:B------:R-:W-:Y:S05]  /*1d70*/  BSYNC B0 ;  /* 0x0000000000007941 */ /* 0x000fea0003800000 */
.L_x_1932:
        /* <DEDUP_REMOVED lines=26> */
.L_x_1962:
[----:B------:R-:W3:Y:S01]  /*1f20*/  LDC R8, c[0x0][0x224] ;  /* 0x00008900ff087b82 */ /* 0x000ee20000000800 */
[----:B------:R-:W-:Y:S01]  /*1f30*/  ISETP.NE.AND P0, PT, R16, RZ, PT ;  /* 0x000000ff1000720c */ /* 0x000fe20003f05270 */
[----:B------:R-:W-:Y:S01]  /*1f40*/  BSSY B0, `(.L_x_1940) ;  /* 0x0000004000007945 */ /* 0x000fe20003800000 */
[----:B------:R-:W-:-:S11]  /*1f50*/  ISETP.GE.AND P2, PT, R11, R18, PT ;  /* 0x000000120b00720c */ /* 0x000fd60003f46270 */
[----:B------:R-:W-:Y:S05]  /*1f60*/  @P0 BRA `(.L_x_1941) ;  /* 0x0000000000040947 */ /* 0x000fea0003800000 */
[----:B------:R-:W-:-:S04]  /*1f70*/  DEPBAR.LE SB0, 0x0 ;  /* 0x000080000000791a */ /* 0x000fc80000000000 */
.L_x_1941:
[----:B------:R-:W-:Y:S05]  /*1f80*/  BSYNC B0 ;  /* 0x0000000000007941 */ /* 0x000fea0003800000 */
.L_x_1940:
        /* <DEDUP_REMOVED lines=22> */
.L_x_1934:
        /* <DEDUP_REMOVED lines=8> */
.L_x_1943:
[----:B------:R-:W-:Y:S05]  /*2170*/  BSYNC B1 ;  /* 0x0000000000017941 */ /* 0x000fea0003800000 */
.L_x_1942:
[----:B------:R-:W-:Y:S01]  /*2180*/  FADD.FTZ R8, R23, R29 ;  /* 0x0000001d17087221 */ /* 0x000fe20000010000 */
[----:B------:R-:W-:Y:S01]  /*2190*/  MOV R9, 0x8 ;  /* 0x0000000800097802 */ /* 0x000fe20000000f00 */
[----:B------:R-:W-:Y:S01]  /*21a0*/  IMAD.MOV.U32 R24, RZ, RZ, 0x1f ;  /* 0x0000001fff187424 */ /* 0x000fe200078e00ff */
[----:B------:R-:W-:-:S07]  /*21b0*/  MOV R27, 0xffffffff ;  /* 0xffffffff001b7802 */ /* 0x000fce0000000f00 */
[----:B------:R-:W-:Y:S05]  /*21c0*/  WARPSYNC.COLLECTIVE R27, `(.L_x_1944) ;  /* 0x000000001b087348 */ /* 0x000fea0003c00000 */
[----:B------:R1:W2:Y:S02]  /*21d0*/  SHFL.BFLY P0, R29, R8, R9, R24 ;  /* 0x0c000009081d7389 */ /* 0x0002a40000000018 */
[----:B-12---:R-:W-:Y:S01]  /*21e0*/  ENDCOLLECTIVE ;  /* 0x000000000000791b */ /* 0x006fe20003800000 */
.L_x_1944:
[----:B------:R-:W-:Y:S01]  /*21f0*/  HFMA2.MMA R9, -RZ, RZ, 0, 2.384185791015625e-07 ;  /* 0x00000004ff097435 */ /* 0x000fe200000001ff */
[----:B------:R-:W-:-:S04]  /*2200*/  FADD.FTZ R23, R8, R29 ;  /* 0x0000001d08177221 */ /* 0x000fc80000010000 */
[----:B------:R-:W-:-:S07]  /*2210*/  IMAD.MOV.U32 R8, RZ, RZ, R23 ;  /* 0x000000ffff087224 */ /* 0x000fce00078e0017 */
[----:B------:R-:W-:Y:S05]  /*2220*/  WARPSYNC.COLLECTIVE R27, `(.L_x_1945) ;  /* 0x000000001b087348 */ /* 0x000fea0003c00000 */
[----:B------:R1:W2:Y:S02]  /*2230*/  SHFL.BFLY P0, R29, R8, R9, R24 ;  /* 0x0c000009081d7389 */ /* 0x0002a40000000018 */
[----:B-12---:R-:W-:Y:S01]  /*2240*/  ENDCOLLECTIVE ;  /* 0x000000000000791b */ /* 0x006fe20003800000 */
.L_x_1945:
[----:B------:R-:W-:Y:S01]  /*2250*/  MOV R9, 0x2 ;  /* 0x0000000200097802 */ /* 0x000fe20000000f00 */
[----:B------:R-:W-:-:S04]  /*2260*/  FADD.FTZ R23, R23, R29 ;  /* 0x0000001d17177221 */ /* 0x000fc80000010000 */
[----:B------:R-:W-:-:S07]  /*2270*/  IMAD.MOV.U32 R8, RZ, RZ, R23 ;  /* 0x000000ffff087224 */ /* 0x000fce00078e0017 */
[----:B------:R-:W-:Y:S05]  /*2280*/  WARPSYNC.COLLECTIVE R27, `(.L_x_1946) ;  /* 0x000000001b087348 */ /* 0x000fea0003c00000 */
[----:B------:R1:W2:Y:S02]  /*2290*/  SHFL.BFLY P0, R29, R8, R9, R24 ;  /* 0x0c000009081d7389 */ /* 0x0002a40000000018 */
[----:B-12---:R-:W-:Y:S01]  /*22a0*/  ENDCOLLECTIVE ;  /* 0x000000000000791b */ /* 0x006fe20003800000 */
.L_x_1946:
[----:B------:R-:W-:Y:S02]  /*22b0*/  IMAD.MOV.U32 R9, RZ, RZ, 0x1 ;  /* 0x00000001ff097424 */ /* 0x000fe400078e00ff */
[----:B------:R-:W-:-:S07]  /*22c0*/  FADD.FTZ R8, R23, R29 ;  /* 0x0000001d17087221 */ /* 0x000fce0000010000 */
[----:B------:R-:W-:Y:S05]  /*22d0*/  WARPSYNC.COLLECTIVE R27, `(.L_x_1947) ;  /* 0x000000001b087348 */ /* 0x000fea0003c00000 */
[----:B------:R1:W2:Y:S02]  /*22e0*/  SHFL.BFLY P0, R29, R8, R9, R24 ;  /* 0x0c000009081d7389 */ /* 0x0002a40000000018 */
[----:B-12---:R-:W-:Y:S01]  /*22f0*/  ENDCOLLECTIVE ;  /* 0x000000000000791b */ /* 0x006fe20003800000 */
.L_x_1947:
[----:B------:R-:W-:Y:S05]  /*2300*/  BRA `(.L_x_1948) ;  /* 0xfffffff4006c7947 */ /* 0x000fea000383ffff */
.L_x_1937:
[----:B------:R-:W-:Y:S01]  /*2310*/  HFMA2.MMA R9, -RZ, RZ, 0, 9.5367431640625e-07 ;  /* 0x00000010ff097435 */ /* 0x000fe200000001ff */
[----:B------:R-:W-:Y:S01]  /*2320*/  BSSY B1, `(.L_x_1949) ;  /* 0x0000006000017945 */ /* 0x000fe20003800000 */
[----:B------:R-:W-:Y:S01]  /*2330*/  IMAD.MOV.U32 R24, RZ, RZ, 0x1f ;  /* 0x0000001fff187424 */ /* 0x000fe200078e00ff */
[----:B------:R-:W-:-:S08]  /*2340*/  MOV R27, 0xffffffff ;  /* 0xffffffff001b7802 */ /* 0x000fd00000000f00 */
[----:B------:R-:W-:Y:S05]  /*2350*/  WARPSYNC.COLLECTIVE R27, `(.L_x_1950) ;  /* 0x000000001b087348 */ /* 0x000fea0003c00000 */
[----:B------:R1:W2:Y:S02]  /*2360*/  SHFL.BFLY P0, R29, R8, R9, R24 ;  /* 0x0c000009081d7389 */ /* 0x0002a40000000018 */
[----:B-12---:R-:W-:Y:S01]  /*2370*/  ENDCOLLECTIVE ;  /* 0x000000000000791b */ /* 0x006fe20003800000 */
.L_x_1950:
[----:B------:R-:W-:Y:S05]  /*2380*/  BSYNC B1 ;  /* 0x0000000000017941 */ /* 0x000fea0003800000 */
.L_x_1949:
[----:B------:R-:W-:Y:S01]  /*2390*/  HFMA2.MMA R24, -RZ, RZ, 0, 1.847743988037109375e-06 ;  /* 0x0000001fff187435 */ /* 0x000fe200000001ff */
[----:B------:R-:W-:Y:S01]  /*23a0*/  FADD.FTZ R8, R8, R29 ;  /* 0x0000001d08087221 */ /* 0x000fe20000010000 */
[----:B------:R-:W-:Y:S02]  /*23b0*/  IMAD.MOV.U32 R9, RZ, RZ, 0x8 ;  /* 0x00000008ff097424 */ /* 0x000fe400078e00ff */
[----:B------:R-:W-:-:S07]  /*23c0*/  IMAD.MOV.U32 R27, RZ, RZ, -0x1 ;  /* 0xffffffffff1b7424 */ /* 0x000fce00078e00ff */
[----:B------:R-:W-:Y:S05]  /*23d0*/  WARPSYNC.COLLECTIVE R27, `(.L_x_1951) ;  /* 0x000000001b087348 */ /* 0x000fea0003c00000 */
[----:B------:R1:W2:Y:S02]  /*23e0*/  SHFL.BFLY P0, R29, R8, R9, R24 ;  /* 0x0c000009081d7389 */ /* 0x0002a40000000018 */
[----:B-12---:R-:W-:Y:S01]  /*23f0*/  ENDCOLLECTIVE ;  /* 0x000000000000791b */ /* 0x006fe20003800000 */
.L_x_1951:
[----:B------:R-:W-:Y:S01]  /*2400*/  MOV R9, 0x4 ;  /* 0x0000000400097802 */ /* 0x000fe20000000f00 */
[----:B------:R-:W-:-:S07]  /*2410*/  FADD.FTZ R8, R8, R29 ;  /* 0x0000001d08087221 */ /* 0x000fce0000010000 */
[----:B------:R-:W-:Y:S05]  /*2420*/  WARPSYNC.COLLECTIVE R27, `(.L_x_1952) ;  /* 0x000000001b087348 */ /* 0x000fea0003c00000 */
[----:B------:R1:W2:Y:S02]  /*2430*/  SHFL.BFLY P0, R29, R8, R9, R24 ;  /* 0x0c000009081d7389 */ /* 0x0002a40000000018 */
[----:B-12---:R-:W-:Y:S01]  /*2440*/  ENDCOLLECTIVE ;  /* 0x000000000000791b */ /* 0x006fe20003800000 */
.L_x_1952:
[----:B------:R-:W-:Y:S02]  /*2450*/  IMAD.MOV.U32 R9, RZ, RZ, 0x2 ;  /* 0x00000002ff097424 */ /* 0x000fe400078e00ff */
[----:B------:R-:W-:-:S07]  /*2460*/  FADD.FTZ R8, R8, R29 ;  /* 0x0000001d08087221 */ /* 0x000fce0000010000 */
[----:B------:R-:W-:Y:S05]  /*2470*/  WARPSYNC.COLLECTIVE R27, `(.L_x_1953) ;  /* 0x000000001b087348 */ /* 0x000fea0003c00000 */
[----:B------:R1:W2:Y:S02]  /*2480*/  SHFL.BFLY P0, R29, R8, R9, R24 ;  /* 0x0c000009081d7389 */ /* 0x0002a40000000018 */
[----:B-12---:R-:W-:Y:S01]  /*2490*/  ENDCOLLECTIVE ;  /* 0x000000000000791b */ /* 0x006fe20003800000 */
.L_x_1953:
[----:B------:R-:W-:Y:S01]  /*24a0*/  HFMA2.MMA R9, -RZ, RZ, 0, 5.9604644775390625e-08 ;  /* 0x00000001ff097435 */ /* 0x000fe200000001ff */
[----:B------:R-:W-:-:S10]  /*24b0*/  FADD.FTZ R8, R8, R29 ;  /* 0x0000001d08087221 */ /* 0x000fd40000010000 */
[----:B------:R-:W-:Y:S05]  /*24c0*/  WARPSYNC.COLLECTIVE R27, `(.L_x_1954) ;  /* 0x000000001b087348 */ /* 0x000fea0003c00000 */
[----:B------:R1:W2:Y:S02]  /*24d0*/  SHFL.BFLY P0, R29, R8, R9, R24 ;  /* 0x0c000009081d7389 */ /* 0x0002a40000000018 */
[----:B-12---:R-:W-:Y:S01]  /*24e0*/  ENDCOLLECTIVE ;  /* 0x000000000000791b */ /* 0x006fe20003800000 */
.L_x_1954:
[----:B------:R-:W-:Y:S05]  /*24f0*/  BRA `(.L_x_1955) ;  /* 0xfffffff400bc7947 */ /* 0x000fea000383ffff */
.L_x_1939:
[----:B------:R-:W-:Y:S01]  /*2500*/  BSSY B0, `(.L_x_1956) ;  /* 0x0000007000007945 */ /* 0x000fe20003800000 */
[----:B------:R-:W-:Y:S01]  /*2510*/  IMAD.MOV.U32 R9, RZ, RZ, 0x10 ;  /* 0x00000010ff097424 */ /* 0x000fe200078e00ff */
[----:B------:R-:W-:Y:S01]  /*2520*/  MOV R24, 0x1f ;  /* 0x0000001f00187802 */ /* 0x000fe20000000f00 */
[----:B------:R-:W-:-:S07]  /*2530*/  IMAD.MOV.U32 R27, RZ, RZ, -0x1 ;  /* 0xffffffffff1b7424 */ /* 0x000fce00078e00ff */
[----:B------:R-:W-:Y:S05]  /*2540*/  WARPSYNC.COLLECTIVE R27, `(.L_x_1957) ;  /* 0x000000001b087348 */ /* 0x000fea0003c00000 */
[----:B------:R1:W2:Y:S02]  /*2550*/  SHFL.BFLY P0, R29, R8, R9, R24 ;  /* 0x0c000009081d7389 */ /* 0x0002a40000000018 */
[----:B-12---:R-:W-:Y:S01]  /*2560*/  ENDCOLLECTIVE ;  /* 0x000000000000791b */ /* 0x006fe20003800000 */
.L_x_1957:
[----:B------:R-:W-:Y:S05]  /*2570*/  BSYNC B0 ;  /* 0x0000000000007941 */ /* 0x000fea0003800000 */
.L_x_1956:
[----:B------:R-:W-:Y:S01]  /*2580*/  HFMA2.MMA R9, -RZ, RZ, 0, 4.76837158203125e-07 ;  /* 0x00000008ff097435 */ /* 0x000fe200000001ff */
[----:B------:R-:W-:Y:S01]  /*2590*/  FADD.FTZ R8, R8, R29 ;  /* 0x0000001d08087221 */ /* 0x000fe20000010000 */
[----:B------:R-:W-:Y:S01]  /*25a0*/  IMAD.MOV.U32 R24, RZ, RZ, 0x1f ;  /* 0x0000001fff187424 */ /* 0x000fe200078e00ff */
[----:B------:R-:W-:-:S08]  /*25b0*/  MOV R27, 0xffffffff ;  /* 0xffffffff001b7802 */ /* 0x000fd00000000f00 */
[----:B------:R-:W-:Y:S05]  /*25c0*/  WARPSYNC.COLLECTIVE R27, `(.L_x_1958) ;  /* 0x000000001b087348 */ /* 0x000fea0003c00000 */
[----:B------:R1:W2:Y:S02]  /*25d0*/  SHFL.BFLY P0, R29, R8, R9, R24 ;  /* 0x0c000009081d7389 */ /* 0x0002a40000000018 */
[----:B-12---:R-:W-:Y:S01]  /*25e0*/  ENDCOLLECTIVE ;  /* 0x000000000000791b */ /* 0x006fe20003800000 */
.L_x_1958:
[----:B------:R-:W-:Y:S01]  /*25f0*/  HFMA2.MMA R9, -RZ, RZ, 0, 2.384185791015625e-07 ;  /* 0x00000004ff097435 */ /* 0x000fe200000001ff */
[----:B------:R-:W-:-:S04]  /*2600*/  FADD.FTZ R7, R8, R29 ;  /* 0x0000001d08077221 */ /* 0x000fc80000010000 */
[----:B------:R-:W-:-:S07]  /*2610*/  IMAD.MOV.U32 R8, RZ, RZ, R7 ;  /* 0x000000ffff087224 */ /* 0x000fce00078e0007 */
[----:B------:R-:W-:Y:S05]  /*2620*/  WARPSYNC.COLLECTIVE R27, `(.L_x_1959) ;  /* 0x000000001b087348 */ /* 0x000fea0003c00000 */
[----:B------:R1:W2:Y:S02]  /*2630*/  SHFL.BFLY P0, R29, R8, R9, R24 ;  /* 0x0c000009081d7389 */ /* 0x0002a40000000018 */
[----:B-12---:R-:W-:Y:S01]  /*2640*/  ENDCOLLECTIVE ;  /* 0x000000000000791b */ /* 0x006fe20003800000 */
.L_x_1959:
[----:B------:R-:W-:Y:S01]  /*2650*/  MOV R9, 0x2 ;  /* 0x0000000200097802 */ /* 0x000fe20000000f00 */
[----:B------:R-:W-:-:S04]  /*2660*/  FADD.FTZ R10, R7, R29 ;  /* 0x0000001d070a7221 */ /* 0x000fc80000010000 */
[----:B------:R-:W-:-:S07]  /*2670*/  IMAD.MOV.U32 R8, RZ, RZ, R10 ;  /* 0x000000ffff087224 */ /* 0x000fce00078e000a */
[----:B------:R-:W-:Y:S05]  /*2680*/  WARPSYNC.COLLECTIVE R27, `(.L_x_1960) ;  /* 0x000000001b087348 */ /* 0x000fea0003c00000 */
[----:B------:R1:W2:Y:S02]  /*2690*/  SHFL.BFLY P0, R29, R8, R9, R24 ;  /* 0x0c000009081d7389 */ /* 0x0002a40000000018 */
[----:B-12---:R-:W-:Y:S01]  /*26a0*/  ENDCOLLECTIVE ;  /* 0x000000000000791b */ /* 0x006fe20003800000 */
.L_x_1960:
[----:B------:R-:W-:Y:S01]  /*26b0*/  HFMA2.MMA R9, -RZ, RZ, 0, 5.9604644775390625e-08 ;  /* 0x00000001ff097435 */ /* 0x000fe200000001ff */
[----:B------:R-:W-:-:S04]  /*26c0*/  FADD.FTZ R15, R10, R29 ;  /* 0x0000001d0a0f7221 */ /* 0x000fc80000010000 */
[----:B------:R-:W-:-:S07]  /*26d0*/  IMAD.MOV.U32 R8, RZ, RZ, R15 ;  /* 0x000000ffff087224 */ /* 0x000fce00078e000f */
[----:B------:R-:W-:Y:S05]  /*26e0*/  WARPSYNC.COLLECTIVE R27, `(.L_x_1961) ;  /* 0x000000001b087348 */ /* 0x000fea0003c00000 */
[----:B------:R1:W2:Y:S02]  /*26f0*/  SHFL.BFLY P0, R29, R8, R9, R24 ;  /* 0x0c000009081d7389 */ /* 0x0002a40000000018 */
[----:B-12---:R-:W-:Y:S01]  /*2700*/  ENDCOLLECTIVE ;  /* 0x000000000000791b */ /* 0x006fe20003800000 */
.L_x_1961:
[----:B------:R-:W-:Y:S05]  /*2710*/  BRA `(.L_x_1962) ;  /* 0xfffffff800007947 */ /* 0x000fea000383ffff */
.L_x_1963:
        /* <DEDUP_REMOVED lines=14> */
.L_x_4553:


//--------------------- .text._ZN12tensorrt_llm7kernels32fusedQKNormRopeKernelNTokenHeadsIN3c108BFloat16EfLi256ELb0ELi2EEEvPviiifPKvS6_S6_PKlii --------------------------
	.section	.text._ZN12tensorrt_llm7kernels32fusedQKNormRopeKernelNTokenHeadsIN3c108BFloat16EfLi256ELb0ELi2EEEvPviiifPKvS6_S6_PKlii,"ax",@progbits
	.align	128
        .global         _ZN12tensorrt_llm7kernels32fusedQKNormRopeKernelNTokenHeadsIN3c108BFloat16EfLi256ELb0ELi2EEEvPviiifPKvS6_S6_PKlii
        .type           _ZN12tensorrt_llm7kernels32fusedQKNormRopeKernelNTokenHeadsIN3c108BFloat16EfLi256ELb0ELi2EEEvPviiifPKvS6_S6_PKlii,@function
        .size           _ZN12tensorrt_llm7kernels32fusedQKNormRopeKernelNTokenHeadsIN3c108BFloat16EfLi256ELb0ELi2EEEvPviiifPKvS6_S6_PKlii,(.L_x_4554 - _ZN12tensorrt_llm7kernels32fusedQKNormRopeKernelNTokenHeadsIN3c108BFloat16EfLi256ELb0ELi2EEEvPviiifPKvS6_S6_PKlii)
        .other          _ZN12tensorrt_llm7kernels32fusedQKNormRopeKernelNTokenHeadsIN3c108BFloat16EfLi256ELb0ELi2EEEvPviiifPKvS6_S6_PKlii,@"STO_CUDA_ENTRY STV_DEFAULT"
_ZN12tensorrt_llm7kernels32fusedQKNormRopeKernelNTokenHeadsIN3c108BFloat16EfLi256ELb0ELi2EEEvPviiifPKvS6_S6_PKlii:
.text._ZN12tensorrt_llm7kernels32fusedQKNormRopeKernelNTokenHeadsIN3c108BFloat16EfLi256ELb0ELi2EEEvPviiifPKvS6_S6_PKlii:
        /* <DEDUP_REMOVED lines=79> */
.L_x_1968:
        /* <DEDUP_REMOVED lines=45> */
.L_x_1967:
[----:B------:R-:W-:Y:S05]  /*07c0*/  BSYNC B1 ;  /* 0x0000000000017941 */ /* 0x000fea0003800000 */
.L_x_1966:
        /* <DEDUP_REMOVED lines=13> */
.L_x_1969:
        /* <DEDUP_REMOVED lines=16> */
.L_x_1965:
[----:B------:R-:W-:Y:S05]  /*09a0*/  BSYNC B0 ;  /* 0x0000000000007941 */ /* 0x000fea0003800000 */
.L_x_1964:
        /* <DEDUP_REMOVED lines=37> */
.L_x_1974:
        /* <DEDUP_REMOVED lines=13> */
.L_x_1973:
[----:B------:R-:W-:Y:S05]  /*0cd0*/  BSYNC B1 ;  /* 0x0000000000017941 */ /* 0x000fea0003800000 */
.L_x_1972:
        /* <DEDUP_REMOVED lines=25> */
.L_x_1977:
        /* <DEDUP_REMOVED lines=49> */
.L_x_1976:
[----:B------:R-:W-:Y:S05]  /*1180*/  BSYNC B1 ;  /* 0x0000000000017941 */ /* 0x000fea0003800000 */
.L_x_1975:
        /* <DEDUP_REMOVED lines=32> */
.L_x_1979:
[----:B------:R-:W-:Y:S05]  /*1390*/  BSYNC B1 ;  /* 0x0000000000017941 */ /* 0x000fea0003800000 */
.L_x_1978:
        /* <DEDUP_REMOVED lines=15> */
.L_x_1971:
[----:B------:R-:W-:Y:S05]  /*1490*/  BSYNC B0 ;  /* 0x0000000000007941 */ /* 0x000fea0003800000 */
.L_x_1970:
        /* <DEDUP_REMOVED lines=165> */
.L_x_1987:
        /* <DEDUP_REMOVED lines=34> */
.L_x_1994:
        /* <DEDUP_REMOVED lines=30> */
.L_x_1982:
[----:B------:R-:W-:Y:S05]  /*22f0*/  BSYNC B0 ;  /* 0x0000000000007941 */ /* 0x000fea0003800000 */
.L_x_1981:
        /* <DEDUP_REMOVED lines=105> */
.L_x_2005:
        /* <DEDUP_REMOVED lines=13> */
.L_x_1984:
[----:B------:R-:W-:Y:S05]  /*2a60*/  BSYNC B0 ;  /* 0x0000000000007941 */ /* 0x000fea0003800000 */
.L_x_1983:
        /* <DEDUP_REMOVED lines=18> */
.L_x_1980:
[----:B------:R-:W-:Y:S01]  /*2b90*/  HFMA2.MMA R42, -RZ, RZ, 0, 9.5367431640625e-07 ;  /* 0x00000010ff2a7435 */ /* 0x000fe200000001ff */
[----:B------:R-:W-:Y:S01]  /*2ba0*/  BSSY B0, `(.L_x_1988) ;  /* 0x0000006000007945 */ /* 0x000fe20003800000 */
[----:B------:R-:W-:Y:S01]  /*2bb0*/  IMAD.MOV.U32 R51, RZ, RZ, 0x1f ;  /* 0x0000001fff337424 */ /* 0x000fe200078e00ff */
[----:B------:R-:W-:-:S08]  /*2bc0*/  MOV R40, 0xffffffff ;  /* 0xffffffff00287802 */ /* 0x000fd00000000f00 */
[----:B------:R-:W-:Y:S05]  /*2bd0*/  WARPSYNC.COLLECTIVE R40, `(.L_x_1989) ;  /* 0x0000000028087348 */ /* 0x000fea0003c00000 */
[----:B------:R1:W2:Y:S02]  /*2be0*/  SHFL.BFLY P2, R50, R53, R42, R51 ;  /* 0x0c00002a35327389 */ /* 0x0002a40000040033 */
[----:B-12---:R-:W-:Y:S01]  /*2bf0*/  ENDCOLLECTIVE ;  /* 0x000000000000791b */ /* 0x006fe20003800000 */
.L_x_1989:
[----:B------:R-:W-:Y:S05]  /*2c00*/  BSYNC B0 ;  /* 0x0000000000007941 */ /* 0x000fea0003800000 */
.L_x_1988:
[----:B------:R-:W-:Y:S01]  /*2c10*/  HFMA2.MMA R51, -RZ, RZ, 0, 1.847743988037109375e-06 ;  /* 0x0000001fff337435 */ /* 0x000fe200000001ff */
[----:B------:R-:W-:Y:S01]  /*2c20*/  FADD.FTZ R53, R53, R50 ;  /* 0x0000003235357221 */ /* 0x000fe20000010000 */
[----:B------:R-:W-:Y:S02]  /*2c30*/  IMAD.MOV.U32 R42, RZ, RZ, 0x8 ;  /* 0x00000008ff2a7424 */ /* 0x000fe400078e00ff */
[----:B------:R-:W-:-:S07]  /*2c40*/  IMAD.MOV.U32 R40, RZ, RZ, -0x1 ;  /* 0xffffffffff287424 */ /* 0x000fce00078e00ff */
[----:B------:R-:W-:Y:S05]  /*2c50*/  WARPSYNC.COLLECTIVE R40, `(.L_x_1990) ;  /* 0x0000000028087348 */ /* 0x000fea0003c00000 */
[----:B------:R1:W2:Y:S02]  /*2c60*/  SHFL.BFLY P2, R50, R53, R42, R51 ;  /* 0x0c00002a35327389 */ /* 0x0002a40000040033 */
[----:B-12---:R-:W-:Y:S01]  /*2c70*/  ENDCOLLECTIVE ;  /* 0x000000000000791b */ /* 0x006fe20003800000 */
.L_x_1990:
[----:B------:R-:W-:Y:S02]  /*2c80*/  IMAD.MOV.U32 R42, RZ, RZ, 0x4 ;  /* 0x00000004ff2a7424 */ /* 0x000fe400078e00ff */
[----:B------:R-:W-:-:S05]  /*2c90*/  FADD.FTZ R44, R53, R50 ;  /* 0x00000032352c7221 */ /* 0x000fca0000010000 */
[----:B------:R-:W-:-:S07]  /*2ca0*/  MOV R53, R44 ;  /* 0x0000002c00357202 */ /* 0x000fce0000000f00 */
[----:B------:R-:W-:Y:S05]  /*2cb0*/  WARPSYNC.COLLECTIVE R40, `(.L_x_1991) ;  /* 0x0000000028087348 */ /* 0x000fea0003c00000 */
[----:B------:R1:W2:Y:S02]  /*2cc0*/  SHFL.BFLY P2, R50, R53, R42, R51 ;  /* 0x0c00002a35327389 */ /* 0x0002a40000040033 */
[----:B-12---:R-:W-:Y:S01]  /*2cd0*/  ENDCOLLECTIVE ;  /* 0x000000000000791b */ /* 0x006fe20003800000 */
.L_x_1991:
[----:B------:R-:W-:Y:S02]  /*2ce0*/  IMAD.MOV.U32 R42, RZ, RZ, 0x2 ;  /* 0x00000002ff2a7424 */ /* 0x000fe400078e00ff */
[----:B------:R-:W-:-:S05]  /*2cf0*/  FADD.FTZ R46, R44, R50 ;  /* 0x000000322c2e7221 */ /* 0x000fca0000010000 */
[----:B------:R-:W-:-:S07]  /*2d00*/  MOV R53, R46 ;  /* 0x0000002e00357202 */ /* 0x000fce0000000f00 */
[----:B------:R-:W-:Y:S05]  /*2d10*/  WARPSYNC.COLLECTIVE R40, `(.L_x_1992) ;  /* 0x0000000028087348 */ /* 0x000fea0003c00000 */
[----:B------:R1:W2:Y:S02]  /*2d20*/  SHFL.BFLY P2, R50, R53, R42, R51 ;  /* 0x0c00002a35327389 */ /* 0x0002a40000040033 */
[----:B-12---:R-:W-:Y:S01]  /*2d30*/  ENDCOLLECTIVE ;  /* 0x000000000000791b */ /* 0x006fe20003800000 */
.L_x_1992:
[----:B------:R-:W-:Y:S02]  /*2d40*/  IMAD.MOV.U32 R42, RZ, RZ, 0x1 ;  /* 0x00000001ff2a7424 */ /* 0x000fe400078e00ff */
[----:B------:R-:W-:-:S05]  /*2d50*/  FADD.FTZ R48, R46, R50 ;  /* 0x000000322e307221 */ /* 0x000fca0000010000 */
[----:B------:R-:W-:-:S07]  /*2d60*/  MOV R53, R48 ;  /* 0x0000003000357202 */ /* 0x000fce0000000f00 */
[----:B------:R-:W-:Y:S05]  /*2d70*/  WARPSYNC.COLLECTIVE R40, `(.L_x_1993) ;  /* 0x0000000028087348 */ /* 0x000fea0003c00000 */
[----:B------:R1:W2:Y:S02]  /*2d80*/  SHFL.BFLY P2, R50, R53, R42, R51 ;  /* 0x0c00002a35327389 */ /* 0x0002a40000040033 */
[----:B-12---:R-:W-:Y:S01]  /*2d90*/  ENDCOLLECTIVE ;  /* 0x000000000000791b */ /* 0x006fe20003800000 */
.L_x_1993:
[----:B------:R-:W-:Y:S05]  /*2da0*/  BRA `(.L_x_1994) ;  /* 0xfffffff000d87947 */ /* 0x000fea000383ffff */
.L_x_1985:
        /* <DEDUP_REMOVED lines=23> */
.L_x_1996:
[----:B------:R-:W-:Y:S05]  /*2f20*/  BSYNC B1 ;  /* 0x0000000000017941 */ /* 0x000fea0003800000 */
.L_x_1995:
        /* <DEDUP_REMOVED lines=8> */
.L_x_1997:
        /* <DEDUP_REMOVED lines=28> */
.L_x_1998:
        /* <DEDUP_REMOVED lines=10> */
.L_x_1999:
        /* <DEDUP_REMOVED lines=13> */
.L_x_2000:
        /* <DEDUP_REMOVED lines=12> */
.L_x_2001:
[----:B------:R-:W1:Y:S01]  /*33a0*/  LDS R52, [R52] ;  /* 0x0000000034347984 */ /* 0x000e620000000800 */
[----:B------:R-:W-:Y:S02]  /*33b0*/  IMAD.MOV.U32 R53, RZ, RZ, R47 ;  /* 0x000000ffff357224 */ /* 0x000fe400078e002f */
[----:B------:R-:W-:-:S07]  /*33c0*/  IMAD.MOV.U32 R44, RZ, RZ, R50 ;  /* 0x000000ffff2c7224 */ /* 0x000fce00078e0032 */
[----:B-1----:R-:W-:Y:S05]  /*33d0*/  WARPSYNC.COLLECTIVE R40, `(.L_x_2002) ;  /* 0x0000000028087348 */ /* 0x002fea0003c00000 */
[----:B------:R2:W3:Y:S02]  /*33e0*/  SHFL.BFLY P2, R50, R53, R42, R51 ;  /* 0x0c00002a35327389 */ /* 0x0004e40000040033 */
[----:B-123--:R-:W-:Y:S01]  /*33f0*/  ENDCOLLECTIVE ;  /* 0x000000000000791b */ /* 0x00efe20003800000 */
.L_x_2002:
        /* <DEDUP_REMOVED lines=22> */
.L_x_2003:
        /* <DEDUP_REMOVED lines=11> */
.L_x_2004:
[----:B------:R-:W-:Y:S05]  /*3610*/  BRA `(.L_x_2005) ;  /* 0xfffffff000dc7947 */ /* 0x000fea000383ffff */
.L_x_1986:
[----:B------:R-:W-:Y:S01]  /*3620*/  BSSY B1, `(.L_x_2006) ;  /* 0x0000005000017945 */ /* 0x000fe20003800000 */
[----:B------:R-:W-:-:S07]  /*3630*/  MOV R40, 0xffffffff ;  /* 0xffffffff00287802 */ /* 0x000fce0000000f00 */
[----:B------:R-:W-:Y:S05]  /*3640*/  WARPSYNC.COLLECTIVE R40, `(.L_x_2007) ;  /* 0x0000000028087348 */ /* 0x000fea0003c00000 */
[----:B------:R-:W-:Y:S01]  /*3650*/  NOP ;  /* 0x0000000000007918 */ /* 0x000fe20000000000 */
[----:B------:R-:W-:Y:S01]  /*3660*/  ENDCOLLECTIVE ;  /* 0x000000000000791b */ /* 0x000fe20003800000 */
.L_x_2007:
[----:B------:R-:W-:Y:S05]  /*3670*/  BSYNC B1 ;  /* 0x0000000000017941 */ /* 0x000fea0003800000 */
.L_x_2006:
[----:B------:R-:W-:Y:S05]  /*3680*/  BRA `(.L_x_1984) ;  /* 0xfffffff000f47947 */ /* 0x000fea000383ffff */
.L_x_2008:
        /* <DEDUP_REMOVED lines=15> */
.L_x_4554:


//--------------------- .text._ZN12tensorrt_llm7kernels32fusedQKNormRopeKernelNTokenHeadsIN3c108BFloat16EfLi256ELb1ELi2EEEvPviiifPKvS6_S6_PKlii --------------------------
	.section	.text._ZN12tensorrt_llm7kernels32fusedQKNormRopeKernelNTokenHeadsIN3c108BFloat16EfLi256ELb1ELi2EEEvPviiifPKvS6_S6_PKlii,"ax",@progbits
	.align	128
        .global         _ZN12tensorrt_llm7kernels32fusedQKNormRopeKernelNTokenHeadsIN3c108BFloat16EfLi256ELb1ELi2EEEvPviiifPKvS6_S6_PKlii
        .type           _ZN12tensorrt_llm7kernels32fusedQKNormRopeKernelNTokenHeadsIN3c108BFloat16EfLi256ELb1ELi2EEEvPviiifPKvS6_S6_PKlii,@function
        .size           _ZN12tensorrt_llm7kernels32fusedQKNormRopeKernelNTokenHeadsIN3c108BFloat16EfLi256ELb1ELi2EEEvPviiifPKvS6_S6_PKlii,(.L_x_4555 - _ZN12tensorrt_llm7kernels32fusedQKNormRopeKernelNTokenHeadsIN3c108BFloat16EfLi256ELb1ELi2EEEvPviiifPKvS6_S6_PKlii)
        .other          _ZN12tensorrt_llm7kernels32fusedQKNormRopeKernelNTokenHeadsIN3c108BFloat16EfLi256ELb1ELi2EEEvPviiifPKvS6_S6_PKlii,@"STO_CUDA_ENTRY STV_DEFAULT"
_ZN12tensorrt_llm7kernels32fusedQKNormRopeKernelNTokenHeadsIN3c108BFloat16EfLi256ELb1ELi2EEEvPviiifPKvS6_S6_PKlii:
.text._ZN12tensorrt_llm7kernels32fusedQKNormRopeKernelNTokenHeadsIN3c108BFloat16EfLi256ELb1ELi2EEEvPviiifPKvS6_S6_PKlii:
        /* <DEDUP_REMOVED lines=79> */
.L_x_2013:
        /* <DEDUP_REMOVED lines=45> */
.L_x_2012:
[----:B------:R-:W-:Y:S05]  /*07c0*/  BSYNC B1 ;  /* 0x0000000000017941 */ /* 0x000fea0003800000 */
.L_x_2011:
        /* <DEDUP_REMOVED lines=13> */
.L_x_2014:
        /* <DEDUP_REMOVED lines=16> */
.L_x_2010:
[----:B------:R-:W-:Y:S05]  /*09a0*/  BSYNC B0 ;  /* 0x0000000000007941 */ /* 0x000fea0003800000 */
.L_x_2009:
        /* <DEDUP_REMOVED lines=37> */
.L_x_2019:
        /* <DEDUP_REMOVED lines=13> */
.L_x_2018:
[----:B------:R-:W-:Y:S05]  /*0cd0*/  BSYNC B1 ;  /* 0x0000000000017941 */ /* 0x000fea0003800000 */
.L_x_2017:
        /* <DEDUP_REMOVED lines=26> */
.L_x_2022:
        /* <DEDUP_REMOVED lines=49> */
.L_x_2021:
[----:B------:R-:W-:Y:S05]  /*1190*/  BSYNC B1 ;  /* 0x0000000000017941 */ /* 0x000fea0003800000 */
.L_x_2020:
        /* <DEDUP_REMOVED lines=32> */
.L_x_2024:
[----:B------:R-:W-:Y:S05]  /*13a0*/  BSYNC B1 ;  /* 0x0000000000017941 */ /* 0x000fea0003800000 */
.L_x_2023:
        /* <DEDUP_REMOVED lines=15> */
.L_x_2016:
[----:B------:R-:W-:Y:S05]  /*14a0*/  BSYNC B0 ;  /* 0x0000000000007941 */ /* 0x000fea0003800000 */
.L_x_2015:
        /* <DEDUP_REMOVED lines=61> */
.L_x_2030:
        /* <DEDUP_REMOVED lines=34> */
.L_x_2037:
        /* <DEDUP_REMOVED lines=30> */
.L_x_2027:
[----:B------:R-:W-:Y:S05]  /*1c80*/  BSYNC B0 ;  /* 0x0000000000007941 */ /* 0x000fea0003800000 */
.L_x_2026:
        /* <DEDUP_REMOVED lines=29> */
.L_x_2029:
[----:B------:R-:W-:Y:S05]  /*1e60*/  BSYNC B0 ;  /* 0x0000000000007941 */ /* 0x000fea0003800000 */
.L_x_2028:
        /* <DEDUP_REMOVED lines=18> */
.L_x_2025:
        /* <DEDUP_REMOVED lines=8> */
.L_x_2032:
[----:B------:R-:W-:Y:S05]  /*2010*/  BSYNC B0 ;  /* 0x0000000000007941 */ /* 0x000fea0003800000 */
.L_x_2031:
        /* <DEDUP_REMOVED lines=8> */
.L_x_2033:
[----:B------:R-:W-:Y:S01]  /*20a0*/  HFMA2.MMA R40, -RZ, RZ, 0, 2.384185791015625e-07 ;  /* 0x00000004ff287435 */ /* 0x000fe200000001ff */
[----:B------:R-:W-:-:S05]  /*20b0*/  MOV R34, R43 ;  /* 0x0000002b00227202 */ /* 0x000fca0000000f00 */
[----:B------:R-:W-:-:S04]  /*20c0*/  FADD.FTZ R34, R39, R34 ;  /* 0x0000002227227221 */ /* 0x000fc80000010000 */
[----:B------:R-:W-:-:S07]  /*20d0*/  IMAD.MOV.U32 R39, RZ, RZ, R34 ;  /* 0x000000ffff277224 */ /* 0x000fce00078e0022 */
[----:B------:R-:W-:Y:S05]  /*20e0*/  WARPSYNC.COLLECTIVE R38, `(.L_x_2034) ;  /* 0x0000000026087348 */ /* 0x000fea0003c00000 */
[----:B------:R1:W2:Y:S02]  /*20f0*/  SHFL.BFLY P1, R43, R39, R40, R45 ;  /* 0x0c000028272b7389 */ /* 0x0002a4000002002d */
[----:B-12---:R-:W-:Y:S01]  /*2100*/  ENDCOLLECTIVE ;  /* 0x000000000000791b */ /* 0x006fe20003800000 */
.L_x_2034:
[----:B------:R-:W-:Y:S02]  /*2110*/  IMAD.MOV.U32 R40, RZ, RZ, 0x2 ;  /* 0x00000002ff287424 */ /* 0x000fe400078e00ff */
[----:B------:R-:W-:-:S04]  /*2120*/  IMAD.MOV.U32 R41, RZ, RZ, R43 ;  /* 0x000000ffff297224 */ /* 0x000fc800078e002b */
[----:B------:R-:W-:-:S05]  /*2130*/  FADD.FTZ R41, R34, R41 ;  /* 0x0000002922297221 */ /* 0x000fca0000010000 */
[----:B------:R-:W-:-:S07]  /*2140*/  MOV R39, R41 ;  /* 0x0000002900277202 */ /* 0x000fce0000000f00 */
[----:B------:R-:W-:Y:S05]  /*2150*/  WARPSYNC.COLLECTIVE R38, `(.L_x_2035) ;  /* 0x0000000026087348 */ /* 0x000fea0003c00000 */
[----:B------:R1:W2:Y:S02]  /*2160*/  SHFL.BFLY P1, R43, R39, R40, R45 ;  /* 0x0c000028272b7389 */ /* 0x0002a4000002002d */
[----:B-12---:R-:W-:Y:S01]  /*2170*/  ENDCOLLECTIVE ;  /* 0x000000000000791b */ /* 0x006fe20003800000 */
.L_x_2035:
[----:B------:R-:W-:Y:S01]  /*2180*/  HFMA2.MMA R40, -RZ, RZ, 0, 5.9604644775390625e-08 ;  /* 0x00000001ff287435 */ /* 0x000fe200000001ff */
[----:B------:R-:W-:-:S05]  /*2190*/  MOV R36, R43 ;  /* 0x0000002b00247202 */ /* 0x000fca0000000f00 */
[----:B------:R-:W-:-:S04]  /*21a0*/  FADD.FTZ R36, R41, R36 ;  /* 0x0000002429247221 */ /* 0x000fc80000010000 */
[----:B------:R-:W-:-:S07]  /*21b0*/  IMAD.MOV.U32 R39, RZ, RZ, R36 ;  /* 0x000000ffff277224 */ /* 0x000fce00078e0024 */
[----:B------:R-:W-:Y:S05]  /*21c0*/  WARPSYNC.COLLECTIVE R38, `(.L_x_2036) ;  /* 0x0000000026087348 */ /* 0x000fea0003c00000 */
[----:B------:R1:W2:Y:S02]  /*21d0*/  SHFL.BFLY P1, R43, R39, R40, R45 ;  /* 0x0c000028272b7389 */ /* 0x0002a4000002002d */
[----:B-12---:R-:W-:Y:S01]  /*21e0*/  ENDCOLLECTIVE ;  /* 0x000000000000791b */ /* 0x006fe20003800000 */
.L_x_2036:
[----:B------:R-:W-:Y:S05]  /*21f0*/  BRA `(.L_x_2037) ;  /* 0xfffffff800287947 */ /* 0x000fea000383ffff */
.L_x_2038:
        /* <DEDUP_REMOVED lines=16> */
.L_x_4555:


//--------------------- .text._ZN12tensorrt_llm7kernels32fusedQKNormRopeKernelNTokenHeadsIN3c108BFloat16EfLi128ELb0ELi2EEEvPviiifPKvS6_S6_PKlii --------------------------
	.section	.text._ZN12tensorrt_llm7kernels32fusedQKNormRopeKernelNTokenHeadsIN3c108BFloat16EfLi128ELb0ELi2EEEvPviiifPKvS6_S6_PKlii,"ax",@progbits
	.align	128
        .global         _ZN12tensorrt_llm7kernels32fusedQKNormRopeKernelNTokenHeadsIN3c108BFloat16EfLi128ELb0ELi2EEEvPviiifPKvS6_S6_PKlii
        .type           _ZN12tensorrt_llm7kernels32fusedQKNormRopeKernelNTokenHeadsIN3c108BFloat16EfLi128ELb0ELi2EEEvPviiifPKvS6_S6_PKlii,@function
        .size           _ZN12tensorrt_llm7kernels32fusedQKNormRopeKernelNTokenHeadsIN3c108BFloat16EfLi128ELb0ELi2EEEvPviiifPKvS6_S6_PKlii,(.L_x_4556 - _ZN12tensorrt_llm7kernels32fusedQKNormRopeKernelNTokenHeadsIN3c108BFloat16EfLi128ELb0ELi2EEEvPviiifPKvS6_S6_PKlii)
        .other          _ZN12tensorrt_llm7kernels32fusedQKNormRopeKernelNTokenHeadsIN3c108BFloat16EfLi128ELb0ELi2EEEvPviiifPKvS6_S6_PKlii,@"STO_CUDA_ENTRY STV_DEFAULT"
_ZN12tensorrt_llm7kernels32fusedQKNormRopeKernelNTokenHeadsIN3c108BFloat16EfLi128ELb0ELi2EEEvPviiifPKvS6_S6_PKlii:
.text._ZN12tensorrt_llm7kernels32fusedQKNormRopeKernelNTokenHeadsIN3c108BFloat16EfLi128ELb0ELi2EEEvPviiifPKvS6_S6_PKlii:
        /* <DEDUP_REMOVED lines=78> */
.L_x_2043:
        /* <DEDUP_REMOVED lines=45> */
.L_x_2042:
[----:B------:R-:W-:Y:S05]  /*07b0*/  BSYNC B1 ;  /* 0x0000000000017941 */ /* 0x000fea0003800000 */
.L_x_2041:
        /* <DEDUP_REMOVED lines=13> */
.L_x_2044:
        /* <DEDUP_REMOVED lines=16> */
.L_x_2040:
[----:B------:R-:W-:Y:S05]  /*0990*/  BSYNC B0 ;  /* 0x0000000000007941 */ /* 0x000fea0003800000 */
.L_x_2039:
        /* <DEDUP_REMOVED lines=37> */
.L_x_2049:
        /* <DEDUP_REMOVED lines=13> */
.L_x_2048:
[----:B------:R-:W-:Y:S05]  /*0cc0*/  BSYNC B1 ;  /* 0x0000000000017941 */ /* 0x000fea0003800000 */
.L_x_2047:
        /* <DEDUP_REMOVED lines=25> */
.L_x_2052:
        /* <DEDUP_REMOVED lines=49> */
.L_x_2051:
[----:B------:R-:W-:Y:S05]  /*1170*/  BSYNC B1 ;  /* 0x0000000000017941 */ /* 0x000fea0003800000 */
.L_x_2050:
        /* <DEDUP_REMOVED lines=32> */
.L_x_2054:
[----:B------:R-:W-:Y:S05]  /*1380*/  BSYNC B1 ;  /* 0x0000000000017941 */ /* 0x000fea0003800000 */
.L_x_2053:
        /* <DEDUP_REMOVED lines=15> */
.L_x_2046:
[----:B------:R-:W-:Y:S05]  /*1480*/  BSYNC B0 ;  /* 0x0000000000007941 */ /* 0x000fea0003800000 */
.L_x_2045:
        /* <DEDUP_REMOVED lines=98> */
.L_x_2062:
        /* <DEDUP_REMOVED lines=24> */
.L_x_2069:
        /* <DEDUP_REMOVED lines=18> */
.L_x_2057:
[----:B------:R-:W-:Y:S05]  /*1d50*/  BSYNC B0 ;  /* 0x0000000000007941 */ /* 0x000fea0003800000 */
.L_x_2056:
        /* <DEDUP_REMOVED lines=35> */
[----:B------:R-:W-:-:S04]  /*1f90*/  SHF.R.U32.HI R35, RZ, 0x1, R35 ;  /* 0x00000001ff237819 */ /* 0x000fc80000011623 */
[----:B------:R-:W-:Y:S01]  /*1fa0*/  IADD3 R2, R12, R35, RZ ;  /* 0x000000230c027210 */ /* 0x000fe20007ffe0ff */
[----:B------:R-:W-:-:S03]  /*1fb0*/  IMAD R35, R6, R5, R35 ;  /* 0x0000000506237224 */ /* 0x000fc600078e0223 */
[----:B------:R-:W-:Y:S01]  /*1fc0*/  LEA R4, R2, UR4, 0x2 ;  /* 0x0000000402047c11 */ /* 0x000fe2000f8e10ff */
[----:B------:R-:W-:Y:S01]  /*1fd0*/  NOP ;  /* 0x0000000000007918 */ /* 0x000fe20000000000 */
[----:B------:R-:W-:-:S04]  /*1fe0*/  LEA R3, R35, UR4, 0x2 ;  /* 0x0000000423037c11 */ /* 0x000fc8000f8e10ff */
[----:B------:R-:W-:Y:S01]  /*1ff0*/  LDS R4, [R4] ;  /* 0x0000000004047984 */ /* 0x000fe20000000800 */
[----:B------:R-:W-:Y:S01]  /*2000*/  IMAD.IADD R2, R12, 0x1, R19 ;  /* 0x000000010c027824 */ /* 0x000fe200078e0213 */
[----:B------:R-:W-:Y:S01]  /*2010*/  LEA R35, R34, UR4, 0x2 ;  /* 0x0000000422237c11 */ /* 0x000fe2000f8e10ff */
[----:B-1----:R-:W-:Y:S01]  /*2020*/  @!P2 FADD.FTZ R36, -R36, -RZ ;  /* 0x800000ff2424a221 */ /* 0x002fe20000010100 */
[----:B------:R-:W1:Y:S02]  /*2030*/  SHFL.BFLY PT, R34, R30, R29, 0x1f ;  /* 0x0c001f1d1e227589 */ /* 0x000e6400000e0000 */
[----:B------:R-:W-:Y:S02]  /*2040*/  LEA R2, R2, UR4, 0x2 ;  /* 0x0000000402027c11 */ /* 0x000fe4000f8e10ff */
[----:B------:R-:W2:Y:S04]  /*2050*/  LDS R3, [R3] ;  /* 0x0000000003037984 */ /* 0x000ea80000000800 */
[----:B------:R-:W3:Y:S04]  /*2060*/  LDS R2, [R2] ;  /* 0x0000000002027984 */ /* 0x000ee80000000800 */
[----:B------:R-:W4:Y:S01]  /*2070*/  LDS R35, [R35] ;  /* 0x0000000023237984 */ /* 0x000f220000000800 */
[----:B-1----:R-:W-:Y:S01]  /*2080*/  @!P2 FADD.FTZ R34, -R34, -RZ ;  /* 0x800000ff2222a221 */ /* 0x002fe20000010100 */
[----:B------:R-:W-:-:S04]  /*2090*/  FMUL.FTZ R33, R33, R4 ;  /* 0x0000000421217220 */ /* 0x000fc80000410000 */
[----:B--2---:R-:W-:Y:S01]  /*20a0*/  FFMA.FTZ R0, R0, R3, R33 ;  /* 0x0000000300007223 */ /* 0x004fe20000010021 */
[----:B------:R-:W-:Y:S01]  /*20b0*/  IADD3 R3, R12, R17, RZ ;  /* 0x000000110c037210 */ /* 0x000fe20007ffe0ff */
[----:B---3--:R-:W-:-:S03]  /*20c0*/  FMUL.FTZ R37, R34, R2 ;  /* 0x0000000222257220 */ /* 0x008fc60000410000 */
[----:B------:R-:W-:Y:S01]  /*20d0*/  LEA R4, R3, UR4, 0x2 ;  /* 0x0000000403047c11 */ /* 0x000fe2000f8e10ff */
[----:B------:R-:W-:Y:S01]  /*20e0*/  IMAD R3, R6, R5, R17 ;  /* 0x0000000506037224 */ /* 0x000fe200078e0211 */
[----:B------:R-:W-:Y:S01]  /*20f0*/  SHFL.BFLY PT, R34, R31, R29, 0x1f ;  /* 0x0c001f1d1f227589 */ /* 0x000fe200000e0000 */
[----:B----4-:R-:W-:-:S03]  /*2100*/  FFMA.FTZ R30, R30, R35, R37 ;  /* 0x000000231e1e7223 */ /* 0x010fc60000010025 */
[----:B------:R-:W-:Y:S02]  /*2110*/  LEA R33, R3, UR4, 0x2 ;  /* 0x0000000403217c11 */ /* 0x000fe4000f8e10ff */
[----:B------:R-:W1:Y:S04]  /*2120*/  LDS R3, [R4] ;  /* 0x0000000004037984 */ /* 0x000e680000000800 */
[----:B------:R-:W2:Y:S01]  /*2130*/  LDS R33, [R33] ;  /* 0x0000000021217984 */ /* 0x000ea20000000800 */
[----:B-1----:R-:W-:-:S04]  /*2140*/  FMUL.FTZ R3, R36, R3 ;  /* 0x0000000324037220 */ /* 0x002fc80000410000 */
[----:B--2---:R-:W-:-:S07]  /*2150*/  FFMA.FTZ R35, R32, R33, R3 ;  /* 0x0000002120237223 */ /* 0x004fce0000010003 */
.L_x_2076:
        /* <DEDUP_REMOVED lines=13> */
.L_x_2059:
[----:B------:R-:W-:Y:S05]  /*2230*/  BSYNC B0 ;  /* 0x0000000000007941 */ /* 0x000fea0003800000 */
.L_x_2058:
        /* <DEDUP_REMOVED lines=16> */
.L_x_2055:
[----:B------:R-:W-:Y:S01]  /*2340*/  HFMA2.MMA R2, -RZ, RZ, 0, 9.5367431640625e-07 ;  /* 0x00000010ff027435 */ /* 0x000fe200000001ff */
[----:B------:R-:W-:Y:S01]  /*2350*/  BSSY B0, `(.L_x_2063) ;  /* 0x0000006000007945 */ /* 0x000fe20003800000 */
[----:B------:R-:W-:Y:S01]  /*2360*/  IMAD.MOV.U32 R3, RZ, RZ, 0x1f ;  /* 0x0000001fff037424 */ /* 0x000fe200078e00ff */
[----:B------:R-:W-:-:S08]  /*2370*/  MOV R4, 0xffffffff ;  /* 0xffffffff00047802 */ /* 0x000fd00000000f00 */
[----:B------:R-:W-:Y:S05]  /*2380*/  WARPSYNC.COLLECTIVE R4, `(.L_x_2064) ;  /* 0x0000000004087348 */ /* 0x000fea0003c00000 */
[----:B------:R1:W2:Y:S02]  /*2390*/  SHFL.BFLY P3, R34, R33, R2, R3 ;  /* 0x0c00000221227389 */ /* 0x0002a40000060003 */
[----:B-12---:R-:W-:Y:S01]  /*23a0*/  ENDCOLLECTIVE ;  /* 0x000000000000791b */ /* 0x006fe20003800000 */
.L_x_2064:
[----:B------:R-:W-:Y:S05]  /*23b0*/  BSYNC B0 ;  /* 0x0000000000007941 */ /* 0x000fea0003800000 */
.L_x_2063:
[----:B------:R-:W-:Y:S01]  /*23c0*/  HFMA2.MMA R3, -RZ, RZ, 0, 1.847743988037109375e-06 ;  /* 0x0000001fff037435 */ /* 0x000fe200000001ff */
[----:B------:R-:W-:Y:S01]  /*23d0*/  FADD.FTZ R33, R33, R34 ;  /* 0x0000002221217221 */ /* 0x000fe20000010000 */
[----:B------:R-:W-:Y:S02]  /*23e0*/  IMAD.MOV.U32 R2, RZ, RZ, 0x8 ;  /* 0x00000008ff027424 */ /* 0x000fe400078e00ff */
[----:B------:R-:W-:-:S07]  /*23f0*/  IMAD.MOV.U32 R4, RZ, RZ, -0x1 ;  /* 0xffffffffff047424 */ /* 0x000fce00078e00ff */
[----:B------:R-:W-:Y:S05]  /*2400*/  WARPSYNC.COLLECTIVE R4, `(.L_x_2065) ;  /* 0x0000000004087348 */ /* 0x000fea0003c00000 */
[----:B------:R1:W2:Y:S02]  /*2410*/  SHFL.BFLY P3, R34, R33, R2, R3 ;  /* 0x0c00000221227389 */ /* 0x0002a40000060003 */
[----:B-12---:R-:W-:Y:S01]  /*2420*/  ENDCOLLECTIVE ;  /* 0x000000000000791b */ /* 0x006fe20003800000 */
.L_x_2065:
[----:B------:R-:W-:Y:S02]  /*2430*/  IMAD.MOV.U32 R2, RZ, RZ, 0x4 ;  /* 0x00000004ff027424 */ /* 0x000fe400078e00ff */
[----:B------:R-:W-:-:S05]  /*2440*/  FADD.FTZ R5, R33, R34 ;  /* 0x0000002221057221 */ /* 0x000fca0000010000 */
[----:B------:R-:W-:-:S07]  /*2450*/  MOV R33, R5 ;  /* 0x0000000500217202 */ /* 0x000fce0000000f00 */
[----:B------:R-:W-:Y:S05]  /*2460*/  WARPSYNC.COLLECTIVE R4, `(.L_x_2066) ;  /* 0x0000000004087348 */ /* 0x000fea0003c00000 */
[----:B------:R1:W2:Y:S02]  /*2470*/  SHFL.BFLY P3, R34, R33, R2, R3 ;  /* 0x0c00000221227389 */ /* 0x0002a40000060003 */
[----:B-12---:R-:W-:Y:S01]  /*2480*/  ENDCOLLECTIVE ;  /* 0x000000000000791b */ /* 0x006fe20003800000 */
.L_x_2066:
[----:B------:R-:W-:Y:S02]  /*2490*/  IMAD.MOV.U32 R2, RZ, RZ, 0x2 ;  /* 0x00000002ff027424 */ /* 0x000fe400078e00ff */
[----:B------:R-:W-:-:S05]  /*24a0*/  FADD.FTZ R35, R5, R34 ;  /* 0x0000002205237221 */ /* 0x000fca0000010000 */
[----:B------:R-:W-:-:S07]  /*24b0*/  MOV R33, R35 ;  /* 0x0000002300217202 */ /* 0x000fce0000000f00 */
[----:B------:R-:W-:Y:S05]  /*24c0*/  WARPSYNC.COLLECTIVE R4, `(.L_x_2067) ;  /* 0x0000000004087348 */ /* 0x000fea0003c00000 */
[----:B------:R1:W2:Y:S02]  /*24d0*/  SHFL.BFLY P3, R34, R33, R2, R3 ;  /* 0x0c00000221227389 */ /* 0x0002a40000060003 */
[----:B-12---:R-:W-:Y:S01]  /*24e0*/  ENDCOLLECTIVE ;  /* 0x000000000000791b */ /* 0x006fe20003800000 */
.L_x_2067:
[----:B------:R-:W-:Y:S02]  /*24f0*/  IMAD.MOV.U32 R2, RZ, RZ, 0x1 ;  /* 0x00000001ff027424 */ /* 0x000fe400078e00ff */
[----:B------:R-:W-:-:S05]  /*2500*/  FADD.FTZ R36, R35, R34 ;  /* 0x0000002223247221 */ /* 0x000fca0000010000 */
[----:B------:R-:W-:-:S07]  /*2510*/  MOV R33, R36 ;  /* 0x0000002400217202 */ /* 0x000fce0000000f00 */
[----:B------:R-:W-:Y:S05]  /*2520*/  WARPSYNC.COLLECTIVE R4, `(.L_x_2068) ;  /* 0x0000000004087348 */ /* 0x000fea0003c00000 */
[----:B------:R1:W2:Y:S02]  /*2530*/  SHFL.BFLY P3, R34, R33, R2, R3 ;  /* 0x0c00000221227389 */ /* 0x0002a40000060003 */
[----:B-12---:R-:W-:Y:S01]  /*2540*/  ENDCOLLECTIVE ;  /* 0x000000000000791b */ /* 0x006fe20003800000 */
.L_x_2068:
[----:B------:R-:W-:Y:S05]  /*2550*/  BRA `(.L_x_2069) ;  /* 0xfffffff400b47947 */ /* 0x000fea000383ffff */
.L_x_2060:
        /* <DEDUP_REMOVED lines=23> */
.L_x_2071:
[----:B------:R-:W-:Y:S05]  /*26d0*/  BSYNC B1 ;  /* 0x0000000000017941 */ /* 0x000fea0003800000 */
.L_x_2070:
        /* <DEDUP_REMOVED lines=8> */
.L_x_2072:
        /* <DEDUP_REMOVED lines=24> */
.L_x_2073:
        /* <DEDUP_REMOVED lines=12> */
.L_x_2074:
        /* <DEDUP_REMOVED lines=10> */
.L_x_2075:
[----:B------:R-:W1:Y:S02]  /*2a40*/  LDS R35, [R36] ;  /* 0x0000000024237984 */ /* 0x000e640000000800 */
[----:B-1----:R-:W-:Y:S01]  /*2a50*/  FFMA.FTZ R35, R32, R35, R37 ;  /* 0x0000002320237223 */ /* 0x002fe20000010025 */
[----:B------:R-:W-:Y:S06]  /*2a60*/  BRA `(.L_x_2076) ;  /* 0xfffffff400bc7947 */ /* 0x000fec000383ffff */
.L_x_2061:
[----:B------:R-:W-:Y:S01]  /*2a70*/  BSSY B1, `(.L_x_2077) ;  /* 0x0000005000017945 */ /* 0x000fe20003800000 */
[----:B------:R-:W-:-:S07]  /*2a80*/  MOV R4, 0xffffffff ;  /* 0xffffffff00047802 */ /* 0x000fce0000000f00 */
[----:B------:R-:W-:Y:S05]  /*2a90*/  WARPSYNC.COLLECTIVE R4, `(.L_x_2078) ;  /* 0x0000000004087348 */ /* 0x000fea0003c00000 */
[----:B------:R-:W-:Y:S01]  /*2aa0*/  NOP ;  /* 0x0000000000007918 */ /* 0x000fe20000000000 */
[----:B------:R-:W-:Y:S01]  /*2ab0*/  ENDCOLLECTIVE ;  /* 0x000000000000791b */ /* 0x000fe20003800000 */
.L_x_2078:
[----:B------:R-:W-:Y:S05]  /*2ac0*/  BSYNC B1 ;  /* 0x0000000000017941 */ /* 0x000fea0003800000 */
.L_x_2077:
[----:B------:R-:W-:Y:S05]  /*2ad0*/  BRA `(.L_x_2059) ;  /* 0xfffffff400d47947 */ /* 0x000fea000383ffff */
.L_x_2079:
        /* <DEDUP_REMOVED lines=10> */
.L_x_4556:


//--------------------- .text._ZN12tensorrt_llm7kernels32fusedQKNormRopeKernelNTokenHeadsIN3c108BFloat16EfLi128ELb1ELi2EEEvPviiifPKvS6_S6_PKlii --------------------------
	.section	.text._ZN12tensorrt_llm7kernels32fusedQKNormRopeKernelNTokenHeadsIN3c108BFloat16EfLi128ELb1ELi2EEEvPviiifPKvS6_S6_PKlii,"ax",@progbits
	.align	128
        .global         _ZN12tensorrt_llm7kernels32fusedQKNormRopeKernelNTokenHeadsIN3c108BFloat16EfLi128ELb1ELi2EEEvPviiifPKvS6_S6_PKlii
        .type           _ZN12tensorrt_llm7kernels32fusedQKNormRopeKernelNTokenHeadsIN3c108BFloat16EfLi128ELb1ELi2EEEvPviiifPKvS6_S6_PKlii,@function
        .size           _ZN12tensorrt_llm7kernels32fusedQKNormRopeKernelNTokenHeadsIN3c108BFloat16EfLi128ELb1ELi2EEEvPviiifPKvS6_S6_PKlii,(.L_x_4557 - _ZN12tensorrt_llm7kernels32fusedQKNormRopeKernelNTokenHeadsIN3c108BFloat16EfLi128ELb1ELi2EEEvPviiifPKvS6_S6_PKlii)
        .other          _ZN12tensorrt_llm7kernels32fusedQKNormRopeKernelNTokenHeadsIN3c108BFloat16EfLi128ELb1ELi2EEEvPviiifPKvS6_S6_PKlii,@"STO_CUDA_ENTRY STV_DEFAULT"
_ZN12tensorrt_llm7kernels32fusedQKNormRopeKernelNTokenHeadsIN3c108BFloat16EfLi128ELb1ELi2EEEvPviiifPKvS6_S6_PKlii:
.text._ZN12tensorrt_llm7kernels32fusedQKNormRopeKernelNTokenHeadsIN3c108BFloat16EfLi128ELb1ELi2EEEvPviiifPKvS6_S6_PKlii:
        /* <DEDUP_REMOVED lines=79> */
.L_x_2084:
        /* <DEDUP_REMOVED lines=45> */
.L_x_2083:
[----:B------:R-:W-:Y:S05]  /*07c0*/  BSYNC B1 ;  /* 0x0000000000017941 */ /* 0x000fea0003800000 */
.L_x_2082:
        /* <DEDUP_REMOVED lines=13> */
.L_x_2085:
        /* <DEDUP_REMOVED lines=16> */
.L_x_2081:
[----:B------:R-:W-:Y:S05]  /*09a0*/  BSYNC B0 ;  /* 0x0000000000007941 */ /* 0x000fea0003800000 */
.L_x_2080:
        /* <DEDUP_REMOVED lines=37> */
.L_x_2090:
        /* <DEDUP_REMOVED lines=13> */
.L_x_2089:
[----:B------:R-:W-:Y:S05]  /*0cd0*/  BSYNC B1 ;  /* 0x0000000000017941 */ /* 0x000fea0003800000 */
.L_x_2088:
        /* <DEDUP_REMOVED lines=25> */
.L_x_2093:
        /* <DEDUP_REMOVED lines=49> */
.L_x_2092:
[----:B------:R-:W-:Y:S05]  /*1180*/  BSYNC B1 ;  /* 0x0000000000017941 */ /* 0x000fea0003800000 */
.L_x_2091:
        /* <DEDUP_REMOVED lines=36> */
.L_x_2095:
[----:B------:R-:W-:Y:S05]  /*13d0*/  BSYNC B1 ;  /* 0x0000000000017941 */ /* 0x000fea0003800000 */
.L_x_2094:
        /* <DEDUP_REMOVED lines=15> */
.L_x_2087:
[----:B------:R-:W-:Y:S05]  /*14d0*/  BSYNC B0 ;  /* 0x0000000000007941 */ /* 0x000fea0003800000 */
.L_x_2086:
        /* <DEDUP_REMOVED lines=45> */
.L_x_2101:
        /* <DEDUP_REMOVED lines=24> */
.L_x_2108:
        /* <DEDUP_REMOVED lines=18> */
.L_x_2098:
[----:B------:R-:W-:Y:S05]  /*1a50*/  BSYNC B0 ;  /* 0x0000000000007941 */ /* 0x000fea0003800000 */
.L_x_2097:
        /* <DEDUP_REMOVED lines=16> */
.L_x_2100:
[----:B------:R-:W-:Y:S05]  /*1b60*/  BSYNC B0 ;  /* 0x0000000000007941 */ /* 0x000fea0003800000 */
.L_x_2099:
        /* <DEDUP_REMOVED lines=16> */
.L_x_2096:
        /* <DEDUP_REMOVED lines=8> */
.L_x_2103:
[----:B------:R-:W-:Y:S05]  /*1cf0*/  BSYNC B0 ;  /* 0x0000000000007941 */ /* 0x000fea0003800000 */
.L_x_2102:
[----:B------:R-:W-:Y:S01]  /*1d00*/  FADD.FTZ R27, R26, R25 ;  /* 0x000000191a1b7221 */ /* 0x000fe20000010000 */
[----:B------:R-:W-:Y:S01]  /*1d10*/  HFMA2.MMA R25, -RZ, RZ, 0, 1.847743988037109375e-06 ;  /* 0x0000001fff197435 */ /* 0x000fe200000001ff */
[----:B------:R-:W-:Y:S02]  /*1d20*/  IMAD.MOV.U32 R24, RZ, RZ, 0x8 ;  /* 0x00000008ff187424 */ /* 0x000fe400078e00ff */
[----:B------:R-:W-:-:S08]  /*1d30*/  IMAD.MOV.U32 R10, RZ, RZ, -0x1 ;  /* 0xffffffffff0a7424 */ /* 0x000fd000078e00ff */
[----:B------:R-:W-:Y:S05]  /*1d40*/  WARPSYNC.COLLECTIVE R10, `(.L_x_2104) ;  /* 0x000000000a087348 */ /* 0x000fea0003c00000 */
[----:B------:R1:W2:Y:S02]  /*1d50*/  SHFL.BFLY P1, R25, R27, R24, R25 ;  /* 0x0c0000181b197389 */ /* 0x0002a40000020019 */
[----:B-12---:R-:W-:Y:S01]  /*1d60*/  ENDCOLLECTIVE ;  /* 0x000000000000791b */ /* 0x006fe20003800000 */
.L_x_2104:
        /* <DEDUP_REMOVED lines=8> */
.L_x_2105:
        /* <DEDUP_REMOVED lines=8> */
.L_x_2106:
        /* <DEDUP_REMOVED lines=8> */
.L_x_2107:
[----:B------:R-:W-:Y:S01]  /*1ef0*/  MOV R27, R25 ;  /* 0x00000019001b7202 */ /* 0x000fe20000000f00 */
[----:B------:R-:W-:Y:S06]  /*1f00*/  BRA `(.L_x_2108) ;  /* 0xfffffff800887947 */ /* 0x000fec000383ffff */
.L_x_2109:
        /* <DEDUP_REMOVED lines=15> */
.L_x_4557:


//--------------------- .text._ZN12tensorrt_llm7kernels32fusedQKNormRopeKernelNTokenHeadsIN3c108BFloat16EfLi64ELb0ELi2EEEvPviiifPKvS6_S6_PKlii --------------------------
	.section	.text._ZN12tensorrt_llm7kernels32fusedQKNormRopeKernelNTokenHeadsIN3c108BFloat16EfLi64ELb0ELi2EEEvPviiifPKvS6_S6_PKlii,"ax",@progbits
	.align	128
        .global         _ZN12tensorrt_llm7kernels32fusedQKNormRopeKernelNTokenHeadsIN3c108BFloat16EfLi64ELb0ELi2EEEvPviiifPKvS6_S6_PKlii
        .type           _ZN12tensorrt_llm7kernels32fusedQKNormRopeKernelNTokenHeadsIN3c108BFloat16EfLi64ELb0ELi2EEEvPviiifPKvS6_S6_PKlii,@function
        .size           _ZN12tensorrt_llm7kernels32fusedQKNormRopeKernelNTokenHeadsIN3c108BFloat16EfLi64ELb0ELi2EEEvPviiifPKvS6_S6_PKlii,(.L_x_4558 - _ZN12tensorrt_llm7kernels32fusedQKNormRopeKernelNTokenHeadsIN3c108BFloat16EfLi64ELb0ELi2EEEvPviiifPKvS6_S6_PKlii)
        .other          _ZN12tensorrt_llm7kernels32fusedQKNormRopeKernelNTokenHeadsIN3c108BFloat16EfLi64ELb0ELi2EEEvPviiifPKvS6_S6_PKlii,@"STO_CUDA_ENTRY STV_DEFAULT"
_ZN12tensorrt_llm7kernels32fusedQKNormRopeKernelNTokenHeadsIN3c108BFloat16EfLi64ELb0ELi2EEEvPviiifPKvS6_S6_PKlii:
.text._ZN12tensorrt_llm7kernels32fusedQKNormRopeKernelNTokenHeadsIN3c108BFloat16EfLi64ELb0ELi2EEEvPviiifPKvS6_S6_PKlii:
        /* <DEDUP_REMOVED lines=79> */
.L_x_2114:
        /* <DEDUP_REMOVED lines=45> */
.L_x_2113:
[----:B------:R-:W-:Y:S05]  /*07c0*/  BSYNC B1 ;  /* 0x0000000000017941 */ /* 0x000fea0003800000 */
.L_x_2112:
        /* <DEDUP_REMOVED lines=13> */
.L_x_2115:
        /* <DEDUP_REMOVED lines=16> */
.L_x_2111:
[----:B------:R-:W-:Y:S05]  /*09a0*/  BSYNC B0 ;  /* 0x0000000000007941 */ /* 0x000fea0003800000 */
.L_x_2110:
        /* <DEDUP_REMOVED lines=37> */
.L_x_2120:
        /* <DEDUP_REMOVED lines=13> */
.L_x_2119:
[----:B------:R-:W-:Y:S05]  /*0cd0*/  BSYNC B1 ;  /* 0x0000000000017941 */ /* 0x000fea0003800000 */
.L_x_2118:
        /* <DEDUP_REMOVED lines=25> */
.L_x_2123:
        /* <DEDUP_REMOVED lines=49> */
.L_x_2122:
[----:B------:R-:W-:Y:S05]  /*1180*/  BSYNC B1 ;  /* 0x0000000000017941 */ /* 0x000fea0003800000 */
.L_x_2121:
        /* <DEDUP_REMOVED lines=32> */
.L_x_2125:
[----:B------:R-:W-:Y:S05]  /*1390*/  BSYNC B1 ;  /* 0x0000000000017941 */ /* 0x000fea0003800000 */
.L_x_2124:
        /* <DEDUP_REMOVED lines=15> */
.L_x_2117:
[----:B------:R-:W-:Y:S05]  /*1490*/  BSYNC B0 ;  /* 0x0000000000007941 */ /* 0x000fea0003800000 */
.L_x_2116:
        /* <DEDUP_REMOVED lines=58> */
.L_x_2133:
        /* <DEDUP_REMOVED lines=19> */
.L_x_2140:
        /* <DEDUP_REMOVED lines=13> */
.L_x_2128:
[----:B------:R-:W-:Y:S05]  /*1a40*/  BSYNC B0 ;  /* 0x0000000000007941 */ /* 0x000fea0003800000 */
.L_x_2127:
        /* <DEDUP_REMOVED lines=44> */
.L_x_2145:
        /* <DEDUP_REMOVED lines=13> */
.L_x_2130:
[----:B------:R-:W-:Y:S05]  /*1de0*/  BSYNC B0 ;  /* 0x0000000000007941 */ /* 0x000fea0003800000 */
.L_x_2129:
        /* <DEDUP_REMOVED lines=15> */
.L_x_2126:
[----:B------:R-:W-:Y:S01]  /*1ee0*/  BSSY B0, `(.L_x_2134) ;  /* 0x0000007000007945 */ /* 0x000fe20003800000 */
[----:B------:R-:W-:Y:S01]  /*1ef0*/  IMAD.MOV.U32 R3, RZ, RZ, 0x10 ;  /* 0x00000010ff037424 */ /* 0x000fe200078e00ff */
[----:B------:R-:W-:Y:S01]  /*1f00*/  MOV R24, 0x1f ;  /* 0x0000001f00187802 */ /* 0x000fe20000000f00 */
[----:B------:R-:W-:-:S07]  /*1f10*/  IMAD.MOV.U32 R26, RZ, RZ, -0x1 ;  /* 0xffffffffff1a7424 */ /* 0x000fce00078e00ff */
[----:B------:R-:W-:Y:S05]  /*1f20*/  WARPSYNC.COLLECTIVE R26, `(.L_x_2135) ;  /* 0x000000001a087348 */ /* 0x000fea0003c00000 */
[----:B------:R1:W2:Y:S02]  /*1f30*/  SHFL.BFLY P2, R27, R23, R3, R24 ;  /* 0x0c000003171b7389 */ /* 0x0002a40000040018 */
[----:B-12---:R-:W-:Y:S01]  /*1f40*/  ENDCOLLECTIVE ;  /* 0x000000000000791b */ /* 0x006fe20003800000 */
.L_x_2135:
[----:B------:R-:W-:Y:S05]  /*1f50*/  BSYNC B0 ;  /* 0x0000000000007941 */ /* 0x000fea0003800000 */
.L_x_2134:
        /* <DEDUP_REMOVED lines=8> */
.L_x_2136:
[----:B------:R-:W-:Y:S02]  /*1fe0*/  IMAD.MOV.U32 R3, RZ, RZ, 0x4 ;  /* 0x00000004ff037424 */ /* 0x000fe400078e00ff */
[----:B------:R-:W-:-:S05]  /*1ff0*/  FADD.FTZ R28, R25, R27 ;  /* 0x0000001b191c7221 */ /* 0x000fca0000010000 */
[----:B------:R-:W-:-:S07]  /*2000*/  MOV R23, R28 ;  /* 0x0000001c00177202 */ /* 0x000fce0000000f00 */
[----:B------:R-:W-:Y:S05]  /*2010*/  WARPSYNC.COLLECTIVE R26, `(.L_x_2137) ;  /* 0x000000001a087348 */ /* 0x000fea0003c00000 */
[----:B------:R1:W2:Y:S02]  /*2020*/  SHFL.BFLY P2, R27, R23, R3, R24 ;  /* 0x0c000003171b7389 */ /* 0x0002a40000040018 */
[----:B-12---:R-:W-:Y:S01]  /*2030*/  ENDCOLLECTIVE ;  /* 0x000000000000791b */ /* 0x006fe20003800000 */
.L_x_2137:
[----:B------:R-:W-:Y:S02]  /*2040*/  IMAD.MOV.U32 R3, RZ, RZ, 0x2 ;  /* 0x00000002ff037424 */ /* 0x000fe400078e00ff */
[----:B------:R-:W-:-:S05]  /*2050*/  FADD.FTZ R29, R28, R27 ;  /* 0x0000001b1c1d7221 */ /* 0x000fca0000010000 */
[----:B------:R-:W-:-:S07]  /*2060*/  MOV R23, R29 ;  /* 0x0000001d00177202 */ /* 0x000fce0000000f00 */
[----:B------:R-:W-:Y:S05]  /*2070*/  WARPSYNC.COLLECTIVE R26, `(.L_x_2138) ;  /* 0x000000001a087348 */ /* 0x000fea0003c00000 */
[----:B------:R1:W2:Y:S02]  /*2080*/  SHFL.BFLY P2, R27, R23, R3, R24 ;  /* 0x0c000003171b7389 */ /* 0x0002a40000040018 */
[----:B-12---:R-:W-:Y:S01]  /*2090*/  ENDCOLLECTIVE ;  /* 0x000000000000791b */ /* 0x006fe20003800000 */
.L_x_2138:
[----:B------:R-:W-:Y:S02]  /*20a0*/  IMAD.MOV.U32 R3, RZ, RZ, 0x1 ;  /* 0x00000001ff037424 */ /* 0x000fe400078e00ff */
[----:B------:R-:W-:-:S05]  /*20b0*/  FADD.FTZ R29, R29, R27 ;  /* 0x0000001b1d1d7221 */ /* 0x000fca0000010000 */
[----:B------:R-:W-:-:S07]  /*20c0*/  MOV R23, R29 ;  /* 0x0000001d00177202 */ /* 0x000fce0000000f00 */
[----:B------:R-:W-:Y:S05]  /*20d0*/  WARPSYNC.COLLECTIVE R26, `(.L_x_2139) ;  /* 0x000000001a087348 */ /* 0x000fea0003c00000 */
[----:B------:R1:W2:Y:S02]  /*20e0*/  SHFL.BFLY P2, R27, R23, R3, R24 ;  /* 0x0c000003171b7389 */ /* 0x0002a40000040018 */
[----:B-12---:R-:W-:Y:S01]  /*20f0*/  ENDCOLLECTIVE ;  /* 0x000000000000791b */ /* 0x006fe20003800000 */
.L_x_2139:
[----:B------:R-:W-:Y:S05]  /*2100*/  BRA `(.L_x_2140) ;  /* 0xfffffff800187947 */ /* 0x000fea000383ffff */
.L_x_2131:
        /* <DEDUP_REMOVED lines=23> */
.L_x_2142:
[----:B------:R-:W-:Y:S05]  /*2280*/  BSYNC B1 ;  /* 0x0000000000017941 */ /* 0x000fea0003800000 */
.L_x_2141:
[----:B------:R-:W-:Y:S01]  /*2290*/  HFMA2.MMA R24, -RZ, RZ, 0, 1.847743988037109375e-06 ;  /* 0x0000001fff187435 */ /* 0x000fe200000001ff */
[----:B------:R-:W-:Y:S01]  /*22a0*/  IMAD.MOV.U32 R3, RZ, RZ, R16 ;  /* 0x000000ffff037224 */ /* 0x000fe200078e0010 */
[----:B------:R-:W-:Y:S01]  /*22b0*/  ISETP.NE.AND P3, PT, R25, RZ, PT ;  /* 0x000000ff1900720c */ /* 0x000fe20003f65270 */
[----:B------:R-:W-:-:S12]  /*22c0*/  IMAD.MOV.U32 R26, RZ, RZ, -0x1 ;  /* 0xffffffffff1a7424 */ /* 0x000fd800078e00ff */
[----:B------:R-:W-:Y:S05]  /*22d0*/  WARPSYNC.COLLECTIVE R26, `(.L_x_2143) ;  /* 0x000000001a087348 */ /* 0x000fea0003c00000 */
[----:B------:R1:W2:Y:S02]  /*22e0*/  SHFL.BFLY P2, R27, R23, R3, R24 ;  /* 0x0c000003171b7389 */ /* 0x0002a40000040018 */
[----:B-12---:R-:W-:Y:S01]  /*22f0*/  ENDCOLLECTIVE ;  /* 0x000000000000791b */ /* 0x006fe20003800000 */
.L_x_2143:
        /* <DEDUP_REMOVED lines=21> */
.L_x_2144:
[----:B------:R-:W-:Y:S05]  /*2450*/  BRA `(.L_x_2145) ;  /* 0xfffffff8002c7947 */ /* 0x000fea000383ffff */
.L_x_2132:
[----:B------:R-:W-:Y:S01]  /*2460*/  BSSY B1, `(.L_x_2146) ;  /* 0x0000005000017945 */ /* 0x000fe20003800000 */
[----:B------:R-:W-:-:S07]  /*2470*/  MOV R26, 0xffffffff ;  /* 0xffffffff001a7802 */ /* 0x000fce0000000f00 */
[----:B------:R-:W-:Y:S05]  /*2480*/  WARPSYNC.COLLECTIVE R26, `(.L_x_2147) ;  /* 0x000000001a087348 */ /* 0x000fea0003c00000 */
[----:B------:R-:W-:Y:S01]  /*2490*/  NOP ;  /* 0x0000000000007918 */ /* 0x000fe20000000000 */
[----:B------:R-:W-:Y:S01]  /*24a0*/  ENDCOLLECTIVE ;  /* 0x000000000000791b */ /* 0x000fe20003800000 */
.L_x_2147:
[----:B------:R-:W-:Y:S05]  /*24b0*/  BSYNC B1 ;  /* 0x0000000000017941 */ /* 0x000fea0003800000 */
.L_x_2146:
[----:B------:R-:W-:Y:S05]  /*24c0*/  BRA `(.L_x_2130) ;  /* 0xfffffff800447947 */ /* 0x000fea000383ffff */
.L_x_2148:
        /* <DEDUP_REMOVED lines=11> */
.L_x_4558:


//--------------------- .text._ZN12tensorrt_llm7kernels32fusedQKNormRopeKernelNTokenHeadsIN3c108BFloat16EfLi64ELb1ELi2EEEvPviiifPKvS6_S6_PKlii --------------------------
	.section	.text._ZN12tensorrt_llm7kernels32fusedQKNormRopeKernelNTokenHeadsIN3c108BFloat16EfLi64ELb1ELi2EEEvPviiifPKvS6_S6_PKlii,"ax",@progbits
	.align	128
        .global         _ZN12tensorrt_llm7kernels32fusedQKNormRopeKernelNTokenHeadsIN3c108BFloat16EfLi64ELb1ELi2EEEvPviiifPKvS6_S6_PKlii
        .type           _ZN12tensorrt_llm7kernels32fusedQKNormRopeKernelNTokenHeadsIN3c108BFloat16EfLi64ELb1ELi2EEEvPviiifPKvS6_S6_PKlii,@function
        .size           _ZN12tensorrt_llm7kernels32fusedQKNormRopeKernelNTokenHeadsIN3c108BFloat16EfLi64ELb1ELi2EEEvPviiifPKvS6_S6_PKlii,(.L_x_4559 - _ZN12tensorrt_llm7kernels32fusedQKNormRopeKernelNTokenHeadsIN3c108BFloat16EfLi64ELb1ELi2EEEvPviiifPKvS6_S6_PKlii)
        .other          _ZN12tensorrt_llm7kernels32fusedQKNormRopeKernelNTokenHeadsIN3c108BFloat16EfLi64ELb1ELi2EEEvPviiifPKvS6_S6_PKlii,@"STO_CUDA_ENTRY STV_DEFAULT"
_ZN12tensorrt_llm7kernels32fusedQKNormRopeKernelNTokenHeadsIN3c108BFloat16EfLi64ELb1ELi2EEEvPviiifPKvS6_S6_PKlii:
.text._ZN12tensorrt_llm7kernels32fusedQKNormRopeKernelNTokenHeadsIN3c108BFloat16EfLi64ELb1ELi2EEEvPviiifPKvS6_S6_PKlii:
        /* <DEDUP_REMOVED lines=78> */
.L_x_2153:
        /* <DEDUP_REMOVED lines=46> */
.L_x_2152:
[----:B------:R-:W-:Y:S05]  /*07c0*/  BSYNC B1 ;  /* 0x0000000000017941 */ /* 0x000fea0003800000 */
.L_x_2151:
        /* <DEDUP_REMOVED lines=13> */
.L_x_2154:
        /* <DEDUP_REMOVED lines=16> */
.L_x_2150:
[----:B------:R-:W-:Y:S05]  /*09a0*/  BSYNC B0 ;  /* 0x0000000000007941 */ /* 0x000fea0003800000 */
.L_x_2149:
        /* <DEDUP_REMOVED lines=37> */
.L_x_2159:
        /* <DEDUP_REMOVED lines=13> */
.L_x_2158:
[----:B------:R-:W-:Y:S05]  /*0cd0*/  BSYNC B1 ;  /* 0x0000000000017941 */ /* 0x000fea0003800000 */
.L_x_2157:
        /* <DEDUP_REMOVED lines=25> */
.L_x_2162:
        /* <DEDUP_REMOVED lines=49> */
.L_x_2161:
[----:B------:R-:W-:Y:S05]  /*1180*/  BSYNC B1 ;  /* 0x0000000000017941 */ /* 0x000fea0003800000 */
.L_x_2160:
        /* <DEDUP_REMOVED lines=32> */
.L_x_2164:
[----:B------:R-:W-:Y:S05]  /*1390*/  BSYNC B1 ;  /* 0x0000000000017941 */ /* 0x000fea0003800000 */
.L_x_2163:
        /* <DEDUP_REMOVED lines=15> */
.L_x_2156:
[----:B------:R-:W-:Y:S05]  /*1490*/  BSYNC B0 ;  /* 0x0000000000007941 */ /* 0x000fea0003800000 */
.L_x_2155:
        /* <DEDUP_REMOVED lines=40> */
.L_x_2171:
        /* <DEDUP_REMOVED lines=25> */
.L_x_2181:
        /* <DEDUP_REMOVED lines=15> */
.L_x_2169:
[----:B------:R-:W-:Y:S05]  /*19a0*/  BSYNC B1 ;  /* 0x0000000000017941 */ /* 0x000fea0003800000 */
.L_x_2168:
        /* <DEDUP_REMOVED lines=35> */
.L_x_2188:
        /* <DEDUP_REMOVED lines=24> */
.L_x_2166:
[----:B------:R-:W-:Y:S05]  /*1d60*/  BSYNC B0 ;  /* 0x0000000000007941 */ /* 0x000fea0003800000 */
.L_x_2165:
        /* <DEDUP_REMOVED lines=26> */
.L_x_2195:
[----:B------:R-:W3:Y:S01]  /*1f10*/  LDC R8, c[0x0][0x224] ;  /* 0x00008900ff087b82 */ /* 0x000ee20000000800 */
[----:B------:R-:W-:Y:S01]  /*1f20*/  ISETP.NE.AND P0, PT, R16, RZ, PT ;  /* 0x000000ff1000720c */ /* 0x000fe20003f05270 */
[----:B------:R-:W-:Y:S01]  /*1f30*/  BSSY B0, `(.L_x_2173) ;  /* 0x0000004000007945 */ /* 0x000fe20003800000 */
[----:B------:R-:W-:-:S11]  /*1f40*/  ISETP.GE.AND P2, PT, R11, R18, PT ;  /* 0x000000120b00720c */ /* 0x000fd60003f46270 */
[----:B------:R-:W-:Y:S05]  /*1f50*/  @P0 BRA `(.L_x_2174) ;  /* 0x0000000000040947 */ /* 0x000fea0003800000 */
[----:B------:R-:W-:-:S04]  /*1f60*/  DEPBAR.LE SB0, 0x0 ;  /* 0x000080000000791a */ /* 0x000fc80000000000 */
.L_x_2174:
[----:B------:R-:W-:Y:S05]  /*1f70*/  BSYNC B0 ;  /* 0x0000000000007941 */ /* 0x000fea0003800000 */
.L_x_2173:
        /* <DEDUP_REMOVED lines=22> */
.L_x_2167:
        /* <DEDUP_REMOVED lines=8> */
.L_x_2176:
[----:B------:R-:W-:Y:S05]  /*2160*/  BSYNC B1 ;  /* 0x0000000000017941 */ /* 0x000fea0003800000 */
.L_x_2175:
[----:B------:R-:W-:Y:S01]  /*2170*/  FADD.FTZ R8, R23, R29 ;  /* 0x0000001d17087221 */ /* 0x000fe20000010000 */
[----:B------:R-:W-:Y:S01]  /*2180*/  MOV R9, 0x8 ;  /* 0x0000000800097802 */ /* 0x000fe20000000f00 */
[----:B------:R-:W-:Y:S01]  /*2190*/  IMAD.MOV.U32 R24, RZ, RZ, 0x1f ;  /* 0x0000001fff187424 */ /* 0x000fe200078e00ff */
[----:B------:R-:W-:-:S07]  /*21a0*/  MOV R27, 0xffffffff ;  /* 0xffffffff001b7802 */ /* 0x000fce0000000f00 */
[----:B------:R-:W-:Y:S05]  /*21b0*/  WARPSYNC.COLLECTIVE R27, `(.L_x_2177) ;  /* 0x000000001b087348 */ /* 0x000fea0003c00000 */
[----:B------:R1:W2:Y:S02]  /*21c0*/  SHFL.BFLY P0, R29, R8, R9, R24 ;  /* 0x0c000009081d7389 */ /* 0x0002a40000000018 */
[----:B-12---:R-:W-:Y:S01]  /*21d0*/  ENDCOLLECTIVE ;  /* 0x000000000000791b */ /* 0x006fe20003800000 */
.L_x_2177:
[----:B------:R-:W-:Y:S01]  /*21e0*/  HFMA2.MMA R9, -RZ, RZ, 0, 2.384185791015625e-07 ;  /* 0x00000004ff097435 */ /* 0x000fe200000001ff */
[----:B------:R-:W-:-:S04]  /*21f0*/  FADD.FTZ R23, R8, R29 ;  /* 0x0000001d08177221 */ /* 0x000fc80000010000 */
[----:B------:R-:W-:-:S07]  /*2200*/  IMAD.MOV.U32 R8, RZ, RZ, R23 ;  /* 0x000000ffff087224 */ /* 0x000fce00078e0017 */
[----:B------:R-:W-:Y:S05]  /*2210*/  WARPSYNC.COLLECTIVE R27, `(.L_x_2178) ;  /* 0x000000001b087348 */ /* 0x000fea0003c00000 */
[----:B------:R1:W2:Y:S02]  /*2220*/  SHFL.BFLY P0, R29, R8, R9, R24 ;  /* 0x0c000009081d7389 */ /* 0x0002a40000000018 */
[----:B-12---:R-:W-:Y:S01]  /*2230*/  ENDCOLLECTIVE ;  /* 0x000000000000791b */ /* 0x006fe20003800000 */
.L_x_2178:
[----:B------:R-:W-:Y:S01]  /*2240*/  MOV R9, 0x2 ;  /* 0x0000000200097802 */ /* 0x000fe20000000f00 */
[----:B------:R-:W-:-:S04]  /*2250*/  FADD.FTZ R23, R23, R29 ;  /* 0x0000001d17177221 */ /* 0x000fc80000010000 */
[----:B------:R-:W-:-:S07]  /*2260*/  IMAD.MOV.U32 R8, RZ, RZ, R23 ;  /* 0x000000ffff087224 */ /* 0x000fce00078e0017 */
[----:B------:R-:W-:Y:S05]  /*2270*/  WARPSYNC.COLLECTIVE R27, `(.L_x_2179) ;  /* 0x000000001b087348 */ /* 0x000fea0003c00000 */
[----:B------:R1:W2:Y:S02]  /*2280*/  SHFL.BFLY P0, R29, R8, R9, R24 ;  /* 0x0c000009081d7389 */ /* 0x0002a40000000018 */
[----:B-12---:R-:W-:Y:S01]  /*2290*/  ENDCOLLECTIVE ;  /* 0x000000000000791b */ /* 0x006fe20003800000 */
.L_x_2179:
[----:B------:R-:W-:Y:S02]  /*22a0*/  IMAD.MOV.U32 R9, RZ, RZ, 0x1 ;  /* 0x00000001ff097424 */ /* 0x000fe400078e00ff */
[----:B------:R-:W-:-:S07]  /*22b0*/  FADD.FTZ R8, R23, R29 ;  /* 0x0000001d17087221 */ /* 0x000fce0000010000 */
[----:B------:R-:W-:Y:S05]  /*22c0*/  WARPSYNC.COLLECTIVE R27, `(.L_x_2180) ;  /* 0x000000001b087348 */ /* 0x000fea0003c00000 */
[----:B------:R1:W2:Y:S02]  /*22d0*/  SHFL.BFLY P0, R29, R8, R9, R24 ;  /* 0x0c000009081d7389 */ /* 0x0002a40000000018 */
[----:B-12---:R-:W-:Y:S01]  /*22e0*/  ENDCOLLECTIVE ;  /* 0x000000000000791b */ /* 0x006fe20003800000 */
.L_x_2180:
[----:B------:R-:W-:Y:S05]  /*22f0*/  BRA `(.L_x_2181) ;  /* 0xfffffff4006c7947 */ /* 0x000fea000383ffff */
.L_x_2170:
[----:B------:R-:W-:Y:S01]  /*2300*/  HFMA2.MMA R9, -RZ, RZ, 0, 9.5367431640625e-07 ;  /* 0x00000010ff097435 */ /* 0x000fe200000001ff */
[----:B------:R-:W-:Y:S01]  /*2310*/  BSSY B1, `(.L_x_2182) ;  /* 0x0000006000017945 */ /* 0x000fe20003800000 */
[----:B------:R-:W-:Y:S01]  /*2320*/  IMAD.MOV.U32 R24, RZ, RZ, 0x1f ;  /* 0x0000001fff187424 */ /* 0x000fe200078e00ff */
[----:B------:R-:W-:-:S08]  /*2330*/  MOV R27, 0xffffffff ;  /* 0xffffffff001b7802 */ /* 0x000fd00000000f00 */
[----:B------:R-:W-:Y:S05]  /*2340*/  WARPSYNC.COLLECTIVE R27, `(.L_x_2183) ;  /* 0x000000001b087348 */ /* 0x000fea0003c00000 */
[----:B------:R1:W2:Y:S02]  /*2350*/  SHFL.BFLY P0, R29, R8, R9, R24 ;  /* 0x0c000009081d7389 */ /* 0x0002a40000000018 */
[----:B-12---:R-:W-:Y:S01]  /*2360*/  ENDCOLLECTIVE ;  /* 0x000000000000791b */ /* 0x006fe20003800000 */
.L_x_2183:
[----:B------:R-:W-:Y:S05]  /*2370*/  BSYNC B1 ;  /* 0x0000000000017941 */ /* 0x000fea0003800000 */
.L_x_2182:
[----:B------:R-:W-:Y:S01]  /*2380*/  HFMA2.MMA R24, -RZ, RZ, 0, 1.847743988037109375e-06 ;  /* 0x0000001fff187435 */ /* 0x000fe200000001ff */
[----:B------:R-:W-:Y:S01]  /*2390*/  FADD.FTZ R8, R8, R29 ;  /* 0x0000001d08087221 */ /* 0x000fe20000010000 */
[----:B------:R-:W-:Y:S02]  /*23a0*/  IMAD.MOV.U32 R9, RZ, RZ, 0x8 ;  /* 0x00000008ff097424 */ /* 0x000fe400078e00ff */
[----:B------:R-:W-:-:S07]  /*23b0*/  IMAD.MOV.U32 R27, RZ, RZ, -0x1 ;  /* 0xffffffffff1b7424 */ /* 0x000fce00078e00ff */
[----:B------:R-:W-:Y:S05]  /*23c0*/  WARPSYNC.COLLECTIVE R27, `(.L_x_2184) ;  /* 0x000000001b087348 */ /* 0x000fea0003c00000 */
[----:B------:R1:W2:Y:S02]  /*23d0*/  SHFL.BFLY P0, R29, R8, R9, R24 ;  /* 0x0c000009081d7389 */ /* 0x0002a40000000018 */
[----:B-12---:R-:W-:Y:S01]  /*23e0*/  ENDCOLLECTIVE ;  /* 0x000000000000791b */ /* 0x006fe20003800000 */
.L_x_2184:
[----:B------:R-:W-:Y:S01]  /*23f0*/  MOV R9, 0x4 ;  /* 0x0000000400097802 */ /* 0x000fe20000000f00 */
[----:B------:R-:W-:-:S07]  /*2400*/  FADD.FTZ R8, R8, R29 ;  /* 0x0000001d08087221 */ /* 0x000fce0000010000 */
[----:B------:R-:W-:Y:S05]  /*2410*/  WARPSYNC.COLLECTIVE R27, `(.L_x_2185) ;  /* 0x000000001b087348 */ /* 0x000fea0003c00000 */
[----:B------:R1:W2:Y:S02]  /*2420*/  SHFL.BFLY P0, R29, R8, R9, R24 ;  /* 0x0c000009081d7389 */ /* 0x0002a40000000018 */
[----:B-12---:R-:W-:Y:S01]  /*2430*/  ENDCOLLECTIVE ;  /* 0x000000000000791b */ /* 0x006fe20003800000 */
.L_x_2185:
[----:B------:R-:W-:Y:S02]  /*2440*/  IMAD.MOV.U32 R9, RZ, RZ, 0x2 ;  /* 0x00000002ff097424 */ /* 0x000fe400078e00ff */
[----:B------:R-:W-:-:S07]  /*2450*/  FADD.FTZ R8, R8, R29 ;  /* 0x0000001d08087221 */ /* 0x000fce0000010000 */
[----:B------:R-:W-:Y:S05]  /*2460*/  WARPSYNC.COLLECTIVE R27, `(.L_x_2186) ;  /* 0x000000001b087348 */ /* 0x000fea0003c00000 */
[----:B------:R1:W2:Y:S02]  /*2470*/  SHFL.BFLY P0, R29, R8, R9, R24 ;  /* 0x0c000009081d7389 */ /* 0x0002a40000000018 */
[----:B-12---:R-:W-:Y:S01]  /*2480*/  ENDCOLLECTIVE ;  /* 0x000000000000791b */ /* 0x006fe20003800000 */
.L_x_2186:
[----:B------:R-:W-:Y:S01]  /*2490*/  HFMA2.MMA R9, -RZ, RZ, 0, 5.9604644775390625e-08 ;  /* 0x00000001ff097435 */ /* 0x000fe200000001ff */
[----:B------:R-:W-:-:S10]  /*24a0*/  FADD.FTZ R8, R8, R29 ;  /* 0x0000001d08087221 */ /* 0x000fd40000010000 */
[----:B------:R-:W-:Y:S05]  /*24b0*/  WARPSYNC.COLLECTIVE R27, `(.L_x_2187) ;  /* 0x000000001b087348 */ /* 0x000fea0003c00000 */
[----:B------:R1:W2:Y:S02]  /*24c0*/  SHFL.BFLY P0, R29, R8, R9, R24 ;  /* 0x0c000009081d7389 */ /* 0x0002a40000000018 */
[----:B-12---:R-:W-:Y:S01]  /*24d0*/  ENDCOLLECTIVE ;  /* 0x000000000000791b */ /* 0x006fe20003800000 */
.L_x_2187:
[----:B------:R-:W-:Y:S05]  /*24e0*/  BRA `(.L_x_2188) ;  /* 0xfffffff400bc7947 */ /* 0x000fea000383ffff */
.L_x_2172:
[----:B------:R-:W-:Y:S01]  /*24f0*/  BSSY B0, `(.L_x_2189) ;  /* 0x0000007000007945 */ /* 0x000fe20003800000 */
[----:B------:R-:W-:Y:S01]  /*2500*/  IMAD.MOV.U32 R9, RZ, RZ, 0x10 ;  /* 0x00000010ff097424 */ /* 0x000fe200078e00ff */
[----:B------:R-:W-:Y:S01]  /*2510*/  MOV R24, 0x1f ;  /* 0x0000001f00187802 */ /* 0x000fe20000000f00 */
[----:B------:R-:W-:-:S07]  /*2520*/  IMAD.MOV.U32 R27, RZ, RZ, -0x1 ;  /* 0xffffffffff1b7424 */ /* 0x000fce00078e00ff */
[----:B------:R-:W-:Y:S05]  /*2530*/  WARPSYNC.COLLECTIVE R27, `(.L_x_2190) ;  /* 0x000000001b087348 */ /* 0x000fea0003c00000 */
[----:B------:R1:W2:Y:S02]  /*2540*/  SHFL.BFLY P0, R29, R8, R9, R24 ;  /* 0x0c000009081d7389 */ /* 0x0002a40000000018 */
[----:B-12---:R-:W-:Y:S01]  /*2550*/  ENDCOLLECTIVE ;  /* 0x000000000000791b */ /* 0x006fe20003800000 */
.L_x_2190:
[----:B------:R-:W-:Y:S05]  /*2560*/  BSYNC B0 ;  /* 0x0000000000007941 */ /* 0x000fea0003800000 */
.L_x_2189:
[----:B------:R-:W-:Y:S01]  /*2570*/  HFMA2.MMA R9, -RZ, RZ, 0, 4.76837158203125e-07 ;  /* 0x00000008ff097435 */ /* 0x000fe200000001ff */
[----:B------:R-:W-:Y:S01]  /*2580*/  FADD.FTZ R8, R8, R29 ;  /* 0x0000001d08087221 */ /* 0x000fe20000010000 */
[----:B------:R-:W-:Y:S01]  /*2590*/  IMAD.MOV.U32 R24, RZ, RZ, 0x1f ;  /* 0x0000001fff187424 */ /* 0x000fe200078e00ff */
[----:B------:R-:W-:-:S08]  /*25a0*/  MOV R27, 0xffffffff ;  /* 0xffffffff001b7802 */ /* 0x000fd00000000f00 */
[----:B------:R-:W-:Y:S05]  /*25b0*/  WARPSYNC.COLLECTIVE R27, `(.L_x_2191) ;  /* 0x000000001b087348 */ /* 0x000fea0003c00000 */
[----:B------:R1:W2:Y:S02]  /*25c0*/  SHFL.BFLY P0, R29, R8, R9, R24 ;  /* 0x0c000009081d7389 */ /* 0x0002a40000000018 */
[----:B-12---:R-:W-:Y:S01]  /*25d0*/  ENDCOLLECTIVE ;  /* 0x000000000000791b */ /* 0x006fe20003800000 */
.L_x_2191:
[----:B------:R-:W-:Y:S01]  /*25e0*/  HFMA2.MMA R9, -RZ, RZ, 0, 2.384185791015625e-07 ;  /* 0x00000004ff097435 */ /* 0x000fe200000001ff */
[----:B------:R-:W-:-:S04]  /*25f0*/  FADD.FTZ R7, R8, R29 ;  /* 0x0000001d08077221 */ /* 0x000fc80000010000 */
[----:B------:R-:W-:-:S07]  /*2600*/  IMAD.MOV.U32 R8, RZ, RZ, R7 ;  /* 0x000000ffff087224 */ /* 0x000fce00078e0007 */
[----:B------:R-:W-:Y:S05]  /*2610*/  WARPSYNC.COLLECTIVE R27, `(.L_x_2192) ;  /* 0x000000001b087348 */ /* 0x000fea0003c00000 */
[----:B------:R1:W2:Y:S02]  /*2620*/  SHFL.BFLY P0, R29, R8, R9, R24 ;  /* 0x0c000009081d7389 */ /* 0x0002a40000000018 */
[----:B-12---:R-:W-:Y:S01]  /*2630*/  ENDCOLLECTIVE ;  /* 0x000000000000791b */ /* 0x006fe20003800000 */
.L_x_2192:
[----:B------:R-:W-:Y:S01]  /*2640*/  MOV R9, 0x2 ;  /* 0x0000000200097802 */ /* 0x000fe20000000f00 */
[----:B------:R-:W-:-:S04]  /*2650*/  FADD.FTZ R10, R7, R29 ;  /* 0x0000001d070a7221 */ /* 0x000fc80000010000 */
[----:B------:R-:W-:-:S07]  /*2660*/  IMAD.MOV.U32 R8, RZ, RZ, R10 ;  /* 0x000000ffff087224 */ /* 0x000fce00078e000a */
[----:B------:R-:W-:Y:S05]  /*2670*/  WARPSYNC.COLLECTIVE R27, `(.L_x_2193) ;  /* 0x000000001b087348 */ /* 0x000fea0003c00000 */
[----:B------:R1:W2:Y:S02]  /*2680*/  SHFL.BFLY P0, R29, R8, R9, R24 ;  /* 0x0c000009081d7389 */ /* 0x0002a40000000018 */
[----:B-12---:R-:W-:Y:S01]  /*2690*/  ENDCOLLECTIVE ;  /* 0x000000000000791b */ /* 0x006fe20003800000 */
.L_x_2193:
[----:B------:R-:W-:Y:S01]  /*26a0*/  HFMA2.MMA R9, -RZ, RZ, 0, 5.9604644775390625e-08 ;  /* 0x00000001ff097435 */ /* 0x000fe200000001ff */
[----:B------:R-:W-:-:S04]  /*26b0*/  FADD.FTZ R15, R10, R29 ;  /* 0x0000001d0a0f7221 */ /* 0x000fc80000010000 */
[----:B------:R-:W-:-:S07]  /*26c0*/  IMAD.MOV.U32 R8, RZ, RZ, R15 ;  /* 0x000000ffff087224 */ /* 0x000fce00078e000f */
[----:B------:R-:W-:Y:S05]  /*26d0*/  WARPSYNC.COLLECTIVE R27, `(.L_x_2194) ;  /* 0x000000001b087348 */ /* 0x000fea0003c00000 */
[----:B------:R1:W2:Y:S02]  /*26e0*/  SHFL.BFLY P0, R29, R8, R9, R24 ;  /* 0x0c000009081d7389 */ /* 0x0002a40000000018 */
[----:B-12---:R-:W-:Y:S01]  /*26f0*/  ENDCOLLECTIVE ;  /* 0x000000000000791b */ /* 0x006fe20003800000 */
.L_x_2194:
[----:B------:R-:W-:Y:S05]  /*2700*/  BRA `(.L_x_2195) ;  /* 0xfffffff800007947 */ /* 0x000fea000383ffff */
.L_x_2196:
        /* <DEDUP_REMOVED lines=15> */
.L_x_4559:


//--------------------- .text._ZN12tensorrt_llm7kernels21fusedQKNormRopeKernelIN3c108BFloat16EfLi256ELb0EEEvPviiifPKvS6_S6_PKlii --------------------------
	.section	.text._ZN12tensorrt_llm7kernels21fusedQKNormRopeKernelIN3c108BFloat16EfLi256ELb0EEEvPviiifPKvS6_S6_PKlii,"ax",@progbits
	.align	128
        .global         _ZN12tensorrt_llm7kernels21fusedQKNormRopeKernelIN3c108BFloat16EfLi256ELb0EEEvPviiifPKvS6_S6_PKlii
        .type           _ZN12tensorrt_llm7kernels21fusedQKNormRopeKernelIN3c108BFloat16EfLi256ELb0EEEvPviiifPKvS6_S6_PKlii,@function
        .size           _ZN12tensorrt_llm7kernels21fusedQKNormRopeKernelIN3c108BFloat16EfLi256ELb0EEEvPviiifPKvS6_S6_PKlii,(.L_x_4560 - _ZN12tensorrt_llm7kernels21fusedQKNormRopeKernelIN3c108BFloat16EfLi256ELb0EEEvPviiifPKvS6_S6_PKlii)
        .other          _ZN12tensorrt_llm7kernels21fusedQKNormRopeKernelIN3c108BFloat16EfLi256ELb0EEEvPviiifPKvS6_S6_PKlii,@"STO_CUDA_ENTRY STV_DEFAULT"
_ZN12tensorrt_llm7kernels21fusedQKNormRopeKernelIN3c108BFloat16EfLi256ELb0EEEvPviiifPKvS6_S6_PKlii:
.text._ZN12tensorrt_llm7kernels21fusedQKNormRopeKernelIN3c108BFloat16EfLi256ELb0EEEvPviiifPKvS6_S6_PKlii:
        /* <DEDUP_REMOVED lines=59> */
[----:B------:R-:W4:Y:S02]  /*03b0*/  @P0 LDG.E.U16 R21, desc[UR4][R18.64+0x8] ;  /* 0x0000080412150981 */ /* 0x000f24000c1e1500 */
[----:B------:R-:W-:Y:S02]  /*03c0*/  LEA R3, R2, R3, 0x8 ;  /* 0x0000000302037211 */ /* 0x000fe400078e40ff */
[----:B------:R-:W5:Y:S03]  /*03d0*/  @!P0 LDG.E.U16 R15, desc[UR4][R22.64+0x2] ;  /* 0x00000204160f8981 */ /* 0x000f66000c1e1500 */
[----:B0-----:R-:W-:Y:S01]  /*03e0*/  IMAD.WIDE R16, R3, 0x2, R16 ;  /* 0x0000000203107825 */ /* 0x001fe200078e0210 */
[----:B------:R-:W5:Y:S04]  /*03f0*/  @P0 LDG.E.U16 R28, desc[UR4][R18.64+0x4] ;  /* 0x00000404121c0981 */ /* 0x000f68000c1e1500 */
[----:B------:R-:W5:Y:S04]  /*0400*/  @!P0 LDG.E.U16 R3, desc[UR4][R22.64] ;  /* 0x0000000416038981 */ /* 0x000f68000c1e1500 */
[----:B------:R-:W5:Y:S04]  /*0410*/  LDG.E.128 R4, desc[UR4][R16.64] ;  /* 0x0000000410047981 */ /* 0x000f68000c1e1d00 */
        /* <DEDUP_REMOVED lines=11> */
[----:B--2---:R-:W-:-:S02]  /*04d0*/  @P0 IMAD.U32 R12, R12, 0x10000, RZ ;  /* 0x000100000c0c0824 */ /* 0x004fc400078e00ff */
[----:B---3--:R-:W-:Y:S02]  /*04e0*/  @P0 IMAD.U32 R18, R25, 0x10000, RZ ;  /* 0x0001000019120824 */ /* 0x008fe400078e00ff */
[----:B----4-:R-:W-:Y:S02]  /*04f0*/  @P0 IMAD.U32 R22, R21, 0x10000, RZ ;  /* 0x0001000015160824 */ /* 0x010fe400078e00ff */
[----:B-----5:R-:W-:Y:S02]  /*0500*/  @!P0 IMAD.U32 R18, R15, 0x10000, RZ ;  /* 0x000100000f128824 */ /* 0x020fe400078e00ff */
[----:B------:R-:W-:Y:S01]  /*0510*/  @!P0 IMAD.U32 R12, R3, 0x10000, RZ ;  /* 0x00010000030c8824 */ /* 0x000fe200078e00ff */
[C---:B------:R-:W-:Y:S01]  /*0520*/  PRMT R25, R4.reuse, 0x7632, R25 ;  /* 0x0000763204197816 */ /* 0x040fe20000000019 */
[----:B------:R-:W-:Y:S01]  /*0530*/  IMAD.U32 R3, R4, 0x10000, RZ ;  /* 0x0001000004037824 */ /* 0x000fe200078e00ff */
[----:B------:R-:W-:-:S03]  /*0540*/  SHF.L.U32 R21, R5, 0x10, RZ ;  /* 0x0000001005157819 */ /* 0x000fc600000006ff */
[----:B------:R-:W-:Y:S02]  /*0550*/  IMAD.U32 R4, R25, 0x10000, RZ ;  /* 0x0001000019047824 */ /* 0x000fe400078e00ff */
[----:B0-----:R-:W-:Y:S01]  /*0560*/  FFMA.FTZ R23, R3, R3, RZ ;  /* 0x0000000303177223 */ /* 0x001fe200000100ff */
[----:B------:R-:W-:Y:S01]  /*0570*/  @P0 IMAD.U32 R15, R28, 0x10000, RZ ;  /* 0x000100001c0f0824 */ /* 0x000fe200078e00ff */
[----:B------:R-:W-:Y:S02]  /*0580*/  PRMT R25, R5, 0x7632, R25 ;  /* 0x0000763205197816 */ /* 0x000fe40000000019 */
[----:B------:R-:W-:Y:S01]  /*0590*/  FFMA.FTZ R28, R4, R4, R23 ;  /* 0x00000004041c7223 */ /* 0x000fe20000010017 */
[----:B------:R-:W-:Y:S02]  /*05a0*/  @!P0 IMAD.U32 R22, R24, 0x10000, RZ ;  /* 0x0001000018168824 */ /* 0x000fe400078e00ff */
[----:B------:R-:W-:Y:S02]  /*05b0*/  IMAD.U32 R24, R25, 0x10000, RZ ;  /* 0x0001000019187824 */ /* 0x000fe400078e00ff */
[----:B------:R-:W-:Y:S01]  /*05c0*/  FFMA.FTZ R5, R21, R21, R28 ;  /* 0x0000001515057223 */ /* 0x000fe2000001001c */
[----:B------:R-:W-:Y:S01]  /*05d0*/  @!P0 IMAD.U32 R15, R27, 0x10000, RZ ;  /* 0x000100001b0f8824 */ /* 0x000fe200078e00ff */
[C---:B------:R-:W-:Y:S01]  /*05e0*/  PRMT R27, R6.reuse, 0x7632, R27 ;  /* 0x00007632061b7816 */ /* 0x040fe2000000001b */
[----:B------:R-:W-:-:S02]  /*05f0*/  IMAD.U32 R6, R6, 0x10000, RZ ;  /* 0x0001000006067824 */ /* 0x000fc400078e00ff */
[----:B------:R-:W-:Y:S02]  /*0600*/  FFMA.FTZ R5, R24, R24, R5 ;  /* 0x0000001818057223 */ /* 0x000fe40000010005 */
[----:B------:R-:W-:Y:S02]  /*0610*/  IMAD.U32 R27, R27, 0x10000, RZ ;  /* 0x000100001b1b7824 */ /* 0x000fe400078e00ff */
[----:B------:R-:W-:Y:S01]  /*0620*/  FFMA.FTZ R28, R6, R6, R5 ;  /* 0x00000006061c7223 */ /* 0x000fe20000010005 */
[C---:B------:R-:W-:Y:S01]  /*0630*/  PRMT R25, R7.reuse, 0x7632, R25 ;  /* 0x0000763207197816 */ /* 0x040fe20000000019 */
[----:B------:R-:W-:Y:S02]  /*0640*/  IMAD.U32 R7, R7, 0x10000, RZ ;  /* 0x0001000007077824 */ /* 0x000fe400078e00ff */
[----:B------:R-:W-:Y:S01]  /*0650*/  FFMA.FTZ R28, R27, R27, R28 ;  /* 0x0000001b1b1c7223 */ /* 0x000fe2000001001c */
[----:B------:R-:W-:-:S03]  /*0660*/  SHF.L.U32 R25, R25, 0x10, RZ ;  /* 0x0000001019197819 */ /* 0x000fc600000006ff */
        /* <DEDUP_REMOVED lines=9> */
[----:B------:R-:W-:Y:S01]  /*0700*/  @P0 SHF.L.U32 R19, R30, 0x10, RZ ;  /* 0x000000101e130819 */ /* 0x000fe200000006ff */
        /* <DEDUP_REMOVED lines=9> */
[----:B0-----:R-:W-:Y:S01]  /*07a0*/  SHF.R.S32.HI R23, RZ, 0x1f, R14 ;  /* 0x0000001fff177819 */ /* 0x001fe2000001140e */
[----:B------:R-:W-:-:S03]  /*07b0*/  @P0 IMAD.U32 R31, R8, 0x10000, RZ ;  /* 0x00010000081f0824 */ /* 0x000fc600078e00ff */
[----:B-1----:R-:W-:Y:S01]  /*07c0*/  LEA.HI R9, R23, R14, RZ, 0x3 ;  /* 0x0000000e17097211 */ /* 0x002fe200078f18ff */
[----:B------:R-:W-:Y:S01]  /*07d0*/  @P0 IMAD.U32 R28, R0, 0x10000, RZ ;  /* 0x00010000001c0824 */ /* 0x000fe200078e00ff */
[----:B------:R-:W-:Y:S01]  /*07e0*/  @!P0 SHF.L.U32 R31, R20, 0x10, RZ ;  /* 0x00000010141f8819 */ /* 0x000fe200000006ff */
[----:B------:R-:W-:Y:S02]  /*07f0*/  @!P0 IMAD.U32 R28, R11, 0x10000, RZ ;  /* 0x000100000b1c8824 */ /* 0x000fe400078e00ff */
[----:B--2---:R-:W-:Y:S01]  /*0800*/  FMUL.FTZ R8, R33, R2 ;  /* 0x0000000221087220 */ /* 0x004fe20000410000 */
[----:B------:R-:W-:-:S04]  /*0810*/  SHF.R.S32.HI R2, RZ, 0x3, R9 ;  /* 0x00000003ff027819 */ /* 0x000fc80000011409 */
        /* <DEDUP_REMOVED lines=40> */
[----:B0-----:R-:W-:Y:S01]  /*0aa0*/  HFMA2.MMA R20, -RZ, RZ, 0, 0 ;  /* 0x00000000ff147435 */ /* 0x001fe200000001ff */
[----:B-1----:R-:W-:-:S04]  /*0ab0*/  IMAD.MOV R11, RZ, RZ, -R21 ;  /* 0x000000ffff0b7224 */ /* 0x002fc800078e0a15 */
[----:B------:R-:W-:-:S05]  /*0ac0*/  IMAD R11, R11, R10, RZ ;  /* 0x0000000a0b0b7224 */ /* 0x000fca00078e02ff */
[----:B------:R-:W-:Y:S01]  /*0ad0*/  IMAD.HI.U32 R11, R21, R11, R20 ;  /* 0x0000000b150b7227 */ /* 0x000fe200078e0014 */
[----:B------:R-:W-:-:S05]  /*0ae0*/  IABS R21, R22 ;  /* 0x0000001600157213 */ /* 0x000fca0000000000 */
[----:B------:R-:W-:-:S04]  /*0af0*/  IMAD.HI.U32 R12, R11, R21, RZ ;  /* 0x000000150b0c7227 */ /* 0x000fc800078e00ff */
[----:B------:R-:W-:-:S04]  /*0b00*/  IMAD.MOV R12, RZ, RZ, -R12 ;  /* 0x000000ffff0c7224 */ /* 0x000fc800078e0a0c */
[----:B------:R-:W-:-:S05]  /*0b10*/  IMAD R21, R10, R12, R21 ;  /* 0x0000000c0a157224 */ /* 0x000fca00078e0215 */
[----:B------:R-:W-:-:S13]  /*0b20*/  ISETP.GT.U32.AND P0, PT, R10, R21, PT ;  /* 0x000000150a00720c */ /* 0x000fda0003f04070 */
[----:B------:R-:W-:-:S05]  /*0b30*/  @!P0 IMAD.IADD R21, R21, 0x1, -R10 ;  /* 0x0000000115158824 */ /* 0x000fca00078e0a0a */
[----:B------:R-:W-:-:S13]  /*0b40*/  ISETP.GT.U32.AND P0, PT, R10, R21, PT ;  /* 0x000000150a00720c */ /* 0x000fda0003f04070 */
[----:B------:R-:W-:Y:S01]  /*0b50*/  @!P0 IMAD.IADD R21, R21, 0x1, -R10 ;  /* 0x0000000115158824 */ /* 0x000fe200078e0a0a */
[----:B------:R-:W-:-:S03]  /*0b60*/  ISETP.NE.AND P0, PT, R14, RZ, PT ;  /* 0x000000ff0e00720c */ /* 0x000fc60003f05270 */
[----:B------:R-:W-:Y:S02]  /*0b70*/  IMAD.MOV.U32 R25, RZ, RZ, R21 ;  /* 0x000000ffff197224 */ /* 0x000fe400078e0015 */
[----:B------:R-:W0:Y:S02]  /*0b80*/  LDC.64 R20, c[0x0][0x238] ;  /* 0x00008e00ff147b82 */ /* 0x000e240000000a00 */
[----:B------:R-:W-:-:S05]  /*0b90*/  @!P1 IMAD.MOV R12, RZ, RZ, -R25 ;  /* 0x000000ffff0c9224 */ /* 0x000fca00078e0a19 */
[----:B------:R-:W-:Y:S02]  /*0ba0*/  @!P1 MOV R25, R12 ;  /* 0x0000000c00199202 */ /* 0x000fe40000000f00 */
[-C--:B------:R-:W-:Y:S02]  /*0bb0*/  LOP3.LUT R12, RZ, R14.reuse, RZ, 0x33, !PT ;  /* 0x0000000eff0c7212 */ /* 0x080fe400078e33ff */
[----:B------:R-:W-:Y:S02]  /*0bc0*/  LEA.HI R14, R23, R14, RZ, 0x4 ;  /* 0x0000000e170e7211 */ /* 0x000fe400078f20ff */
[----:B------:R-:W-:-:S04]  /*0bd0*/  SEL R25, R12, R25, !P0 ;  /* 0x000000190c197207 */ /* 0x000fc80004000000 */
[----:B------:R-:W-:-:S04]  /*0be0*/  SHF.R.U32.HI R29, RZ, 0x1, R25 ;  /* 0x00000001ff1d7819 */ /* 0x000fc80000011619 */
[----:B------:R-:W-:-:S05]  /*0bf0*/  IADD3 R22, P1, R29, R18, RZ ;  /* 0x000000121d167210 */ /* 0x000fca0007f3e0ff */
[----:B------:R-:W-:Y:S01]  /*0c00*/  IMAD.X R23, RZ, RZ, R8, P1 ;  /* 0x000000ffff177224 */ /* 0x000fe200008e0608 */
[----:B0-----:R-:W-:-:S04]  /*0c10*/  LEA R24, P1, R22, R20, 0x2 ;  /* 0x0000001416187211 */ /* 0x001fc800078210ff */
[----:B------:R-:W-:Y:S02]  /*0c20*/  LEA.HI.X R25, R22, R21, R23, 0x2, P1 ;  /* 0x0000001516197211 */ /* 0x000fe400008f1417 */
[----:B------:R-:W-:-:S03]  /*0c30*/  IADD3 R29, P1, R29, R6, RZ ;  /* 0x000000061d1d7210 */ /* 0x000fc60007f3e0ff */
[----:B------:R-:W2:Y:S02]  /*0c40*/  LDG.E.CONSTANT R24, desc[UR4][R24.64] ;  /* 0x0000000418187981 */ /* 0x000ea4000c1e9900 */
[----:B------:R-:W-:Y:S01]  /*0c50*/  IMAD.X R28, RZ, RZ, R9, P1 ;  /* 0x000000ffff1c7224 */ /* 0x000fe200008e0609 */
[----:B------:R-:W-:-:S04]  /*0c60*/  LEA R22, P1, R29, R20, 0x2 ;  /* 0x000000141d167211 */ /* 0x000fc800078210ff */
[----:B------:R-:W-:-:S05]  /*0c70*/  LEA.HI.X R23, R29, R21, R28, 0x2, P1 ;  /* 0x000000151d177211 */ /* 0x000fca00008f141c */
[----:B------:R-:W3:Y:S01]  /*0c80*/  LDG.E.CONSTANT R22, desc[UR4][R22.64] ;  /* 0x0000000416167981 */ /* 0x000ee2000c1e9900 */
[----:B------:R-:W-:-:S04]  /*0c90*/  SHF.R.S32.HI R14, RZ, 0x4, R14 ;  /* 0x00000004ff0e7819 */ /* 0x000fc8000001140e */
[----:B------:R-:W-:Y:S01]  /*0ca0*/  ISETP.GE.AND P1, PT, R13, R14, PT ;  /* 0x0000000e0d00720c */ /* 0x000fe20003f26270 */
[----:B------:R-:W0:Y:S02]  /*0cb0*/  SHFL.BFLY PT, R32, R5, R14, 0x1f ;  /* 0x0c001f0e05207589 */ /* 0x000e2400000e0000 */
[----:B0-----:R-:W-:-:S05]  /*0cc0*/  FADD.FTZ R29, -R32, -RZ ;  /* 0x800000ff201d7221 */ /* 0x001fca0000010100 */
[----:B------:R-:W-:-:S05]  /*0cd0*/  FSEL R29, R29, R32, !P1 ;  /* 0x000000201d1d7208 */ /* 0x000fca0004800000 */
[----:B---3--:R-:W-:-:S04]  /*0ce0*/  FMUL.FTZ R28, R22, R29 ;  /* 0x0000001d161c7220 */ /* 0x008fc80000410000 */
[----:B--2---:R-:W-:Y:S01]  /*0cf0*/  FFMA.FTZ R5, R5, R24, R28 ;  /* 0x0000001805057223 */ /* 0x004fe2000001001c */
[----:B------:R-:W-:-:S05]  /*0d00*/  VIADD R24, R26, 0x4 ;  /* 0x000000041a187836 */ /* 0x000fca0000000000 */
        /* <DEDUP_REMOVED lines=17> */
[----:B------:R-:W-:-:S04]  /*0e20*/  IADD3 R23, P2, R23, R6, RZ ;  /* 0x0000000617177210 */ /* 0x000fc80007f5e0ff */
[----:B------:R0:W2:Y:S01]  /*0e30*/  LDG.E.CONSTANT R25, desc[UR4][R24.64] ;  /* 0x0000000418197981 */ /* 0x0000a2000c1e9900 */
[----:B------:R-:W-:Y:S01]  /*0e40*/  IMAD.X R28, RZ, RZ, R9, P2 ;  /* 0x000000ffff1c7224 */ /* 0x000fe200010e0609 */
[----:B------:R-:W-:-:S04]  /*0e50*/  LEA R22, P2, R23, R20, 0x2 ;  /* 0x0000001417167211 */ /* 0x000fc800078410ff */
[----:B------:R-:W-:-:S05]  /*0e60*/  LEA.HI.X R23, R23, R21, R28, 0x2, P2 ;  /* 0x0000001517177211 */ /* 0x000fca00010f141c */
[----:B------:R-:W3:Y:S01]  /*0e70*/  LDG.E.CONSTANT R22, desc[UR4][R22.64] ;  /* 0x0000000416167981 */ /* 0x000ee2000c1e9900 */
[----:B------:R-:W-:-:S03]  /*0e80*/  IMAD.SHL.U32 R13, R13, 0x10, RZ ;  /* 0x000000100d0d7824 */ /* 0x000fc600078e00ff */
[----:B------:R-:W1:Y:S02]  /*0e90*/  SHFL.BFLY PT, R32, R2, R14, 0x1f ;  /* 0x0c001f0e02207589 */ /* 0x000e6400000e0000 */
[----:B------:R-:W-:Y:S02]  /*0ea0*/  IABS R28, R13 ;  /* 0x0000000d001c7213 */ /* 0x000fe40000000000 */
[----:B------:R-:W-:-:S03]  /*0eb0*/  ISETP.GE.AND P3, PT, R13, RZ, PT ;  /* 0x000000ff0d00720c */ /* 0x000fc60003f66270 */
[----:B0-----:R-:W-:-:S04]  /*0ec0*/  IMAD.HI.U32 R24, R11, R28, RZ ;  /* 0x0000001c0b187227 */ /* 0x001fc800078e00ff */
[----:B-1----:R-:W-:-:S05]  /*0ed0*/  FADD.FTZ R29, -R32, -RZ ;  /* 0x800000ff201d7221 */ /* 0x002fca0000010100 */
[----:B------:R-:W-:-:S05]  /*0ee0*/  FSEL R29, R29, R32, !P1 ;  /* 0x000000201d1d7208 */ /* 0x000fca0004800000 */
[----:B---3--:R-:W-:-:S04]  /*0ef0*/  FMUL.FTZ R29, R22, R29 ;  /* 0x0000001d161d7220 */ /* 0x008fc80000410000 */
[----:B--2---:R-:W-:Y:S01]  /*0f00*/  FFMA.FTZ R2, R2, R25, R29 ;  /* 0x0000001902027223 */ /* 0x004fe2000001001d */
[----:B------:R-:W-:-:S05]  /*0f10*/  IADD3 R25, -R24, RZ, RZ ;  /* 0x000000ff18197210 */ /* 0x000fca0007ffe1ff */
[----:B------:R-:W-:-:S05]  /*0f20*/  IMAD R23, R10, R25, R28 ;  /* 0x000000190a177224 */ /* 0x000fca00078e021c */
[----:B------:R-:W-:-:S13]  /*0f30*/  ISETP.GT.U32.AND P2, PT, R10, R23, PT ;  /* 0x000000170a00720c */ /* 0x000fda0003f44070 */
[----:B------:R-:W-:-:S05]  /*0f40*/  @!P2 IMAD.IADD R23, R23, 0x1, -R10 ;  /* 0x000000011717a824 */ /* 0x000fca00078e0a0a */
[----:B------:R-:W-:Y:S01]  /*0f50*/  ISETP.GT.U32.AND P2, PT, R10, R23, PT ;  /* 0x000000170a00720c */ /* 0x000fe20003f44070 */
[----:B------:R-:W0:-:S12]  /*0f60*/  SHFL.BFLY PT, R28, R3, R14, 0x1f ;  /* 0x0c001f0e031c7589 */ /* 0x000e1800000e0000 */
[----:B------:R-:W-:-:S04]  /*0f70*/  @!P2 IMAD.IADD R23, R23, 0x1, -R10 ;  /* 0x000000011717a824 */ /* 0x000fc800078e0a0a */
[----:B------:R-:W-:-:S04]  /*0f80*/  @!P3 IMAD.MOV R22, RZ, RZ, -R23 ;  /* 0x000000ffff16b224 */ /* 0x000fc800078e0a17 */
[----:B------:R-:W-:-:S05]  /*0f90*/  @!P3 IMAD.MOV.U32 R23, RZ, RZ, R22 ;  /* 0x000000ffff17b224 */ /* 0x000fca00078e0016 */
[----:B------:R-:W-:-:S04]  /*0fa0*/  SEL R23, R12, R23, !P0 ;  /* 0x000000170c177207 */ /* 0x000fc80004000000 */
[----:B------:R-:W-:-:S04]  /*0fb0*/  SHF.R.U32.HI R23, RZ, 0x1, R23 ;  /* 0x00000001ff177819 */ /* 0x000fc80000011617 */
[----:B------:R-:W-:Y:S01]  /*0fc0*/  IADD3 R22, P2, R23, R18, RZ ;  /* 0x0000001217167210 */ /* 0x000fe20007f5e0ff */
[----:B0-----:R-:W-:-:S04]  /*0fd0*/  FADD.FTZ R29, -R28, -RZ ;  /* 0x800000ff1c1d7221 */ /* 0x001fc80000010100 */
[----:B------:R-:W-:Y:S01]  /*0fe0*/  IMAD.X R25, RZ, RZ, R8, P2 ;  /* 0x000000ffff197224 */ /* 0x000fe200010e0608 */
[----:B------:R-:W-:-:S04]  /*0ff0*/  LEA R24, P2, R22, R20, 0x2 ;  /* 0x0000001416187211 */ /* 0x000fc800078410ff */
[----:B------:R-:W-:Y:S02]  /*1000*/  LEA.HI.X R25, R22, R21, R25, 0x2, P2 ;  /* 0x0000001516197211 */ /* 0x000fe400010f1419 */
[----:B------:R-:W-:Y:S02]  /*1010*/  IADD3 R23, P2, R23, R6, RZ ;  /* 0x0000000617177210 */ /* 0x000fe40007f5e0ff */
[----:B------:R-:W-:Y:S01]  /*1020*/  FSEL R29, R29, R28, !P1 ;  /* 0x0000001c1d1d7208 */ /* 0x000fe20004800000 */
[----:B------:R-:W2:Y:S01]  /*1030*/  LDG.E.CONSTANT R24, desc[UR4][R24.64] ;  /* 0x0000000418187981 */ /* 0x000ea2000c1e9900 */
[----:B------:R-:W-:Y:S02]  /*1040*/  IADD3.X R28, RZ, R9, RZ, P2, !PT ;  /* 0x00000009ff1c7210 */ /* 0x000fe400017fe4ff */
[----:B------:R-:W-:-:S04]  /*1050*/  LEA R22, P2, R23, R20, 0x2 ;  /* 0x0000001417167211 */ /* 0x000fc800078410ff */
[----:B------:R-:W-:-:S05]  /*1060*/  LEA.HI.X R23, R23, R21, R28, 0x2, P2 ;  /* 0x0000001517177211 */ /* 0x000fca00010f141c */
[----:B------:R-:W3:Y:S01]  /*1070*/  LDG.E.CONSTANT R22, desc[UR4][R22.64] ;  /* 0x0000000416167981 */ /* 0x000ee2000c1e9900 */
[----:B------:R-:W-:-:S03]  /*1080*/  VIADD R28, R26, 0x6 ;  /* 0x000000061a1c7836 */ /* 0x000fc60000000000 */
[----:B------:R-:W0:Y:S02]  /*1090*/  SHFL.BFLY PT, R32, R0, R14, 0x1f ;  /* 0x0c001f0e00207589 */ /* 0x000e2400000e0000 */
[----:B------:R-:W-:Y:S01]  /*10a0*/  ISETP.GE.AND P2, PT, R28, RZ, PT ;  /* 0x000000ff1c00720c */ /* 0x000fe20003f46270 */
[----:B---3--:R-:W-:Y:S01]  /*10b0*/  FMUL.FTZ R26, R22, R29 ;  /* 0x0000001d161a7220 */ /* 0x008fe20000410000 */
[----:B------:R-:W-:-:S03]  /*10c0*/  IABS R29, R28 ;  /* 0x0000001c001d7213 */ /* 0x000fc60000000000 */
[----:B--2---:R-:W-:Y:S02]  /*10d0*/  FFMA.FTZ R3, R3, R24, R26 ;  /* 0x0000001803037223 */ /* 0x004fe4000001001a */
[----:B------:R-:W-:-:S04]  /*10e0*/  IMAD.HI.U32 R25, R11, R29, RZ ;  /* 0x0000001d0b197227 */ /* 0x000fc800078e00ff */
[----:B------:R-:W-:-:S04]  /*10f0*/  IMAD.MOV R25, RZ, RZ, -R25 ;  /* 0x000000ffff197224 */ /* 0x000fc800078e0a19 */
        /* <DEDUP_REMOVED lines=16> */
[----:B------:R-:W-:Y:S01]  /*1200*/  LEA R22, P2, R23, R20, 0x2 ;  /* 0x0000001417167211 */ /* 0x000fe200078410ff */
[----:B0-----:R-:W-:-:S03]  /*1210*/  FADD.FTZ R31, -R32, -RZ ;  /* 0x800000ff201f7221 */ /* 0x001fc60000010100 */
[----:B------:R-:W-:Y:S02]  /*1220*/  LEA.HI.X R23, R23, R21, R26, 0x2, P2 ;  /* 0x0000001517177211 */ /* 0x000fe400010f141a */
[----:B------:R-:W-:-:S03]  /*1230*/  FSEL R29, R31, R32, !P1 ;  /* 0x000000201f1d7208 */ /* 0x000fc60004800000 */
[----:B------:R-:W3:Y:S01]  /*1240*/  LDG.E.CONSTANT R22, desc[UR4][R22.64] ;  /* 0x0000000416167981 */ /* 0x000ee2000c1e9900 */
[----:B------:R-:W-:-:S03]  /*1250*/  LOP3.LUT R26, R13, 0x8, RZ, 0xfc, !PT ;  /* 0x000000080d1a7812 */ /* 0x000fc600078efcff */
[----:B------:R-:W0:Y:S01]  /*1260*/  SHFL.BFLY PT, R32, R15, R14, 0x1f ;  /* 0x0c001f0e0f207589 */ /* 0x000e2200000e0000 */
[----:B------:R-:W-:Y:S02]  /*1270*/  IABS R31, R26 ;  /* 0x0000001a001f7213 */ /* 0x000fe40000000000 */
[----:B------:R-:W-:-:S03]  /*1280*/  ISETP.GE.AND P2, PT, R26, RZ, PT ;  /* 0x000000ff1a00720c */ /* 0x000fc60003f46270 */
[----:B-1----:R-:W-:-:S04]  /*1290*/  IMAD.HI.U32 R24, R11, R31, RZ ;  /* 0x0000001f0b187227 */ /* 0x002fc800078e00ff */
[----:B------:R-:W-:-:S04]  /*12a0*/  IMAD.MOV R24, RZ, RZ, -R24 ;  /* 0x000000ffff187224 */ /* 0x000fc800078e0a18 */
[----:B------:R-:W-:-:S05]  /*12b0*/  IMAD R31, R10, R24, R31 ;  /* 0x000000180a1f7224 */ /* 0x000fca00078e021f */
[----:B------:R-:W-:-:S13]  /*12c0*/  ISETP.GT.U32.AND P3, PT, R10, R31, PT ;  /* 0x0000001f0a00720c */ /* 0x000fda0003f64070 */
[----:B------:R-:W-:-:S05]  /*12d0*/  @!P3 IMAD.IADD R31, R31, 0x1, -R10 ;  /* 0x000000011f1fb824 */ /* 0x000fca00078e0a0a */
[----:B------:R-:W-:-:S13]  /*12e0*/  ISETP.GT.U32.AND P3, PT, R10, R31, PT ;  /* 0x0000001f0a00720c */ /* 0x000fda0003f64070 */
[----:B------:R-:W-:Y:S02]  /*12f0*/  @!P3 IMAD.IADD R31, R31, 0x1, -R10 ;  /* 0x000000011f1fb824 */ /* 0x000fe400078e0a0a */
[----:B---3--:R-:W-:-:S03]  /*1300*/  FMUL.FTZ R29, R22, R29 ;  /* 0x0000001d161d7220 */ /* 0x008fc60000410000 */
[----:B------:R-:W-:Y:S01]  /*1310*/  @!P2 IADD3 R22, -R31, RZ, RZ ;  /* 0x000000ff1f16a210 */ /* 0x000fe20007ffe1ff */
[----:B--2---:R-:W-:-:S04]  /*1320*/  FFMA.FTZ R0, R0, R25, R29 ;  /* 0x0000001900007223 */ /* 0x004fc8000001001d */
        /* <DEDUP_REMOVED lines=8> */
[----:B------:R-:W2:Y:S01]  /*13b0*/  LDG.E.CONSTANT R24, desc[UR4][R24.64] ;  /* 0x0000000418187981 */ /* 0x000ea2000c1e9900 */
[----:B0-----:R-:W-:Y:S01]  /*13c0*/  FADD.FTZ R29, -R32, -RZ ;  /* 0x800000ff201d7221 */ /* 0x001fe20000010100 */
[----:B------:R-:W-:Y:S01]  /*13d0*/  IMAD.X R26, RZ, RZ, R9, P2 ;  /* 0x000000ffff1a7224 */ /* 0x000fe200010e0609 */
[----:B------:R-:W-:-:S03]  /*13e0*/  LEA R22, P2, R31, R20, 0x2 ;  /* 0x000000141f167211 */ /* 0x000fc600078410ff */
[----:B------:R-:W-:Y:S02]  /*13f0*/  FSEL R29, R29, R32, !P1 ;  /* 0x000000201d1d7208 */ /* 0x000fe40004800000 */
[----:B------:R-:W-:-:S05]  /*1400*/  LEA.HI.X R23, R31, R21, R26, 0x2, P2 ;  /* 0x000000151f177211 */ /* 0x000fca00010f141a */
[----:B------:R-:W3:Y:S01]  /*1410*/  LDG.E.CONSTANT R22, desc[UR4][R22.64] ;  /* 0x0000000416167981 */ /* 0x000ee2000c1e9900 */
[----:B------:R-:W-:-:S03]  /*1420*/  LOP3.LUT R28, R13, 0xa, RZ, 0xfc, !PT ;  /* 0x0000000a0d1c7812 */ /* 0x000fc600078efcff */
[----:B------:R-:W0:Y:S01]  /*1430*/  SHFL.BFLY PT, R32, R27, R14, 0x1f ;  /* 0x0c001f0e1b207589 */ /* 0x000e2200000e0000 */
        /* <DEDUP_REMOVED lines=49> */
[----:B------:R-:W2:Y:S01]  /*1750*/  LDG.E.CONSTANT R23, desc[UR4][R22.64] ;  /* 0x0000000416177981 */ /* 0x000ea2000c1e9900 */
[----:B------:R-:W-:Y:S01]  /*1760*/  IMAD.X R26, RZ, RZ, R9, P2 ;  /* 0x000000ffff1a7224 */ /* 0x000fe200010e0609 */
[----:B------:R-:W-:Y:S01]  /*1770*/  LEA R24, P2, R25, R20, 0x2 ;  /* 0x0000001419187211 */ /* 0x000fe200078410ff */
[----:B0-----:R-:W-:-:S03]  /*1780*/  FADD.FTZ R31, -R32, -RZ ;  /* 0x800000ff201f7221 */ /* 0x001fc60000010100 */
[----:B------:R-:W-:Y:S02]  /*1790*/  LEA.HI.X R25, R25, R21, R26, 0x2, P2 ;  /* 0x0000001519197211 */ /* 0x000fe400010f141a */
[----:B------:R-:W-:-:S03]  /*17a0*/  FSEL R29, R31, R32, !P1 ;  /* 0x000000201f1d7208 */ /* 0x000fc60004800000 */
[----:B------:R-:W3:Y:S04]  /*17b0*/  LDG.E.CONSTANT R24, desc[UR4][R24.64] ;  /* 0x0000000418187981 */ /* 0x000ee8000c1e9900 */
[----:B------:R0:W1:Y:S01]  /*17c0*/  SHFL.BFLY PT, R32, R7, R14, 0x1f ;  /* 0x0c001f0e07207589 */ /* 0x00006200000e0000 */
[----:B---3--:R-:W-:-:S04]  /*17d0*/  FMUL.FTZ R29, R24, R29 ;  /* 0x0000001d181d7220 */ /* 0x008fc80000410000 */
[----:B012---:R-:W-:-:S07]  /*17e0*/  FFMA.FTZ R4, R4, R23, R29 ;  /* 0x0000001704047223 */ /* 0x007fce000001001d */
.L_x_2210:
        /* <DEDUP_REMOVED lines=21> */
[----:B------:R-:W2:Y:S04]  /*1940*/  LDG.E.CONSTANT R10, desc[UR4][R10.64] ;  /* 0x000000040a0a7981 */ /* 0x000ea8000c1e9900 */
[----:B------:R-:W3:Y:S01]  /*1950*/  LDG.E.CONSTANT R20, desc[UR4][R20.64] ;  /* 0x0000000414147981 */ /* 0x000ee2000c1e9900 */
[----:B------:R-:W-:Y:S01]  /*1960*/  FADD.FTZ R9, -R32, -RZ ;  /* 0x800000ff20097221 */ /* 0x000fe20000010100 */
[----:B------:R-:W-:-:S04]  /*1970*/  UMOV UR6, 0xffffffff ;  /* 0xffffffff00067882 */ /* 0x000fc80000000000 */
[----:B------:R-:W-:-:S05]  /*1980*/  FSEL R9, R9, R32, !P1 ;  /* 0x0000002009097208 */ /* 0x000fca0004800000 */
[----:B--2---:R-:W-:-:S04]  /*1990*/  FMUL.FTZ R6, R10, R9 ;  /* 0x000000090a067220 */ /* 0x004fc80000410000 */
[----:B---3--:R-:W-:Y:S01]  /*19a0*/  FFMA.FTZ R7, R7, R20, R6 ;  /* 0x0000001407077223 */ /* 0x008fe20000010006 */
[----:B------:R-:W-:Y:S06]  /*19b0*/  BRA.DIV UR6, `(.L_x_2200) ;  /* 0x00000012061c7947 */ /* 0x000fec000b800000 */
[----:B------:R-:W-:Y:S01]  /*19c0*/  NOP ;  /* 0x0000000000007918 */ /* 0x000fe20000000000 */
.L_x_2198:
[----:B------:R-:W-:Y:S05]  /*19d0*/  BSYNC B0 ;  /* 0x0000000000007941 */ /* 0x000fea0003800000 */
.L_x_2197:
[----:B------:R-:W-:Y:S02]  /*19e0*/  F2FP.BF16.F32.PACK_AB R11, R7, R4 ;  /* 0x00000004070b723e */ /* 0x000fe400000010ff */
[----:B------:R-:W-:Y:S02]  /*19f0*/  F2FP.BF16.F32.PACK_AB R10, R27, R15 ;  /* 0x0000000f1b0a723e */ /* 0x000fe400000010ff */
[----:B------:R-:W-:Y:S02]  /*1a00*/  F2FP.BF16.F32.PACK_AB R9, R0, R2 ;  /* 0x000000020009723e */ /* 0x000fe400000010ff */
[----:B------:R-:W-:-:S05]  /*1a10*/  F2FP.BF16.F32.PACK_AB R8, R5, R3 ;  /* 0x000000030508723e */ /* 0x000fca00000010ff */
[----:B------:R-:W-:Y:S01]  /*1a20*/  STG.E.128 desc[UR4][R16.64], R8 ;  /* 0x0000000810007986 */ /* 0x000fe2000c101d04 */
[----:B------:R-:W-:Y:S05]  /*1a30*/  EXIT ;  /* 0x000000000000794d */ /* 0x000fea0003800000 */
.L_x_2199:
        /* <DEDUP_REMOVED lines=10> */
[----:B------:R-:W-:-:S04]  /*1ae0*/  IMAD.HI.U32 R11, R21, R11, R20 ;  /* 0x0000000b150b7227 */ /* 0x000fc800078e0014 */
[----:B------:R-:W-:-:S05]  /*1af0*/  VIADD R21, R26, 0x2 ;  /* 0x000000021a157836 */ /* 0x000fca0000000000 */
        /* <DEDUP_REMOVED lines=22> */
[----:B------:R0:W5:Y:S01]  /*1c60*/  LDG.E.CONSTANT R22, desc[UR4][R22.64] ;  /* 0x0000000416167981 */ /* 0x000162000c1e9900 */
[----:B------:R-:W-:Y:S02]  /*1c70*/  IADD3.X R14, RZ, R9, RZ, P1, !PT ;  /* 0x00000009ff0e7210 */ /* 0x000fe40000ffe4ff */
[----:B------:R-:W-:-:S04]  /*1c80*/  LEA R24, P1, R25, R20, 0x2 ;  /* 0x0000001419187211 */ /* 0x000fc800078210ff */
[----:B------:R-:W-:-:S05]  /*1c90*/  LEA.HI.X R25, R25, R21, R14, 0x2, P1 ;  /* 0x0000001519197211 */ /* 0x000fca00008f140e */
[----:B------:R0:W5:Y:S01]  /*1ca0*/  LDG.E.CONSTANT R24, desc[UR4][R24.64] ;  /* 0x0000000418187981 */ /* 0x000162000c1e9900 */
[----:B------:R-:W-:Y:S01]  /*1cb0*/  SHF.R.S32.HI R14, RZ, 0x4, R28 ;  /* 0x00000004ff0e7819 */ /* 0x000fe2000001141c */
[----:B------:R-:W-:Y:S02]  /*1cc0*/  IMAD.MOV.U32 R29, RZ, RZ, -0x1 ;  /* 0xffffffffff1d7424 */ /* 0x000fe400078e00ff */
[----:B------:R-:W-:-:S07]  /*1cd0*/  IMAD.MOV.U32 R31, RZ, RZ, R3 ;  /* 0x000000ffff1f7224 */ /* 0x000fce00078e0003 */
[----:B0----5:R-:W-:Y:S05]  /*1ce0*/  WARPSYNC.COLLECTIVE R29, `(.L_x_2201) ;  /* 0x000000001d087348 */ /* 0x021fea0003c00000 */
[----:B------:R-:W-:Y:S01]  /*1cf0*/  NOP ;  /* 0x0000000000007918 */ /* 0x000fe20000000000 */
[----:B0----5:R-:W-:Y:S01]  /*1d00*/  ENDCOLLECTIVE ;  /* 0x000000000000791b */ /* 0x021fe20003800000 */
.L_x_2201:
[----:B------:R-:W-:Y:S01]  /*1d10*/  IMAD.MOV.U32 R30, RZ, RZ, 0x1f ;  /* 0x0000001fff1e7424 */ /* 0x000fe200078e00ff */
[----:B------:R-:W-:-:S13]  /*1d20*/  ISETP.GE.AND P1, PT, R13, R14, PT ;  /* 0x0000000e0d00720c */ /* 0x000fda0003f26270 */
[----:B------:R-:W-:Y:S05]  /*1d30*/  WARPSYNC.COLLECTIVE R29, `(.L_x_2202) ;  /* 0x000000001d087348 */ /* 0x000fea0003c00000 */
[----:B------:R0:W1:Y:S02]  /*1d40*/  SHFL.BFLY P2, R32, R31, R14, R30 ;  /* 0x0c00000e1f207389 */ /* 0x000064000004001e */
[----:B01----:R-:W-:Y:S01]  /*1d50*/  ENDCOLLECTIVE ;  /* 0x000000000000791b */ /* 0x003fe20003800000 */
.L_x_2202:
[----:B------:R-:W-:Y:S02]  /*1d60*/  IMAD.MOV.U32 R31, RZ, RZ, R5 ;  /* 0x000000ffff1f7224 */ /* 0x000fe400078e0005 */
[----:B------:R-:W-:-:S07]  /*1d70*/  IMAD.MOV.U32 R28, RZ, RZ, R32 ;  /* 0x000000ffff1c7224 */ /* 0x000fce00078e0020 */
[----:B------:R-:W-:Y:S05]  /*1d80*/  WARPSYNC.COLLECTIVE R29, `(.L_x_2203) ;  /* 0x000000001d087348 */ /* 0x000fea0003c00000 */
[----:B------:R0:W1:Y:S02]  /*1d90*/  SHFL.BFLY P2, R32, R31, R14, R30 ;  /* 0x0c00000e1f207389 */ /* 0x000064000004001e */
[----:B01----:R-:W-:Y:S01]  /*1da0*/  ENDCOLLECTIVE ;  /* 0x000000000000791b */ /* 0x003fe20003800000 */
.L_x_2203:
[----:B------:R-:W-:-:S05]  /*1db0*/  FADD.FTZ R23, -R32, -RZ ;  /* 0x800000ff20177221 */ /* 0x000fca0000010100 */
[----:B------:R-:W-:-:S05]  /*1dc0*/  FSEL R23, R23, R32, !P1 ;  /* 0x0000002017177208 */ /* 0x000fca0004800000 */
        /* <DEDUP_REMOVED lines=20> */
[----:B------:R-:W-:-:S04]  /*1f10*/  IADD3 R25, P2, R25, R6, RZ ;  /* 0x0000000619197210 */ /* 0x000fc80007f5e0ff */
[----:B------:R0:W5:Y:S01]  /*1f20*/  LDG.E.CONSTANT R23, desc[UR4][R22.64] ;  /* 0x0000000416177981 */ /* 0x000162000c1e9900 */
[----:B------:R-:W-:Y:S01]  /*1f30*/  IMAD.X R30, RZ, RZ, R9, P2 ;  /* 0x000000ffff1e7224 */ /* 0x000fe200010e0609 */
[----:B------:R-:W-:-:S04]  /*1f40*/  LEA R24, P2, R25, R20, 0x2 ;  /* 0x0000001419187211 */ /* 0x000fc800078410ff */
[----:B------:R-:W-:-:S05]  /*1f50*/  LEA.HI.X R25, R25, R21, R30, 0x2, P2 ;  /* 0x0000001519197211 */ /* 0x000fca00010f141e */
[----:B------:R0:W5:Y:S01]  /*1f60*/  LDG.E.CONSTANT R24, desc[UR4][R24.64] ;  /* 0x0000000418187981 */ /* 0x000162000c1e9900 */
[----:B------:R-:W-:Y:S02]  /*1f70*/  IMAD.MOV.U32 R31, RZ, RZ, R2 ;  /* 0x000000ffff1f7224 */ /* 0x000fe400078e0002 */
[----:B------:R-:W-:Y:S02]  /*1f80*/  IMAD.MOV.U32 R30, RZ, RZ, 0x1f ;  /* 0x0000001fff1e7424 */ /* 0x000fe400078e00ff */
[----:B------:R-:W-:-:S07]  /*1f90*/  IMAD.SHL.U32 R13, R13, 0x10, RZ ;  /* 0x000000100d0d7824 */ /* 0x000fce00078e00ff */
[----:B0----5:R-:W-:Y:S05]  /*1fa0*/  WARPSYNC.COLLECTIVE R29, `(.L_x_2204) ;  /* 0x000000001d087348 */ /* 0x021fea0003c00000 */
[----:B------:R1:W2:Y:S02]  /*1fb0*/  SHFL.BFLY P2, R32, R31, R14, R30 ;  /* 0x0c00000e1f207389 */ /* 0x0002a4000004001e */
[----:B012--5:R-:W-:Y:S01]  /*1fc0*/  ENDCOLLECTIVE ;  /* 0x000000000000791b */ /* 0x027fe20003800000 */
.L_x_2204:
[----:B------:R-:W-:Y:S01]  /*1fd0*/  ISETP.GE.AND P3, PT, R13, RZ, PT ;  /* 0x000000ff0d00720c */ /* 0x000fe20003f66270 */
[----:B------:R-:W-:-:S05]  /*1fe0*/  FADD.FTZ R33, -R32, -RZ ;  /* 0x800000ff20217221 */ /* 0x000fca0000010100 */
[----:B------:R-:W-:Y:S01]  /*1ff0*/  FSEL R33, R33, R32, !P1 ;  /* 0x0000002021217208 */ /* 0x000fe20004800000 */
[----:B------:R-:W-:-:S05]  /*2000*/  FADD.FTZ R29, -R28, -RZ ;  /* 0x800000ff1c1d7221 */ /* 0x000fca0000010100 */
[----:B------:R-:W-:Y:S01]  /*2010*/  FSEL R29, R29, R28, !P1 ;  /* 0x0000001c1d1d7208 */ /* 0x000fe20004800000 */
        /* <DEDUP_REMOVED lines=19> */
[----:B------:R-:W2:Y:S02]  /*2150*/  LDG.E.CONSTANT R22, desc[UR4][R22.64] ;  /* 0x0000000416167981 */ /* 0x000ea4000c1e9900 */
[----:B------:R-:W-:Y:S01]  /*2160*/  IMAD.X R28, RZ, RZ, R9, P2 ;  /* 0x000000ffff1c7224 */ /* 0x000fe200010e0609 */
[----:B------:R-:W-:-:S04]  /*2170*/  LEA R24, P2, R25, R20, 0x2 ;  /* 0x0000001419187211 */ /* 0x000fc800078410ff */
[----:B------:R-:W-:-:S05]  /*2180*/  LEA.HI.X R25, R25, R21, R28, 0x2, P2 ;  /* 0x0000001519197211 */ /* 0x000fca00010f141c */
[----:B------:R-:W3:Y:S01]  /*2190*/  LDG.E.CONSTANT R24, desc[UR4][R24.64] ;  /* 0x0000000418187981 */ /* 0x000ee2000c1e9900 */
[----:B------:R-:W-:-:S05]  /*21a0*/  VIADD R26, R26, 0x6 ;  /* 0x000000061a1a7836 */ /* 0x000fca0000000000 */
[----:B------:R-:W-:Y:S01]  /*21b0*/  ISETP.GE.AND P2, PT, R26, RZ, PT ;  /* 0x000000ff1a00720c */ /* 0x000fe20003f46270 */
[----:B------:R-:W-:Y:S02]  /*21c0*/  IMAD.MOV.U32 R31, RZ, RZ, R0 ;  /* 0x000000ffff1f7224 */ /* 0x000fe400078e0000 */
        /* <DEDUP_REMOVED lines=16> */
[C---:B------:R-:W-:Y:S02]  /*22d0*/  LEA R22, P2, R23.reuse, R20, 0x2 ;  /* 0x0000001417167211 */ /* 0x040fe400078410ff */
[----:B------:R-:W-:Y:S02]  /*22e0*/  MOV R29, 0xffffffff ;  /* 0xffffffff001d7802 */ /* 0x000fe40000000f00 */
[----:B------:R-:W-:-:S05]  /*22f0*/  LEA.HI.X R23, R23, R21, R24, 0x2, P2 ;  /* 0x0000001517177211 */ /* 0x000fca00010f1418 */
[----:B------:R0:W5:Y:S04]  /*2300*/  LDG.E.CONSTANT R25, desc[UR4][R22.64] ;  /* 0x0000000416197981 */ /* 0x000168000c1e9900 */
[----:B0----5:R-:W-:Y:S05]  /*2310*/  WARPSYNC.COLLECTIVE R29, `(.L_x_2205) ;  /* 0x000000001d087348 */ /* 0x021fea0003c00000 */
[----:B------:R1:W2:Y:S02]  /*2320*/  SHFL.BFLY P2, R32, R31, R14, R30 ;  /* 0x0c00000e1f207389 */ /* 0x0002a4000004001e */
[----:B012--5:R-:W-:Y:S01]  /*2330*/  ENDCOLLECTIVE ;  /* 0x000000000000791b */ /* 0x027fe20003800000 */
.L_x_2205:
[----:B------:R-:W-:Y:S01]  /*2340*/  IADD3 R35, P2, R35, R6, RZ ;  /* 0x0000000623237210 */ /* 0x000fe20007f5e0ff */
[----:B------:R-:W-:-:S04]  /*2350*/  FADD.FTZ R33, -R32, -RZ ;  /* 0x800000ff20217221 */ /* 0x000fc80000010100 */
[----:B------:R-:W-:Y:S01]  /*2360*/  IMAD.X R24, RZ, RZ, R9, P2 ;  /* 0x000000ffff187224 */ /* 0x000fe200010e0609 */
[----:B------:R-:W-:Y:S02]  /*2370*/  LEA R22, P2, R35, R20, 0x2 ;  /* 0x0000001423167211 */ /* 0x000fe400078410ff */
[----:B------:R-:W-:Y:S02]  /*2380*/  FSEL R33, R33, R32, !P1 ;  /* 0x0000002021217208 */ /* 0x000fe40004800000 */
[----:B------:R-:W-:-:S05]  /*2390*/  LEA.HI.X R23, R35, R21, R24, 0x2, P2 ;  /* 0x0000001523177211 */ /* 0x000fca00010f1418 */
[----:B------:R-:W2:Y:S01]  /*23a0*/  LDG.E.CONSTANT R22, desc[UR4][R22.64] ;  /* 0x0000000416167981 */ /* 0x000ea2000c1e9900 */
        /* <DEDUP_REMOVED lines=9> */
[----:B------:R-:W-:Y:S02]  /*2440*/  @!P3 IMAD.IADD R31, R31, 0x1, -R10 ;  /* 0x000000011f1fb824 */ /* 0x000fe400078e0a0a */
[----:B--2---:R-:W-:-:S03]  /*2450*/  FMUL.FTZ R33, R22, R33 ;  /* 0x0000002116217220 */ /* 0x004fc60000410000 */
[----:B------:R-:W-:Y:S01]  /*2460*/  @!P2 IADD3 R22, -R31, RZ, RZ ;  /* 0x000000ff1f16a210 */ /* 0x000fe20007ffe1ff */
[----:B------:R-:W-:-:S04]  /*2470*/  FFMA.FTZ R0, R0, R25, R33 ;  /* 0x0000001900007223 */ /* 0x000fc80000010021 */
[----:B------:R-:W-:-:S05]  /*2480*/  @!P2 IMAD.MOV.U32 R31, RZ, RZ, R22 ;  /* 0x000000ffff1fa224 */ /* 0x000fca00078e0016 */
[----:B------:R-:W-:-:S04]  /*2490*/  SEL R31, R12, R31, !P0 ;  /* 0x0000001f0c1f7207 */ /* 0x000fc80004000000 */
[----:B------:R-:W-:-:S04]  /*24a0*/  SHF.R.U32.HI R33, RZ, 0x1, R31 ;  /* 0x00000001ff217819 */ /* 0x000fc8000001161f */
[----:B------:R-:W-:-:S05]  /*24b0*/  IADD3 R23, P2, R33, R18, RZ ;  /* 0x0000001221177210 */ /* 0x000fca0007f5e0ff */
[----:B------:R-:W-:Y:S01]  /*24c0*/  IMAD.X R24, RZ, RZ, R8, P2 ;  /* 0x000000ffff187224 */ /* 0x000fe200010e0608 */
[----:B------:R-:W-:Y:S01]  /*24d0*/  LEA R22, P2, R23, R20, 0x2 ;  /* 0x0000001417167211 */ /* 0x000fe200078410ff */
[----:B------:R-:W-:-:S03]  /*24e0*/  IMAD.MOV.U32 R31, RZ, RZ, R15 ;  /* 0x000000ffff1f7224 */ /* 0x000fc600078e000f */
[----:B------:R-:W-:-:S05]  /*24f0*/  LEA.HI.X R23, R23, R21, R24, 0x2, P2 ;  /* 0x0000001517177211 */ /* 0x000fca00010f1418 */
[----:B------:R0:W5:Y:S04]  /*2500*/  LDG.E.CONSTANT R24, desc[UR4][R22.64] ;  /* 0x0000000416187981 */ /* 0x000168000c1e9900 */
[----:B0----5:R-:W-:Y:S05]  /*2510*/  WARPSYNC.COLLECTIVE R29, `(.L_x_2206) ;  /* 0x000000001d087348 */ /* 0x021fea0003c00000 */
[----:B------:R1:W2:Y:S02]  /*2520*/  SHFL.BFLY P2, R32, R31, R14, R30 ;  /* 0x0c00000e1f207389 */ /* 0x0002a4000004001e */
[----:B012--5:R-:W-:Y:S01]  /*2530*/  ENDCOLLECTIVE ;  /* 0x000000000000791b */ /* 0x027fe20003800000 */
.L_x_2206:
[----:B------:R-:W-:Y:S01]  /*2540*/  IADD3 R33, P2, R33, R6, RZ ;  /* 0x0000000621217210 */ /* 0x000fe20007f5e0ff */
[----:B------:R-:W-:-:S04]  /*2550*/  FADD.FTZ R25, -R32, -RZ ;  /* 0x800000ff20197221 */ /* 0x000fc80000010100 */
[----:B------:R-:W-:Y:S01]  /*2560*/  IMAD.X R26, RZ, RZ, R9, P2 ;  /* 0x000000ffff1a7224 */ /* 0x000fe200010e0609 */
[----:B------:R-:W-:Y:S02]  /*2570*/  LEA R22, P2, R33, R20, 0x2 ;  /* 0x0000001421167211 */ /* 0x000fe400078410ff */
[----:B------:R-:W-:Y:S02]  /*2580*/  FSEL R25, R25, R32, !P1 ;  /* 0x0000002019197208 */ /* 0x000fe40004800000 */
[----:B------:R-:W-:-:S05]  /*2590*/  LEA.HI.X R23, R33, R21, R26, 0x2, P2 ;  /* 0x0000001521177211 */ /* 0x000fca00010f141a */
[----:B------:R-:W2:Y:S01]  /*25a0*/  LDG.E.CONSTANT R22, desc[UR4][R22.64] ;  /* 0x0000000416167981 */ /* 0x000ea2000c1e9900 */
[----:B------:R-:W-:Y:S02]  /*25b0*/  IMAD.MOV.U32 R31, RZ, RZ, R27 ;  /* 0x000000ffff1f7224 */ /* 0x000fe400078e001b */
[----:B--2---:R-:W-:-:S04]  /*25c0*/  FMUL.FTZ R26, R22, R25 ;  /* 0x00000019161a7220 */ /* 0x004fc80000410000 */
[----:B------:R-:W-:Y:S01]  /*25d0*/  FFMA.FTZ R15, R15, R24, R26 ;  /* 0x000000180f0f7223 */ /* 0x000fe2000001001a */
        /* <DEDUP_REMOVED lines=18> */
[----:B------:R0:W5:Y:S04]  /*2700*/  LDG.E.CONSTANT R24, desc[UR4][R22.64] ;  /* 0x0000000416187981 */ /* 0x000168000c1e9900 */
[----:B0----5:R-:W-:Y:S05]  /*2710*/  WARPSYNC.COLLECTIVE R29, `(.L_x_2207) ;  /* 0x000000001d087348 */ /* 0x021fea0003c00000 */
[----:B------:R1:W2:Y:S02]  /*2720*/  SHFL.BFLY P2, R32, R31, R14, R30 ;  /* 0x0c00000e1f207389 */ /* 0x0002a4000004001e */
[----:B012--5:R-:W-:Y:S01]  /*2730*/  ENDCOLLECTIVE ;  /* 0x000000000000791b */ /* 0x027fe20003800000 */
.L_x_2207:
        /* <DEDUP_REMOVED lines=33> */
.L_x_2208:
[----:B------:R-:W-:Y:S01]  /*2950*/  IADD3 R35, P2, R35, R6, RZ ;  /* 0x0000000623237210 */ /* 0x000fe20007f5e0ff */
[----:B------:R-:W-:-:S04]  /*2960*/  FADD.FTZ R33, -R32, -RZ ;  /* 0x800000ff20217221 */ /* 0x000fc80000010100 */
[----:B------:R-:W-:Y:S01]  /*2970*/  IMAD.X R24, RZ, RZ, R9, P2 ;  /* 0x000000ffff187224 */ /* 0x000fe200010e0609 */
[----:B------:R-:W-:Y:S01]  /*2980*/  LEA R22, P2, R35, R20, 0x2 ;  /* 0x0000001423167211 */ /* 0x000fe200078410ff */
[----:B------:R-:W-:Y:S01]  /*2990*/  IMAD.MOV.U32 R31, RZ, RZ, R7 ;  /* 0x000000ffff1f7224 */ /* 0x000fe200078e0007 */
[----:B------:R-:W-:Y:S02]  /*29a0*/  FSEL R33, R33, R32, !P1 ;  /* 0x0000002021217208 */ /* 0x000fe40004800000 */
[----:B------:R-:W-:-:S05]  /*29b0*/  LEA.HI.X R23, R35, R21, R24, 0x2, P2 ;  /* 0x0000001523177211 */ /* 0x000fca00010f1418 */
[----:B------:R0:W5:Y:S04]  /*29c0*/  LDG.E.CONSTANT R22, desc[UR4][R22.64] ;  /* 0x0000000416167981 */ /* 0x000168000c1e9900 */
[----:B0----5:R-:W-:Y:S05]  /*29d0*/  WARPSYNC.COLLECTIVE R29, `(.L_x_2209) ;  /* 0x000000001d087348 */ /* 0x021fea0003c00000 */
[----:B------:R1:W2:Y:S02]  /*29e0*/  SHFL.BFLY P2, R32, R31, R14, R30 ;  /* 0x0c00000e1f207389 */ /* 0x0002a4000004001e */
[----:B012--5:R-:W-:Y:S01]  /*29f0*/  ENDCOLLECTIVE ;  /* 0x000000000000791b */ /* 0x027fe20003800000 */
.L_x_2209:
[----:B------:R-:W-:-:S04]  /*2a00*/  FMUL.FTZ R33, R22, R33 ;  /* 0x0000002116217220 */ /* 0x000fc80000410000 */
[----:B------:R-:W-:Y:S01]  /*2a10*/  FFMA.FTZ R4, R4, R25, R33 ;  /* 0x0000001904047223 */ /* 0x000fe20000010021 */
[----:B------:R-:W-:Y:S06]  /*2a20*/  BRA `(.L_x_2210) ;  /* 0xffffffec00707947 */ /* 0x000fec000383ffff */
.L_x_2200:
[----:B------:R-:W-:Y:S01]  /*2a30*/  BSSY B1, `(.L_x_2211) ;  /* 0x0000005000017945 */ /* 0x000fe20003800000 */
[----:B------:R-:W-:-:S07]  /*2a40*/  IMAD.MOV.U32 R29, RZ, RZ, -0x1 ;  /* 0xffffffffff1d7424 */ /* 0x000fce00078e00ff */
[----:B------:R-:W-:Y:S05]  /*2a50*/  WARPSYNC.COLLECTIVE R29, `(.L_x_2212) ;  /* 0x000000001d087348 */ /* 0x000fea0003c00000 */
[----:B------:R-:W-:Y:S01]  /*2a60*/  NOP ;  /* 0x0000000000007918 */ /* 0x000fe20000000000 */
[----:B------:R-:W-:Y:S01]  /*2a70*/  ENDCOLLECTIVE ;  /* 0x000000000000791b */ /* 0x000fe20003800000 */
.L_x_2212:
[----:B------:R-:W-:Y:S05]  /*2a80*/  BSYNC B1 ;  /* 0x0000000000017941 */ /* 0x000fea0003800000 */
.L_x_2211:
[----:B------:R-:W-:Y:S05]  /*2a90*/  BRA `(.L_x_2198) ;  /* 0xffffffec00cc7947 */ /* 0x000fea000383ffff */
.L_x_2213:
        /* <DEDUP_REMOVED lines=14> */
.L_x_4560:


//--------------------- .text._ZN12tensorrt_llm7kernels21fusedQKNormRopeKernelIN3c108BFloat16EfLi256ELb1EEEvPviiifPKvS6_S6_PKlii --------------------------
	.section	.text._ZN12tensorrt_llm7kernels21fusedQKNormRopeKernelIN3c108BFloat16EfLi256ELb1EEEvPviiifPKvS6_S6_PKlii,"ax",@progbits
	.align	128
        .global         _ZN12tensorrt_llm7kernels21fusedQKNormRopeKernelIN3c108BFloat16EfLi256ELb1EEEvPviiifPKvS6_S6_PKlii
        .type           _ZN12tensorrt_llm7kernels21fusedQKNormRopeKernelIN3c108BFloat16EfLi256ELb1EEEvPviiifPKvS6_S6_PKlii,@function
        .size           _ZN12tensorrt_llm7kernels21fusedQKNormRopeKernelIN3c108BFloat16EfLi256ELb1EEEvPviiifPKvS6_S6_PKlii,(.L_x_4561 - _ZN12tensorrt_llm7kernels21fusedQKNormRopeKernelIN3c108BFloat16EfLi256ELb1EEEvPviiifPKvS6_S6_PKlii)
        .other          _ZN12tensorrt_llm7kernels21fusedQKNormRopeKernelIN3c108BFloat16EfLi256ELb1EEEvPviiifPKvS6_S6_PKlii,@"STO_CUDA_ENTRY STV_DEFAULT"
_ZN12tensorrt_llm7kernels21fusedQKNormRopeKernelIN3c108BFloat16EfLi256ELb1EEEvPviiifPKvS6_S6_PKlii:
.text._ZN12tensorrt_llm7kernels21fusedQKNormRopeKernelIN3c108BFloat16EfLi256ELb1EEEvPviiifPKvS6_S6_PKlii:
        /* <DEDUP_REMOVED lines=56> */
[----:B------:R-:W4:Y:S02]  /*0380*/  @P0 LDG.E.U16 R28, desc[UR6][R8.64+0x2] ;  /* 0x00000206081c0981 */ /* 0x000f24000c1e1500 */
[----:B------:R-:W-:Y:S01]  /*0390*/  IMAD.IADD R5, R5, 0x1, R25 ;  /* 0x0000000105057824 */ /* 0x000fe200078e0219 */
[----:B------:R-:W-:Y:S01]  /*03a0*/  IADD3 R4, R13, -R4, RZ ;  /* 0x800000040d047210 */ /* 0x000fe20007ffe0ff */
[----:B------:R-:W5:Y:S03]  /*03b0*/  @P0 LDG.E.U16 R22, desc[UR6][R8.64+0x4] ;  /* 0x0000040608160981 */ /* 0x000f66000c1e1500 */
[----:B------:R-:W-:Y:S01]  /*03c0*/  LEA R13, R4, R5, 0x8 ;  /* 0x00000005040d7211 */ /* 0x000fe200078e40ff */
[----:B--2---:R-:W-:Y:S01]  /*03d0*/  IMAD.WIDE R4, R25, 0x2, R10 ;  /* 0x0000000219047825 */ /* 0x004fe200078e020a */
[----:B------:R-:W2:Y:S03]  /*03e0*/  @P0 LDG.E.U16 R21, desc[UR6][R8.64+0x6] ;  /* 0x0000060608150981 */ /* 0x000ea6000c1e1500 */
[----:B0-----:R-:W-:Y:S01]  /*03f0*/  IMAD.WIDE R6, R13, 0x2, R6 ;  /* 0x000000020d067825 */ /* 0x001fe200078e0206 */
[----:B------:R-:W2:Y:S04]  /*0400*/  @P0 LDG.E.U16 R17, desc[UR6][R8.64+0x8] ;  /* 0x0000080608110981 */ /* 0x000ea8000c1e1500 */
[----:B------:R-:W2:Y:S04]  /*0410*/  @P0 LDG.E.U16 R0, desc[UR6][R8.64+0xa] ;  /* 0x00000a0608000981 */ /* 0x000ea8000c1e1500 */
[----:B------:R-:W2:Y:S04]  /*0420*/  @P0 LDG.E.U16 R18, desc[UR6][R8.64+0xc] ;  /* 0x00000c0608120981 */ /* 0x000ea8000c1e1500 */
[----:B------:R-:W2:Y:S04]  /*0430*/  @P0 LDG.E.U16 R2, desc[UR6][R8.64+0xe] ;  /* 0x00000e0608020981 */ /* 0x000ea8000c1e1500 */
        /* <DEDUP_REMOVED lines=13> */
[----:B---3--:R-:W-:Y:S01]  /*0510*/  @P0 SHF.L.U32 R27, R27, 0x10, RZ ;  /* 0x000000101b1b0819 */ /* 0x008fe200000006ff */
[----:B----4-:R-:W-:Y:S02]  /*0520*/  @P0 IMAD.U32 R28, R28, 0x10000, RZ ;  /* 0x000100001c1c0824 */ /* 0x010fe400078e00ff */
[----:B-----5:R-:W-:Y:S01]  /*0530*/  @P0 IMAD.U32 R22, R22, 0x10000, RZ ;  /* 0x0001000016160824 */ /* 0x020fe200078e00ff */
[----:B--2---:R-:W-:Y:S01]  /*0540*/  @P0 SHF.L.U32 R21, R21, 0x10, RZ ;  /* 0x0000001015150819 */ /* 0x004fe200000006ff */
[----:B------:R-:W-:Y:S01]  /*0550*/  @P0 IMAD.U32 R17, R17, 0x10000, RZ ;  /* 0x0001000011110824 */ /* 0x000fe200078e00ff */
[----:B------:R-:W-:Y:S02]  /*0560*/  @!P0 SHF.L.U32 R27, R23, 0x10, RZ ;  /* 0x00000010171b8819 */ /* 0x000fe400000006ff */
[----:B------:R-:W-:-:S02]  /*0570*/  @!P0 SHF.L.U32 R28, R24, 0x10, RZ ;  /* 0x00000010181c8819 */ /* 0x000fc400000006ff */
[C---:B------:R-:W-:Y:S02]  /*0580*/  PRMT R23, R8.reuse, 0x7632, R23 ;  /* 0x0000763208177816 */ /* 0x040fe40000000017 */
[----:B------:R-:W-:Y:S02]  /*0590*/  SHF.L.U32 R24, R8, 0x10, RZ ;  /* 0x0000001008187819 */ /* 0x000fe400000006ff */
[----:B0-----:R-:W-:-:S03]  /*05a0*/  SHF.L.U32 R4, R23, 0x10, RZ ;  /* 0x0000001017047819 */ /* 0x001fc600000006ff */
[----:B------:R-:W-:Y:S01]  /*05b0*/  FFMA.FTZ R5, R24, R24, RZ ;  /* 0x0000001818057223 */ /* 0x000fe200000100ff */
[C---:B------:R-:W-:Y:S01]  /*05c0*/  PRMT R8, R9.reuse, 0x7632, R8 ;  /* 0x0000763209087816 */ /* 0x040fe20000000008 */
[----:B------:R-:W-:Y:S01]  /*05d0*/  @!P0 IMAD.U32 R22, R20, 0x10000, RZ ;  /* 0x0001000014168824 */ /* 0x000fe200078e00ff */
[----:B------:R-:W-:Y:S01]  /*05e0*/  SHF.L.U32 R9, R9, 0x10, RZ ;  /* 0x0000001009097819 */ /* 0x000fe200000006ff */
[----:B------:R-:W-:Y:S02]  /*05f0*/  FFMA.FTZ R20, R4, R4, R5 ;  /* 0x0000000404147223 */ /* 0x000fe40000010005 */
[----:B------:R-:W-:Y:S02]  /*0600*/  IMAD.U32 R8, R8, 0x10000, RZ ;  /* 0x0001000008087824 */ /* 0x000fe400078e00ff */
[----:B------:R-:W-:Y:S01]  /*0610*/  FFMA.FTZ R5, R9, R9, R20 ;  /* 0x0000000909057223 */ /* 0x000fe20000010014 */
[----:B------:R-:W-:Y:S02]  /*0620*/  @!P0 SHF.L.U32 R21, R19, 0x10, RZ ;  /* 0x0000001013158819 */ /* 0x000fe400000006ff */
[----:B------:R-:W-:-:S02]  /*0630*/  @!P0 SHF.L.U32 R17, R15, 0x10, RZ ;  /* 0x000000100f118819 */ /* 0x000fc400000006ff */
[C---:B------:R-:W-:Y:S02]  /*0640*/  PRMT R19, R10.reuse, 0x7632, R19 ;  /* 0x000076320a137816 */ /* 0x040fe40000000013 */
[----:B------:R-:W-:Y:S01]  /*0650*/  SHF.L.U32 R15, R10, 0x10, RZ ;  /* 0x000000100a0f7819 */ /* 0x000fe200000006ff */
[----:B------:R-:W-:Y:S01]  /*0660*/  FFMA.FTZ R10, R8, R8, R5 ;  /* 0x00000008080a7223 */ /* 0x000fe20000010005 */
[----:B------:R-:W-:-:S03]  /*0670*/  SHF.L.U32 R5, R19, 0x10, RZ ;  /* 0x0000001013057819 */ /* 0x000fc600000006ff */
        /* <DEDUP_REMOVED lines=19> */
[----:B------:R-:W-:Y:S01]  /*07b0*/  @!P0 IMAD.U32 R18, R13, 0x10000, RZ ;  /* 0x000100000d128824 */ /* 0x000fe200078e00ff */
[----:B------:R-:W-:Y:S02]  /*07c0*/  @P0 SHF.L.U32 R2, R2, 0x10, RZ ;  /* 0x0000001002020819 */ /* 0x000fe400000006ff */
[----:B------:R-:W-:Y:S01]  /*07d0*/  @!P0 SHF.L.U32 R2, R26, 0x10, RZ ;  /* 0x000000101a028819 */ /* 0x000fe200000006ff */
[----:B0-----:R-:W-:-:S04]  /*07e0*/  FADD.FTZ R14, R29, R14 ;  /* 0x0000000e1d0e7221 */ /* 0x001fc80000010000 */
[----:B------:R-:W-:-:S06]  /*07f0*/  FFMA.FTZ R3, R14, 0.00390625, R3 ;  /* 0x3b8000000e037823 */ /* 0x000fcc0000010003 */
[----:B------:R-:W0:Y:S01]  /*0800*/  MUFU.RSQ R3, R3 ;  /* 0x0000000300037308 */ /* 0x000e220000001400 */
[----:B------:R-:W-:Y:S01]  /*0810*/  ISETP.GE.AND P0, PT, R16, UR4, PT ;  /* 0x0000000410007c0c */ /* 0x000fe2000bf06270 */
        /* <DEDUP_REMOVED lines=21> */
[----:B------:R-:W-:Y:S01]  /*0970*/  SHF.L.U32 R16, R16, 0x2, RZ ;  /* 0x0000000210107819 */ /* 0x000fe200000006ff */
[----:B------:R-:W-:Y:S01]  /*0980*/  USHF.R.S32.HI UR5, URZ, 0x1f, UR9 ;  /* 0x0000001f3f057899 */ /* 0x000fe20008011409 */
[----:B------:R-:W-:Y:S01]  /*0990*/  IMAD.MOV.U32 R17, RZ, RZ, RZ ;  /* 0x000000ffff117224 */ /* 0x000fe200078e00ff */
[----:B------:R-:W-:-:S04]  /*09a0*/  USHF.R.S32.HI UR4, URZ, 0x1, UR4 ;  /* 0x000000013f047899 */ /* 0x000fc80008011404 */
[----:B------:R-:W-:Y:S02]  /*09b0*/  USHF.R.S32.HI UR8, URZ, 0x1f, UR4 ;  /* 0x0000001f3f087899 */ /* 0x000fe40008011404 */
[----:B------:R-:W-:-:S04]  /*09c0*/  MOV R14, UR4 ;  /* 0x00000004000e7c02 */ /* 0x000fc80008000f00 */
[----:B------:R-:W-:Y:S02]  /*09d0*/  IMAD.U32 R15, RZ, RZ, UR8 ;  /* 0x00000008ff0f7e24 */ /* 0x000fe4000f8e00ff */
[----:B--2---:R-:W-:Y:S02]  /*09e0*/  IMAD R9, R13, UR9, RZ ;  /* 0x000000090d097c24 */ /* 0x004fe4000f8e02ff */
[----:B------:R-:W-:-:S04]  /*09f0*/  IMAD.WIDE.U32 R14, R12, UR9, R14 ;  /* 0x000000090c0e7c25 */ /* 0x000fc8000f8e000e */
[----:B------:R-:W-:Y:S01]  /*0a00*/  IMAD R9, R12, UR5, R9 ;  /* 0x000000050c097c24 */ /* 0x000fe2000f8e0209 */
[----:B------:R-:W-:Y:S01]  /*0a10*/  IADD3 R8, P0, R16, R14, RZ ;  /* 0x0000000e10087210 */ /* 0x000fe20007f1e0ff */
[----:B------:R-:W-:Y:S01]  /*0a20*/  ULDC.64 UR4, c[0x0][0x238] ;  /* 0x00008e0000047ab9 */ /* 0x000fe20000000a00 */
[----:B------:R-:W-:Y:S02]  /*0a30*/  IMAD.WIDE.U32 R16, R12, UR9, R16 ;  /* 0x000000090c107c25 */ /* 0x000fe4000f8e0010 */
[----:B------:R-:W-:Y:S02]  /*0a40*/  IADD3 R22, R15, R9, RZ ;  /* 0x000000090f167210 */ /* 0x000fe40007ffe0ff */
[----:B------:R-:W-:Y:S02]  /*0a50*/  LEA R26, P1, R8, UR4, 0x2 ;  /* 0x00000004081a7c11 */ /* 0x000fe4000f8210ff */
[----:B------:R-:W-:Y:S02]  /*0a60*/  IADD3.X R13, RZ, R22, RZ, P0, !PT ;  /* 0x00000016ff0d7210 */ /* 0x000fe400007fe4ff */
[----:B------:R-:W-:-:S02]  /*0a70*/  LEA R20, P0, R16, UR4, 0x2 ;  /* 0x0000000410147c11 */ /* 0x000fc4000f8010ff */
[----:B------:R-:W-:Y:S02]  /*0a80*/  IADD3 R15, R9, R17, RZ ;  /* 0x00000011090f7210 */ /* 0x000fe40007ffe0ff */
[----:B------:R-:W-:Y:S02]  /*0a90*/  LEA.HI.X R27, R8, UR5, R13, 0x2, P1 ;  /* 0x00000005081b7c11 */ /* 0x000fe400088f140d */
[----:B------:R-:W-:-:S03]  /*0aa0*/  LEA.HI.X R21, R16, UR5, R15, 0x2, P0 ;  /* 0x0000000510157c11 */ /* 0x000fc600080f140f */
[----:B------:R0:W2:Y:S04]  /*0ab0*/  LDG.E.CONSTANT R23, desc[UR6][R26.64] ;  /* 0x000000061a177981 */ /* 0x0000a8000c1e9900 */
[----:B------:R1:W3:Y:S01]  /*0ac0*/  LDG.E.CONSTANT R15, desc[UR6][R20.64] ;  /* 0x00000006140f7981 */ /* 0x0002e2000c1e9900 */
[----:B------:R-:W-:Y:S01]  /*0ad0*/  VIADD R16, R25, 0x2 ;  /* 0x0000000219107836 */ /* 0x000fe20000000000 */
[----:B------:R-:W-:-:S04]  /*0ae0*/  HFMA2.MMA R17, -RZ, RZ, 0, 0 ;  /* 0x00000000ff117435 */ /* 0x000fc800000001ff */
[----:B------:R-:W-:-:S05]  /*0af0*/  SHF.R.U32.HI R16, RZ, 0x1, R16 ;  /* 0x00000001ff107819 */ /* 0x000fca0000011610 */
[----:B------:R-:W-:Y:S01]  /*0b00*/  IMAD.WIDE.U32 R18, R12, UR9, R16 ;  /* 0x000000090c127c25 */ /* 0x000fe2000f8e0010 */
[----:B------:R-:W-:Y:S02]  /*0b10*/  IADD3 R16, P1, R16, R14, RZ ;  /* 0x0000000e10107210 */ /* 0x000fe40007f3e0ff */
[----:B------:R-:W-:Y:S02]  /*0b20*/  LEA R28, P0, R18, UR4, 0x2 ;  /* 0x00000004121c7c11 */ /* 0x000fe4000f8010ff */
[----:B------:R-:W-:-:S04]  /*0b30*/  IADD3 R13, R9, R19, RZ ;  /* 0x00000013090d7210 */ /* 0x000fc80007ffe0ff */
[----:B------:R-:W-:Y:S01]  /*0b40*/  LEA.HI.X R29, R18, UR5, R13, 0x2, P0 ;  /* 0x00000005121d7c11 */ /* 0x000fe200080f140d */
[----:B------:R-:W-:Y:S01]  /*0b50*/  IMAD.X R13, RZ, RZ, R22, P1 ;  /* 0x000000ffff0d7224 */ /* 0x000fe200008e0616 */
[----:B------:R-:W-:Y:S02]  /*0b60*/  IADD3 R18, R25, 0x4, RZ ;  /* 0x0000000419127810 */ /* 0x000fe40007ffe0ff */
[----:B------:R-:W-:Y:S02]  /*0b70*/  MOV R19, RZ ;  /* 0x000000ff00137202 */ /* 0x000fe40000000f00 */
[----:B------:R-:W-:Y:S02]  /*0b80*/  SHF.R.U32.HI R18, RZ, 0x1, R18 ;  /* 0x00000001ff127819 */ /* 0x000fe40000011612 */
[----:B0-----:R-:W-:-:S03]  /*0b90*/  LEA R26, P0, R16, UR4, 0x2 ;  /* 0x00000004101a7c11 */ /* 0x001fc6000f8010ff */
[----:B-1----:R-:W-:Y:S01]  /*0ba0*/  IMAD.WIDE.U32 R20, R12, UR9, R18 ;  /* 0x000000090c147c25 */ /* 0x002fe2000f8e0012 */
[----:B------:R-:W-:Y:S02]  /*0bb0*/  LEA.HI.X R27, R16, UR5, R13, 0x2, P0 ;  /* 0x00000005101b7c11 */ /* 0x000fe400080f140d */
[----:B------:R-:W4:Y:S01]  /*0bc0*/  LDG.E.CONSTANT R13, desc[UR6][R28.64] ;  /* 0x000000061c0d7981 */ /* 0x000f22000c1e9900 */
[----:B------:R-:W-:-:S03]  /*0bd0*/  LEA R16, P0, R20, UR4, 0x2 ;  /* 0x0000000414107c11 */ /* 0x000fc6000f8010ff */
[----:B------:R0:W5:Y:S01]  /*0be0*/  LDG.E.CONSTANT R8, desc[UR6][R26.64] ;  /* 0x000000061a087981 */ /* 0x000162000c1e9900 */
[-C--:B--2---:R-:W-:Y:S01]  /*0bf0*/  FMUL.FTZ R17, R0, R23.reuse ;  /* 0x0000001700117220 */ /* 0x084fe20000410000 */
[----:B------:R-:W-:-:S03]  /*0c00*/  FMUL.FTZ R23, R24, R23 ;  /* 0x0000001718177220 */ /* 0x000fc60000410000 */
[----:B---3--:R-:W-:Y:S01]  /*0c10*/  FFMA.FTZ R24, R24, R15, -R17 ;  /* 0x0000000f18187223 */ /* 0x008fe20000010811 */
[----:B------:R-:W-:-:S05]  /*0c20*/  IMAD.IADD R17, R9, 0x1, R21 ;  /* 0x0000000109117824 */ /* 0x000fca00078e0215 */
[----:B------:R-:W-:Y:S02]  /*0c30*/  LEA.HI.X R17, R20, UR5, R17, 0x2, P0 ;  /* 0x0000000514117c11 */ /* 0x000fe400080f1411 */
[----:B------:R-:W-:Y:S02]  /*0c40*/  IADD3 R19, P0, R18, R14, RZ ;  /* 0x0000000e12137210 */ /* 0x000fe40007f1e0ff */
[----:B------:R-:W-:Y:S01]  /*0c50*/  IADD3 R20, R25, 0x6, RZ ;  /* 0x0000000619147810 */ /* 0x000fe20007ffe0ff */
[----:B------:R-:W-:Y:S01]  /*0c60*/  IMAD.MOV.U32 R21, RZ, RZ, RZ ;  /* 0x000000ffff157224 */ /* 0x000fe200078e00ff */
[----:B0-----:R-:W-:Y:S01]  /*0c70*/  IADD3.X R26, RZ, R22, RZ, P0, !PT ;  /* 0x00000016ff1a7210 */ /* 0x001fe200007fe4ff */
[----:B------:R-:W2:Y:S01]  /*0c80*/  LDG.E.CONSTANT R16, desc[UR6][R16.64] ;  /* 0x0000000610107981 */ /* 0x000ea2000c1e9900 */
[----:B------:R-:W-:Y:S02]  /*0c90*/  LEA R18, P0, R19, UR4, 0x2 ;  /* 0x0000000413127c11 */ /* 0x000fe4000f8010ff */
[----:B------:R-:W-:-:S02]  /*0ca0*/  SHF.R.U32.HI R20, RZ, 0x1, R20 ;  /* 0x00000001ff147819 */ /* 0x000fc40000011614 */
[----:B------:R-:W-:Y:S02]  /*0cb0*/  LEA.HI.X R19, R19, UR5, R26, 0x2, P0 ;  /* 0x0000000513137c11 */ /* 0x000fe400080f141a */
[----:B------:R-:W-:Y:S01]  /*0cc0*/  IADD3 R14, P0, R20, R14, RZ ;  /* 0x0000000e140e7210 */ /* 0x000fe20007f1e0ff */
[----:B------:R-:W-:Y:S02]  /*0cd0*/  IMAD.WIDE.U32 R20, R12, UR9, R20 ;  /* 0x000000090c147c25 */ /* 0x000fe4000f8e0014 */
[----:B------:R-:W3:Y:S01]  /*0ce0*/  LDG.E.CONSTANT R18, desc[UR6][R18.64] ;  /* 0x0000000612127981 */ /* 0x000ee2000c1e9900 */
[----:B------:R-:W-:Y:S02]  /*0cf0*/  IADD3.X R25, RZ, R22, RZ, P0, !PT ;  /* 0x00000016ff197210 */ /* 0x000fe400007fe4ff */
[----:B------:R-:W-:Y:S02]  /*0d00*/  LEA R26, P0, R14, UR4, 0x2 ;  /* 0x000000040e1a7c11 */ /* 0x000fe4000f8010ff */
[----:B------:R-:W-:-:S02]  /*0d10*/  IADD3 R9, R9, R21, RZ ;  /* 0x0000001509097210 */ /* 0x000fc40007ffe0ff */
[----:B------:R-:W-:Y:S02]  /*0d20*/  LEA.HI.X R27, R14, UR5, R25, 0x2, P0 ;  /* 0x000000050e1b7c11 */ /* 0x000fe400080f1419 */
[----:B------:R-:W-:-:S03]  /*0d30*/  LEA R28, P0, R20, UR4, 0x2 ;  /* 0x00000004141c7c11 */ /* 0x000fc6000f8010ff */
[----:B------:R-:W2:Y:S01]  /*0d40*/  LDG.E.CONSTANT R26, desc[UR6][R26.64] ;  /* 0x000000061a1a7981 */ /* 0x000ea2000c1e9900 */
[----:B------:R-:W-:-:S05]  /*0d50*/  LEA.HI.X R29, R20, UR5, R9, 0x2, P0 ;  /* 0x00000005141d7c11 */ /* 0x000fca00080f1409 */
[----:B------:R-:W2:Y:S01]  /*0d60*/  LDG.E.CONSTANT R28, desc[UR6][R28.64] ;  /* 0x000000061c1c7981 */ /* 0x000ea2000c1e9900 */
[-C--:B-----5:R-:W-:Y:S01]  /*0d70*/  FMUL.FTZ R12, R2, R8.reuse ;  /* 0x00000008020c7220 */ /* 0x0a0fe20000410000 */
[----:B------:R-:W-:-:S03]  /*0d80*/  FMUL.FTZ R9, R3, R8 ;  /* 0x0000000803097220 */ /* 0x000fc60000410000 */
[-C--:B----4-:R-:W-:Y:S01]  /*0d90*/  FFMA.FTZ R3, R3, R13.reuse, -R12 ;  /* 0x0000000d03037223 */ /* 0x090fe2000001080c */
[----:B------:R-:W-:Y:S01]  /*0da0*/  FFMA.FTZ R2, R2, R13, R9 ;  /* 0x0000000d02027223 */ /* 0x000fe20000010009 */
[----:B------:R-:W-:Y:S01]  /*0db0*/  FFMA.FTZ R0, R0, R15, R23 ;  /* 0x0000000f00007223 */ /* 0x000fe20000010017 */
[-C--:B---3--:R-:W-:Y:S01]  /*0dc0*/  FMUL.FTZ R9, R5, R18.reuse ;  /* 0x0000001205097220 */ /* 0x088fe20000410000 */
[----:B------:R-:W-:-:S03]  /*0dd0*/  FMUL.FTZ R18, R4, R18 ;  /* 0x0000001204127220 */ /* 0x000fc60000410000 */
[-C--:B--2---:R-:W-:Y:S01]  /*0de0*/  FFMA.FTZ R4, R4, R16.reuse, -R9 ;  /* 0x0000001004047223 */ /* 0x084fe20000010809 */
[----:B------:R-:W-:Y:S01]  /*0df0*/  FFMA.FTZ R5, R5, R16, R18 ;  /* 0x0000001005057223 */ /* 0x000fe20000010012 */
[-C--:B------:R-:W-:Y:S01]  /*0e00*/  FMUL.FTZ R13, R11, R26.reuse ;  /* 0x0000001a0b0d7220 */ /* 0x080fe20000410000 */
[----:B------:R-:W-:-:S03]  /*0e10*/  FMUL.FTZ R26, R10, R26 ;  /* 0x0000001a0a1a7220 */ /* 0x000fc60000410000 */
[-C--:B------:R-:W-:Y:S01]  /*0e20*/  FFMA.FTZ R10, R10, R28.reuse, -R13 ;  /* 0x0000001c0a0a7223 */ /* 0x080fe2000001080d */
[----:B------:R-:W-:-:S07]  /*0e30*/  FFMA.FTZ R11, R11, R28, R26 ;  /* 0x0000001c0b0b7223 */ /* 0x000fce000001001a */
.L_x_2215:
[----:B------:R-:W-:Y:S05]  /*0e40*/  BSYNC B0 ;  /* 0x0000000000007941 */ /* 0x000fea0003800000 */
.L_x_2214:
[----:B------:R-:W-:Y:S02]  /*0e50*/  F2FP.BF16.F32.PACK_AB R11, R11, R10 ;  /* 0x0000000a0b0b723e */ /* 0x000fe400000010ff */
[----:B------:R-:W-:Y:S02]  /*0e60*/  F2FP.BF16.F32.PACK_AB R10, R5, R4 ;  /* 0x00000004050a723e */ /* 0x000fe400000010ff */
[----:B------:R-:W-:Y:S02]  /*0e70*/  F2FP.BF16.F32.PACK_AB R9, R2, R3 ;  /* 0x000000030209723e */ /* 0x000fe400000010ff */
[----:B------:R-:W-:-:S05]  /*0e80*/  F2FP.BF16.F32.PACK_AB R8, R0, R24 ;  /* 0x000000180008723e */ /* 0x000fca00000010ff */
[----:B------:R-:W-:Y:S01]  /*0e90*/  STG.E.128 desc[UR6][R6.64], R8 ;  /* 0x0000000806007986 */ /* 0x000fe2000c101d06 */
[----:B------:R-:W-:Y:S05]  /*0ea0*/  EXIT ;  /* 0x000000000000794d */ /* 0x000fea0003800000 */
.L_x_2216:
        /* <DEDUP_REMOVED lines=13> */
.L_x_4561:


//--------------------- .text._ZN12tensorrt_llm7kernels21fusedQKNormRopeKernelIN3c108BFloat16EfLi128ELb0EEEvPviiifPKvS6_S6_PKlii --------------------------
	.section	.text._ZN12tensorrt_llm7kernels21fusedQKNormRopeKernelIN3c108BFloat16EfLi128ELb0EEEvPviiifPKvS6_S6_PKlii,"ax",@progbits
	.align	128
        .global         _ZN12tensorrt_llm7kernels21fusedQKNormRopeKernelIN3c108BFloat16EfLi128ELb0EEEvPviiifPKvS6_S6_PKlii
        .type           _ZN12tensorrt_llm7kernels21fusedQKNormRopeKernelIN3c108BFloat16EfLi128ELb0EEEvPviiifPKvS6_S6_PKlii,@function
        .size           _ZN12tensorrt_llm7kernels21fusedQKNormRopeKernelIN3c108BFloat16EfLi128ELb0EEEvPviiifPKvS6_S6_PKlii,(.L_x_4562 - _ZN12tensorrt_llm7kernels21fusedQKNormRopeKernelIN3c108BFloat16EfLi128ELb0EEEvPviiifPKvS6_S6_PKlii)
        .other          _ZN12tensorrt_llm7kernels21fusedQKNormRopeKernelIN3c108BFloat16EfLi128ELb0EEEvPviiifPKvS6_S6_PKlii,@"STO_CUDA_ENTRY STV_DEFAULT"
_ZN12tensorrt_llm7kernels21fusedQKNormRopeKernelIN3c108BFloat16EfLi128ELb0EEEvPviiifPKvS6_S6_PKlii:
.text._ZN12tensorrt_llm7kernels21fusedQKNormRopeKernelIN3c108BFloat16EfLi128ELb0EEEvPviiifPKvS6_S6_PKlii:
        /* <DEDUP_REMOVED lines=54> */
[----:B------:R-:W-:-:S05]  /*0360*/  IMAD.IADD R4, R7, 0x1, -R4 ;  /* 0x0000000107047824 */ /* 0x000fca00078e0a04 */
[----:B------:R-:W-:-:S05]  /*0370*/  LEA R5, R4, R5, 0x7 ;  /* 0x0000000504057211 */ /* 0x000fca00078e38ff */
        /* <DEDUP_REMOVED lines=16> */
[----:B------:R-:W-:-:S02]  /*0480*/  IMAD.U32 R5, R5, 0x10000, RZ ;  /* 0x0001000005057824 */ /* 0x000fc400078e00ff */
[----:B------:R-:W-:Y:S02]  /*0490*/  IMAD.U32 R4, R20, 0x10000, RZ ;  /* 0x0001000014047824 */ /* 0x000fe400078e00ff */
[----:B------:R-:W-:Y:S01]  /*04a0*/  FFMA.FTZ R21, R25, R25, RZ ;  /* 0x0000001919157223 */ /* 0x000fe200000100ff */
[----:B0-----:R-:W-:Y:S02]  /*04b0*/  IMAD.U32 R18, R22, 0x10000, RZ ;  /* 0x0001000016127824 */ /* 0x001fe400078e00ff */
[----:B--2---:R-:W-:Y:S02]  /*04c0*/  @P0 IMAD.U32 R12, R12, 0x10000, RZ ;  /* 0x000100000c0c0824 */ /* 0x004fe400078e00ff */
[----:B------:R-:W-:Y:S01]  /*04d0*/  FFMA.FTZ R20, R4, R4, R21 ;  /* 0x0000000404147223 */ /* 0x000fe20000010015 */
[----:B----4-:R-:W-:-:S03]  /*04e0*/  @!P0 SHF.L.U32 R12, R0, 0x10, RZ ;  /* 0x00000010000c8819 */ /* 0x010fc600000006ff */
[----:B------:R-:W-:Y:S01]  /*04f0*/  FFMA.FTZ R19, R5, R5, R20 ;  /* 0x0000000505137223 */ /* 0x000fe20000010014 */
[----:B-----5:R-:W-:-:S03]  /*0500*/  @P0 IMAD.U32 R2, R2, 0x10000, RZ ;  /* 0x0001000002020824 */ /* 0x020fc600078e00ff */
[----:B------:R-:W-:Y:S01]  /*0510*/  FFMA.FTZ R19, R18, R18, R19 ;  /* 0x0000001212137223 */ /* 0x000fe20000010013 */
[----:B------:R-:W-:Y:S02]  /*0520*/  @P0 IMAD.U32 R7, R7, 0x10000, RZ ;  /* 0x0001000007070824 */ /* 0x000fe400078e00ff */
[----:B------:R-:W-:Y:S02]  /*0530*/  @P0 IMAD.U32 R13, R13, 0x10000, RZ ;  /* 0x000100000d0d0824 */ /* 0x000fe400078e00ff */
[----:B-1----:R-:W0:Y:S01]  /*0540*/  SHFL.BFLY PT, R8, R19, 0x10, 0x1f ;  /* 0x0e001f0013087f89 */ /* 0x002e2200000e0000 */
[----:B------:R-:W-:Y:S01]  /*0550*/  @!P0 IMAD.U32 R2, R16, 0x10000, RZ ;  /* 0x0001000010028824 */ /* 0x000fe200078e00ff */
[----:B------:R-:W-:Y:S01]  /*0560*/  @!P0 SHF.L.U32 R7, R15, 0x10, RZ ;  /* 0x000000100f078819 */ /* 0x000fe200000006ff */
        /* <DEDUP_REMOVED lines=74> */
[----:B------:R-:W2:Y:S01]  /*0a10*/  LDG.E.CONSTANT R16, desc[UR4][R16.64] ;  /* 0x0000000410107981 */ /* 0x000ea2000c1e9900 */
[----:B------:R-:W-:-:S06]  /*0a20*/  LEA.HI.X R19, R9, R15, R22, 0x2, P1 ;  /* 0x0000000f09137211 */ /* 0x000fcc00008f1416 */
[----:B------:R0:W3:Y:S01]  /*0a30*/  LDG.E.CONSTANT R19, desc[UR4][R18.64] ;  /* 0x0000000412137981 */ /* 0x0000e2000c1e9900 */
        /* <DEDUP_REMOVED lines=26> */
[----:B------:R-:W-:-:S05]  /*0be0*/  IMAD.HI.U32 R18, R7, R29, RZ ;  /* 0x0000001d07127227 */ /* 0x000fca00078e00ff */
[----:B------:R-:W-:-:S05]  /*0bf0*/  IADD3 R18, -R18, RZ, RZ ;  /* 0x000000ff12127210 */ /* 0x000fca0007ffe1ff */
[----:B------:R-:W-:-:S05]  /*0c00*/  IMAD R29, R6, R18, R29 ;  /* 0x00000012061d7224 */ /* 0x000fca00078e021d */
[----:B------:R-:W-:Y:S02]  /*0c10*/  ISETP.GT.U32.AND P3, PT, R6, R29, PT ;  /* 0x0000001d0600720c */ /* 0x000fe40003f64070 */
[----:B------:R-:W-:Y:S02]  /*0c20*/  ISETP.GE.AND P2, PT, R24, RZ, PT ;  /* 0x000000ff1800720c */ /* 0x000fe40003f46270 */
[----:B------:R0:W4:Y:S09]  /*0c30*/  LDG.E.CONSTANT R24, desc[UR4][R22.64] ;  /* 0x0000000416187981 */ /* 0x000132000c1e9900 */
[----:B------:R-:W-:-:S05]  /*0c40*/  @!P3 IMAD.IADD R29, R29, 0x1, -R6 ;  /* 0x000000011d1db824 */ /* 0x000fca00078e0a06 */
[----:B------:R-:W-:Y:S01]  /*0c50*/  ISETP.GT.U32.AND P3, PT, R6, R29, PT ;  /* 0x0000001d0600720c */ /* 0x000fe20003f64070 */
[----:B0-----:R-:W0:Y:S04]  /*0c60*/  SHFL.BFLY PT, R23, R21, R20, 0x1f ;  /* 0x0c001f1415177589 */ /* 0x001e2800000e0000 */
[----:B------:R-:W1:Y:S08]  /*0c70*/  SHFL.BFLY PT, R22, R25, R20, 0x1f ;  /* 0x0c001f1419167589 */ /* 0x000e7000000e0000 */
[----:B------:R-:W-:-:S04]  /*0c80*/  @!P3 IMAD.IADD R29, R29, 0x1, -R6 ;  /* 0x000000011d1db824 */ /* 0x000fc800078e0a06 */
[----:B------:R-:W-:-:S04]  /*0c90*/  @!P2 IMAD.MOV R18, RZ, RZ, -R29 ;  /* 0x000000ffff12a224 */ /* 0x000fc800078e0a1d */
[----:B------:R-:W-:-:S05]  /*0ca0*/  @!P2 IMAD.MOV.U32 R29, RZ, RZ, R18 ;  /* 0x000000ffff1da224 */ /* 0x000fca00078e0012 */
[----:B------:R-:W-:-:S04]  /*0cb0*/  SEL R26, R8, R29, !P0 ;  /* 0x0000001d081a7207 */ /* 0x000fc80004000000 */
[----:B------:R-:W-:Y:S02]  /*0cc0*/  SHF.R.U32.HI R26, RZ, 0x1, R26 ;  /* 0x00000001ff1a7819 */ /* 0x000fe4000001161a */
[----:B------:R-:W-:Y:S01]  /*0cd0*/  IADD3 R17, P2, R17, R3, RZ ;  /* 0x0000000311117210 */ /* 0x000fe20007f5e0ff */
[----:B--2---:R-:W-:Y:S01]  /*0ce0*/  FMUL.FTZ R29, R16, R27 ;  /* 0x0000001b101d7220 */ /* 0x004fe20000410000 */
[----:B------:R-:W-:-:S03]  /*0cf0*/  IADD3 R27, P3, R26, R12, RZ ;  /* 0x0000000c1a1b7210 */ /* 0x000fc60007f7e0ff */
[----:B---3--:R-:W-:Y:S01]  /*0d00*/  FFMA.FTZ R0, R0, R19, R29 ;  /* 0x0000001300007223 */ /* 0x008fe2000001001d */
[----:B------:R-:W-:Y:S01]  /*0d10*/  IADD3.X R19, RZ, R5, RZ, P2, !PT ;  /* 0x00000005ff137210 */ /* 0x000fe200017fe4ff */
[----:B------:R-:W-:Y:S01]  /*0d20*/  IMAD.X R28, RZ, RZ, R4, P3 ;  /* 0x000000ffff1c7224 */ /* 0x000fe200018e0604 */
[-C--:B------:R-:W-:Y:S02]  /*0d30*/  LEA R16, P2, R17, R14.reuse, 0x2 ;  /* 0x0000000e11107211 */ /* 0x080fe400078410ff */
[----:B------:R-:W-:Y:S01]  /*0d40*/  LEA R18, P3, R27, R14, 0x2 ;  /* 0x0000000e1b127211 */ /* 0x000fe200078610ff */
[----:B0-----:R-:W-:Y:S01]  /*0d50*/  FADD.FTZ R29, -R23, -RZ ;  /* 0x800000ff171d7221 */ /* 0x001fe20000010100 */
[-C--:B------:R-:W-:Y:S02]  /*0d60*/  LEA.HI.X R17, R17, R15.reuse, R19, 0x2, P2 ;  /* 0x0000000f11117211 */ /* 0x080fe400010f1413 */
[----:B------:R-:W-:Y:S01]  /*0d70*/  LEA.HI.X R19, R27, R15, R28, 0x2, P3 ;  /* 0x0000000f1b137211 */ /* 0x000fe200018f141c */
[----:B-1----:R-:W-:Y:S01]  /*0d80*/  FADD.FTZ R27, -R22, -RZ ;  /* 0x800000ff161b7221 */ /* 0x002fe20000010100 */
[----:B------:R-:W-:Y:S01]  /*0d90*/  IADD3 R28, P2, R26, R3, RZ ;  /* 0x000000031a1c7210 */ /* 0x000fe20007f5e0ff */
[----:B------:R-:W2:Y:S01]  /*0da0*/  LDG.E.CONSTANT R16, desc[UR4][R16.64] ;  /* 0x0000000410107981 */ /* 0x000ea2000c1e9900 */
[----:B------:R-:W-:-:S02]  /*0db0*/  FSEL R26, R29, R23, !P1 ;  /* 0x000000171d1a7208 */ /* 0x000fc40004800000 */
[----:B------:R-:W-:Y:S01]  /*0dc0*/  FSEL R27, R27, R22, !P1 ;  /* 0x000000161b1b7208 */ /* 0x000fe20004800000 */
[----:B------:R-:W-:Y:S01]  /*0dd0*/  IMAD.X R23, RZ, RZ, R5, P2 ;  /* 0x000000ffff177224 */ /* 0x000fe200010e0605 */
[C---:B------:R-:W-:Y:S01]  /*0de0*/  LEA R22, P2, R28.reuse, R14, 0x2 ;  /* 0x0000000e1c167211 */ /* 0x040fe200078410ff */
[----:B------:R-:W3:Y:S03]  /*0df0*/  LDG.E.CONSTANT R18, desc[UR4][R18.64] ;  /* 0x0000000412127981 */ /* 0x000ee6000c1e9900 */
[----:B------:R-:W-:-:S06]  /*0e00*/  LEA.HI.X R23, R28, R15, R23, 0x2, P2 ;  /* 0x0000000f1c177211 */ /* 0x000fcc00010f1417 */
[----:B------:R-:W5:Y:S04]  /*0e10*/  LDG.E.CONSTANT R23, desc[UR4][R22.64] ;  /* 0x0000000416177981 */ /* 0x000f68000c1e9900 */
[----:B------:R0:W1:Y:S01]  /*0e20*/  SHFL.BFLY PT, R28, R2, R20, 0x1f ;  /* 0x0c001f14021c7589 */ /* 0x00006200000e0000 */
[----:B--2---:R-:W-:-:S04]  /*0e30*/  FMUL.FTZ R16, R16, R27 ;  /* 0x0000001b10107220 */ /* 0x004fc80000410000 */
[----:B----4-:R-:W-:Y:S01]  /*0e40*/  FFMA.FTZ R25, R25, R24, R16 ;  /* 0x0000001819197223 */ /* 0x010fe20000010010 */
[----:B-----5:R-:W-:-:S04]  /*0e50*/  FMUL.FTZ R26, R23, R26 ;  /* 0x0000001a171a7220 */ /* 0x020fc80000410000 */
[----:B01-3--:R-:W-:-:S07]  /*0e60*/  FFMA.FTZ R21, R21, R18, R26 ;  /* 0x0000001215157223 */ /* 0x00bfce000001001a */
.L_x_2226:
        /* <DEDUP_REMOVED lines=10> */
[----:B------:R-:W-:-:S05]  /*0f10*/  @!P3 IMAD.MOV R7, RZ, RZ, -R7 ;  /* 0x000000ffff07b224 */ /* 0x000fca00078e0a07 */
        /* <DEDUP_REMOVED lines=19> */
.L_x_2218:
[----:B------:R-:W-:Y:S05]  /*1050*/  BSYNC B0 ;  /* 0x0000000000007941 */ /* 0x000fea0003800000 */
.L_x_2217:
[----:B------:R-:W-:Y:S02]  /*1060*/  F2FP.BF16.F32.PACK_AB R21, R2, R21 ;  /* 0x000000150215723e */ /* 0x000fe400000010ff */
[----:B------:R-:W-:-:S05]  /*1070*/  F2FP.BF16.F32.PACK_AB R20, R0, R25 ;  /* 0x000000190014723e */ /* 0x000fca00000010ff */
[----:B------:R-:W-:Y:S01]  /*1080*/  STG.E.64 desc[UR4][R10.64], R20 ;  /* 0x000000140a007986 */ /* 0x000fe2000c101b04 */
[----:B------:R-:W-:Y:S05]  /*1090*/  EXIT ;  /* 0x000000000000794d */ /* 0x000fea0003800000 */
.L_x_2219:
        /* <DEDUP_REMOVED lines=31> */
[----:B------:R-:W-:-:S04]  /*1290*/  IADD3 R9, P1, R9, R3, RZ ;  /* 0x0000000309097210 */ /* 0x000fc80007f3e0ff */
[----:B------:R0:W5:Y:S01]  /*12a0*/  LDG.E.CONSTANT R17, desc[UR4][R16.64] ;  /* 0x0000000410117981 */ /* 0x000162000c1e9900 */
[----:B------:R-:W-:Y:S01]  /*12b0*/  IMAD.X R20, RZ, RZ, R5, P1 ;  /* 0x000000ffff147224 */ /* 0x000fe200008e0605 */
[----:B------:R-:W-:-:S04]  /*12c0*/  LEA R18, P1, R9, R14, 0x2 ;  /* 0x0000000e09127211 */ /* 0x000fc800078210ff */
[----:B------:R-:W-:-:S06]  /*12d0*/  LEA.HI.X R19, R9, R15, R20, 0x2, P1 ;  /* 0x0000000f09137211 */ /* 0x000fcc00008f1414 */
[----:B------:R0:W5:Y:S01]  /*12e0*/  LDG.E.CONSTANT R19, desc[UR4][R18.64] ;  /* 0x0000000412137981 */ /* 0x000162000c1e9900 */
[----:B------:R-:W-:Y:S01]  /*12f0*/  SHF.R.S32.HI R20, RZ, 0x3, R27 ;  /* 0x00000003ff147819 */ /* 0x000fe2000001141b */
[----:B------:R-:W-:Y:S01]  /*1300*/  IMAD.MOV.U32 R24, RZ, RZ, -0x1 ;  /* 0xffffffffff187424 */ /* 0x000fe200078e00ff */
[----:B------:R-:W-:Y:S01]  /*1310*/  MOV R26, R25 ;  /* 0x00000019001a7202 */ /* 0x000fe20000000f00 */
[----:B------:R-:W-:-:S07]  /*1320*/  IMAD.MOV.U32 R27, RZ, RZ, 0x1f ;  /* 0x0000001fff1b7424 */ /* 0x000fce00078e00ff */
[----:B0----5:R-:W-:Y:S05]  /*1330*/  WARPSYNC.COLLECTIVE R24, `(.L_x_2221) ;  /* 0x0000000018087348 */ /* 0x021fea0003c00000 */
[----:B------:R-:W-:Y:S01]  /*1340*/  NOP ;  /* 0x0000000000007918 */ /* 0x000fe20000000000 */
[----:B0----5:R-:W-:Y:S01]  /*1350*/  ENDCOLLECTIVE ;  /* 0x000000000000791b */ /* 0x021fe20003800000 */
.L_x_2221:
[----:B------:R-:W-:Y:S05]  /*1360*/  WARPSYNC.COLLECTIVE R24, `(.L_x_2222) ;  /* 0x0000000018087348 */ /* 0x000fea0003c00000 */
[----:B------:R0:W1:Y:S02]  /*1370*/  SHFL.BFLY P2, R28, R26, R20, R27 ;  /* 0x0c0000141a1c7389 */ /* 0x000064000004001b */
[----:B01----:R-:W-:Y:S01]  /*1380*/  ENDCOLLECTIVE ;  /* 0x000000000000791b */ /* 0x003fe20003800000 */
.L_x_2222:
[----:B------:R-:W-:Y:S01]  /*1390*/  ISETP.GE.AND P1, PT, R23, R20, PT ;  /* 0x000000141700720c */ /* 0x000fe20003f26270 */
[----:B------:R-:W-:Y:S02]  /*13a0*/  IMAD.MOV.U32 R26, RZ, RZ, R0 ;  /* 0x000000ffff1a7224 */ /* 0x000fe400078e0000 */
[----:B------:R-:W-:-:S10]  /*13b0*/  IMAD.MOV.U32 R22, RZ, RZ, R28 ;  /* 0x000000ffff167224 */ /* 0x000fd400078e001c */
[----:B------:R-:W-:Y:S05]  /*13c0*/  WARPSYNC.COLLECTIVE R24, `(.L_x_2223) ;  /* 0x0000000018087348 */ /* 0x000fea0003c00000 */
[----:B------:R0:W1:Y:S02]  /*13d0*/  SHFL.BFLY P2, R28, R26, R20, R27 ;  /* 0x0c0000141a1c7389 */ /* 0x000064000004001b */
[----:B01----:R-:W-:Y:S01]  /*13e0*/  ENDCOLLECTIVE ;  /* 0x000000000000791b */ /* 0x003fe20003800000 */
.L_x_2223:
[----:B------:R-:W-:-:S04]  /*13f0*/  IMAD.MOV.U32 R18, RZ, RZ, R28 ;  /* 0x000000ffff127224 */ /* 0x000fc800078e001c */
[----:B------:R-:W-:-:S05]  /*1400*/  FADD.FTZ R9, -R18, -RZ ;  /* 0x800000ff12097221 */ /* 0x000fca0000010100 */
[----:B------:R-:W-:Y:S02]  /*1410*/  FSEL R18, R9, R18, !P1 ;  /* 0x0000001209127208 */ /* 0x000fe40004800000 */
[----:B------:R-:W-:-:S04]  /*1420*/  SHF.L.U32 R9, R23, 0x3, RZ ;  /* 0x0000000317097819 */ /* 0x000fc800000006ff */
        /* <DEDUP_REMOVED lines=9> */
[----:B------:R-:W-:-:S04]  /*14c0*/  FMUL.FTZ R19, R19, R18 ;  /* 0x0000001213137220 */ /* 0x000fc80000410000 */
[----:B------:R-:W-:Y:S01]  /*14d0*/  FFMA.FTZ R0, R0, R17, R19 ;  /* 0x0000001100007223 */ /* 0x000fe20000010013 */
[----:B------:R-:W-:-:S05]  /*14e0*/  @!P3 IMAD.MOV R17, RZ, RZ, -R29 ;  /* 0x000000ffff11b224 */ /* 0x000fca00078e0a1d */
[----:B------:R-:W-:-:S04]  /*14f0*/  @!P3 MOV R29, R17 ;  /* 0x00000011001db202 */ /* 0x000fc80000000f00 */
[----:B------:R-:W-:-:S04]  /*1500*/  SEL R29, R8, R29, !P0 ;  /* 0x0000001d081d7207 */ /* 0x000fc80004000000 */
[----:B------:R-:W-:-:S04]  /*1510*/  SHF.R.U32.HI R29, RZ, 0x1, R29 ;  /* 0x00000001ff1d7819 */ /* 0x000fc8000001161d */
[----:B------:R-:W-:-:S05]  /*1520*/  IADD3 R17, P2, R29, R12, RZ ;  /* 0x0000000c1d117210 */ /* 0x000fca0007f5e0ff */
[----:B------:R-:W-:Y:S01]  /*1530*/  IMAD.X R18, RZ, RZ, R4, P2 ;  /* 0x000000ffff127224 */ /* 0x000fe200010e0604 */
[----:B------:R-:W-:Y:S01]  /*1540*/  LEA R16, P2, R17, R14, 0x2 ;  /* 0x0000000e11107211 */ /* 0x000fe200078410ff */
[----:B------:R-:W-:-:S03]  /*1550*/  FADD.FTZ R19, -R22, -RZ ;  /* 0x800000ff16137221 */ /* 0x000fc60000010100 */
[----:B------:R-:W-:Y:S02]  /*1560*/  LEA.HI.X R17, R17, R15, R18, 0x2, P2 ;  /* 0x0000000f11117211 */ /* 0x000fe400010f1412 */
[----:B------:R-:W-:Y:S02]  /*1570*/  IADD3 R29, P2, R29, R3, RZ ;  /* 0x000000031d1d7210 */ /* 0x000fe40007f5e0ff */
[----:B------:R-:W-:Y:S01]  /*1580*/  FSEL R23, R19, R22, !P1 ;  /* 0x0000001613177208 */ /* 0x000fe20004800000 */
[----:B------:R-:W2:Y:S02]  /*1590*/  LDG.E.CONSTANT R16, desc[UR4][R16.64] ;  /* 0x0000000410107981 */ /* 0x000ea4000c1e9900 */
[----:B------:R-:W-:Y:S01]  /*15a0*/  IMAD.X R22, RZ, RZ, R5, P2 ;  /* 0x000000ffff167224 */ /* 0x000fe200010e0605 */
[----:B------:R-:W-:-:S04]  /*15b0*/  LEA R18, P2, R29, R14, 0x2 ;  /* 0x0000000e1d127211 */ /* 0x000fc800078410ff */
[----:B------:R-:W-:-:S05]  /*15c0*/  LEA.HI.X R19, R29, R15, R22, 0x2, P2 ;  /* 0x0000000f1d137211 */ /* 0x000fca00010f1416 */
[----:B------:R-:W3:Y:S01]  /*15d0*/  LDG.E.CONSTANT R18, desc[UR4][R18.64] ;  /* 0x0000000412127981 */ /* 0x000ee2000c1e9900 */
[----:B------:R-:W-:Y:S02]  /*15e0*/  IMAD.MOV.U32 R26, RZ, RZ, R21 ;  /* 0x000000ffff1a7224 */ /* 0x000fe400078e0015 */
[----:B---3--:R-:W-:-:S04]  /*15f0*/  FMUL.FTZ R22, R18, R23 ;  /* 0x0000001712167220 */ /* 0x008fc80000410000 */
[----:B--2---:R-:W-:Y:S01]  /*1600*/  FFMA.FTZ R25, R25, R16, R22 ;  /* 0x0000001019197223 */ /* 0x004fe20000010016 */
        /* <DEDUP_REMOVED lines=17> */
[----:B------:R-:W-:-:S05]  /*1720*/  LEA.HI.X R17, R17, R15, R18, 0x2, P2 ;  /* 0x0000000f11117211 */ /* 0x000fca00010f1412 */
[----:B------:R0:W5:Y:S04]  /*1730*/  LDG.E.CONSTANT R18, desc[UR4][R16.64] ;  /* 0x0000000410127981 */ /* 0x000168000c1e9900 */
[----:B0----5:R-:W-:Y:S05]  /*1740*/  WARPSYNC.COLLECTIVE R24, `(.L_x_2224) ;  /* 0x0000000018087348 */ /* 0x021fea0003c00000 */
[----:B------:R1:W2:Y:S02]  /*1750*/  SHFL.BFLY P2, R28, R26, R20, R27 ;  /* 0x0c0000141a1c7389 */ /* 0x0002a4000004001b */
[----:B012--5:R-:W-:Y:S01]  /*1760*/  ENDCOLLECTIVE ;  /* 0x000000000000791b */ /* 0x027fe20003800000 */
.L_x_2224:
[----:B------:R-:W-:Y:S02]  /*1770*/  MOV R23, R28 ;  /* 0x0000001c00177202 */ /* 0x000fe40000000f00 */
[----:B------:R-:W-:-:S03]  /*1780*/  IADD3 R19, P2, R19, R3, RZ ;  /* 0x0000000313137210 */ /* 0x000fc60007f5e0ff */
[----:B------:R-:W-:-:S05]  /*1790*/  FADD.FTZ R22, -R23, -RZ ;  /* 0x800000ff17167221 */ /* 0x000fca0000010100 */
[----:B------:R-:W-:Y:S01]  /*17a0*/  FSEL R23, R22, R23, !P1 ;  /* 0x0000001716177208 */ /* 0x000fe20004800000 */
[----:B------:R-:W-:Y:S01]  /*17b0*/  IMAD.X R22, RZ, RZ, R5, P2 ;  /* 0x000000ffff167224 */ /* 0x000fe200010e0605 */
[----:B------:R-:W-:-:S04]  /*17c0*/  LEA R16, P2, R19, R14, 0x2 ;  /* 0x0000000e13107211 */ /* 0x000fc800078410ff */
[----:B------:R-:W-:-:S05]  /*17d0*/  LEA.HI.X R17, R19, R15, R22, 0x2, P2 ;  /* 0x0000000f13117211 */ /* 0x000fca00010f1416 */
[----:B------:R0:W5:Y:S01]  /*17e0*/  LDG.E.CONSTANT R16, desc[UR4][R16.64] ;  /* 0x0000000410107981 */ /* 0x000162000c1e9900 */
[----:B------:R-:W-:-:S07]  /*17f0*/  IMAD.MOV.U32 R26, RZ, RZ, R2 ;  /* 0x000000ffff1a7224 */ /* 0x000fce00078e0002 */
[----:B0----5:R-:W-:Y:S05]  /*1800*/  WARPSYNC.COLLECTIVE R24, `(.L_x_2225) ;  /* 0x0000000018087348 */ /* 0x021fea0003c00000 */
[----:B------:R1:W2:Y:S02]  /*1810*/  SHFL.BFLY P2, R28, R26, R20, R27 ;  /* 0x0c0000141a1c7389 */ /* 0x0002a4000004001b */
[----:B012--5:R-:W-:Y:S01]  /*1820*/  ENDCOLLECTIVE ;  /* 0x000000000000791b */ /* 0x027fe20003800000 */
.L_x_2225:
[----:B------:R-:W-:-:S04]  /*1830*/  FMUL.FTZ R22, R16, R23 ;  /* 0x0000001710167220 */ /* 0x000fc80000410000 */
[----:B------:R-:W-:Y:S01]  /*1840*/  FFMA.FTZ R21, R21, R18, R22 ;  /* 0x0000001215157223 */ /* 0x000fe20000010016 */
[----:B------:R-:W-:Y:S06]  /*1850*/  BRA `(.L_x_2226) ;  /* 0xfffffff400847947 */ /* 0x000fec000383ffff */
.L_x_2220:
[----:B------:R-:W-:Y:S01]  /*1860*/  BSSY B1, `(.L_x_2227) ;  /* 0x0000005000017945 */ /* 0x000fe20003800000 */
[----:B------:R-:W-:-:S07]  /*1870*/  IMAD.MOV.U32 R24, RZ, RZ, -0x1 ;  /* 0xffffffffff187424 */ /* 0x000fce00078e00ff */
[----:B------:R-:W-:Y:S05]  /*1880*/  WARPSYNC.COLLECTIVE R24, `(.L_x_2228) ;  /* 0x0000000018087348 */ /* 0x000fea0003c00000 */
[----:B------:R-:W-:Y:S01]  /*1890*/  NOP ;  /* 0x0000000000007918 */ /* 0x000fe20000000000 */
[----:B------:R-:W-:Y:S01]  /*18a0*/  ENDCOLLECTIVE ;  /* 0x000000000000791b */ /* 0x000fe20003800000 */
.L_x_2228:
[----:B------:R-:W-:Y:S05]  /*18b0*/  BSYNC B1 ;  /* 0x0000000000017941 */ /* 0x000fea0003800000 */
.L_x_2227:
[----:B------:R-:W-:Y:S05]  /*18c0*/  BRA `(.L_x_2218) ;  /* 0xfffffff400e07947 */ /* 0x000fea000383ffff */
.L_x_2229:
        /* <DEDUP_REMOVED lines=11> */
.L_x_4562:


//--------------------- .text._ZN12tensorrt_llm7kernels21fusedQKNormRopeKernelIN3c108BFloat16EfLi128ELb1EEEvPviiifPKvS6_S6_PKlii --------------------------
	.section	.text._ZN12tensorrt_llm7kernels21fusedQKNormRopeKernelIN3c108BFloat16EfLi128ELb1EEEvPviiifPKvS6_S6_PKlii,"ax",@progbits
	.align	128
        .global         _ZN12tensorrt_llm7kernels21fusedQKNormRopeKernelIN3c108BFloat16EfLi128ELb1EEEvPviiifPKvS6_S6_PKlii
        .type           _ZN12tensorrt_llm7kernels21fusedQKNormRopeKernelIN3c108BFloat16EfLi128ELb1EEEvPviiifPKvS6_S6_PKlii,@function
        .size           _ZN12tensorrt_llm7kernels21fusedQKNormRopeKernelIN3c108BFloat16EfLi128ELb1EEEvPviiifPKvS6_S6_PKlii,(.L_x_4563 - _ZN12tensorrt_llm7kernels21fusedQKNormRopeKernelIN3c108BFloat16EfLi128ELb1EEEvPviiifPKvS6_S6_PKlii)
        .other          _ZN12tensorrt_llm7kernels21fusedQKNormRopeKernelIN3c108BFloat16EfLi128ELb1EEEvPviiifPKvS6_S6_PKlii,@"STO_CUDA_ENTRY STV_DEFAULT"
_ZN12tensorrt_llm7kernels21fusedQKNormRopeKernelIN3c108BFloat16EfLi128ELb1EEEvPviiifPKvS6_S6_PKlii:
.text._ZN12tensorrt_llm7kernels21fusedQKNormRopeKernelIN3c108BFloat16EfLi128ELb1EEEvPviiifPKvS6_S6_PKlii:
        /* <DEDUP_REMOVED lines=117> */
[----:B------:R-:W-:Y:S01]  /*0750*/  VIADD R10, R10, 0x2 ;  /* 0x000000020a0a7836 */ /* 0x000fe20000000000 */
[----:B------:R-:W-:Y:S02]  /*0760*/  SHF.L.U32 R6, R9, 0x1, RZ ;  /* 0x0000000109067819 */ /* 0x000fe400000006ff */
        /* <DEDUP_REMOVED lines=13> */
[----:B------:R-:W-:Y:S02]  /*0840*/  IMAD.IADD R20, R17, 0x1, R13 ;  /* 0x0000000111147824 */ /* 0x000fe400078e020d */
[C---:B------:R-:W-:Y:S01]  /*0850*/  LEA R8, P1, R9.reuse, UR4, 0x2 ;  /* 0x0000000409087c11 */ /* 0x040fe2000f8210ff */
[----:B------:R-:W-:Y:S02]  /*0860*/  IMAD.WIDE.U32 R14, R12, UR8, R18 ;  /* 0x000000080c0e7c25 */ /* 0x000fe4000f8e0012 */
[----:B------:R-:W-:Y:S02]  /*0870*/  IADD3.X R10, RZ, R20, RZ, P0, !PT ;  /* 0x00000014ff0a7210 */ /* 0x000fe400007fe4ff */
[----:B------:R-:W-:Y:S01]  /*0880*/  IADD3 R17, P0, R18, R16, RZ ;  /* 0x0000001012117210 */ /* 0x000fe20007f1e0ff */
[----:B------:R-:W-:Y:S01]  /*0890*/  IMAD.WIDE.U32 R6, R12, UR8, R6 ;  /* 0x000000080c067c25 */ /* 0x000fe2000f8e0006 */
[----:B------:R-:W-:-:S02]  /*08a0*/  LEA.HI.X R9, R9, UR5, R10, 0x2, P1 ;  /* 0x0000000509097c11 */ /* 0x000fc400088f140a */
[----:B------:R-:W-:Y:S01]  /*08b0*/  LEA R12, P1, R14, UR4, 0x2 ;  /* 0x000000040e0c7c11 */ /* 0x000fe2000f8210ff */
[----:B------:R-:W-:Y:S01]  /*08c0*/  IMAD.X R10, RZ, RZ, R20, P0 ;  /* 0x000000ffff0a7224 */ /* 0x000fe200000e0614 */
[----:B------:R-:W-:Y:S01]  /*08d0*/  LEA R18, P0, R17, UR4, 0x2 ;  /* 0x0000000411127c11 */ /* 0x000fe2000f8010ff */
[----:B------:R-:W2:Y:S01]  /*08e0*/  LDG.E.CONSTANT R8, desc[UR6][R8.64] ;  /* 0x0000000608087981 */ /* 0x000ea2000c1e9900 */
[C---:B------:R-:W-:Y:S02]  /*08f0*/  LEA R16, P2, R6.reuse, UR4, 0x2 ;  /* 0x0000000406107c11 */ /* 0x040fe4000f8410ff */
[----:B------:R-:W-:Y:S02]  /*0900*/  IADD3 R7, R13, R7, RZ ;  /* 0x000000070d077210 */ /* 0x000fe40007ffe0ff */
[----:B------:R-:W-:Y:S02]  /*0910*/  LEA.HI.X R19, R17, UR5, R10, 0x2, P0 ;  /* 0x0000000511137c11 */ /* 0x000fe400080f140a */
[----:B------:R-:W-:-:S02]  /*0920*/  LEA.HI.X R17, R6, UR5, R7, 0x2, P2 ;  /* 0x0000000506117c11 */ /* 0x000fc400090f1407 */
[----:B------:R-:W-:Y:S01]  /*0930*/  IADD3 R13, R13, R15, RZ ;  /* 0x0000000f0d0d7210 */ /* 0x000fe20007ffe0ff */
[----:B------:R-:W3:Y:S03]  /*0940*/  LDG.E.CONSTANT R18, desc[UR6][R18.64] ;  /* 0x0000000612127981 */ /* 0x000ee6000c1e9900 */
[----:B------:R-:W-:Y:S01]  /*0950*/  LEA.HI.X R13, R14, UR5, R13, 0x2, P1 ;  /* 0x000000050e0d7c11 */ /* 0x000fe200088f140d */
[----:B------:R-:W4:Y:S04]  /*0960*/  LDG.E.CONSTANT R16, desc[UR6][R16.64] ;  /* 0x0000000610107981 */ /* 0x000f28000c1e9900 */
[----:B------:R-:W5:Y:S01]  /*0970*/  LDG.E.CONSTANT R12, desc[UR6][R12.64] ;  /* 0x000000060c0c7981 */ /* 0x000f62000c1e9900 */
[-C--:B--2---:R-:W-:Y:S01]  /*0980*/  FMUL.FTZ R7, R5, R8.reuse ;  /* 0x0000000805077220 */ /* 0x084fe20000410000 */
[----:B------:R-:W-:Y:S01]  /*0990*/  FMUL.FTZ R6, R0, R8 ;  /* 0x0000000800067220 */ /* 0x000fe20000410000 */
[----:B---3--:R-:W-:-:S02]  /*09a0*/  FMUL.FTZ R10, R4, R18 ;  /* 0x00000012040a7220 */ /* 0x008fc40000410000 */
[----:B----4-:R-:W-:Y:S01]  /*09b0*/  FFMA.FTZ R0, R0, R16, -R7 ;  /* 0x0000001000007223 */ /* 0x010fe20000010807 */
[----:B------:R-:W-:Y:S01]  /*09c0*/  FMUL.FTZ R7, R11, R18 ;  /* 0x000000120b077220 */ /* 0x000fe20000410000 */
[----:B------:R-:W-:Y:S01]  /*09d0*/  FFMA.FTZ R5, R5, R16, R6 ;  /* 0x0000001005057223 */ /* 0x000fe20000010006 */
[-C--:B-----5:R-:W-:Y:S02]  /*09e0*/  FFMA.FTZ R11, R11, R12.reuse, -R10 ;  /* 0x0000000c0b0b7223 */ /* 0x0a0fe4000001080a */
[----:B------:R-:W-:-:S07]  /*09f0*/  FFMA.FTZ R4, R4, R12, R7 ;  /* 0x0000000c04047223 */ /* 0x000fce0000010007 */
.L_x_2231:
[----:B------:R-:W-:Y:S05]  /*0a00*/  BSYNC B0 ;  /* 0x0000000000007941 */ /* 0x000fea0003800000 */
.L_x_2230:
[----:B------:R-:W-:Y:S02]  /*0a10*/  F2FP.BF16.F32.PACK_AB R11, R4, R11 ;  /* 0x0000000b040b723e */ /* 0x000fe400000010ff */
[----:B------:R-:W-:-:S05]  /*0a20*/  F2FP.BF16.F32.PACK_AB R10, R5, R0 ;  /* 0x00000000050a723e */ /* 0x000fca00000010ff */
[----:B------:R-:W-:Y:S01]  /*0a30*/  STG.E.64 desc[UR6][R2.64], R10 ;  /* 0x0000000a02007986 */ /* 0x000fe2000c101b06 */
[----:B------:R-:W-:Y:S05]  /*0a40*/  EXIT ;  /* 0x000000000000794d */ /* 0x000fea0003800000 */
.L_x_2232:
        /* <DEDUP_REMOVED lines=11> */
.L_x_4563:


//--------------------- .text._ZN12tensorrt_llm7kernels21fusedQKNormRopeKernelIN3c108BFloat16EfLi64ELb0EEEvPviiifPKvS6_S6_PKlii --------------------------
	.section	.text._ZN12tensorrt_llm7kernels21fusedQKNormRopeKernelIN3c108BFloat16EfLi64ELb0EEEvPviiifPKvS6_S6_PKlii,"ax",@progbits
	.align	128
        .global         _ZN12tensorrt_llm7kernels21fusedQKNormRopeKernelIN3c108BFloat16EfLi64ELb0EEEvPviiifPKvS6_S6_PKlii
        .type           _ZN12tensorrt_llm7kernels21fusedQKNormRopeKernelIN3c108BFloat16EfLi64ELb0EEEvPviiifPKvS6_S6_PKlii,@function
        .size           _ZN12tensorrt_llm7kernels21fusedQKNormRopeKernelIN3c108BFloat16EfLi64ELb0EEEvPviiifPKvS6_S6_PKlii,(.L_x_4564 - _ZN12tensorrt_llm7kernels21fusedQKNormRopeKernelIN3c108BFloat16EfLi64ELb0EEEvPviiifPKvS6_S6_PKlii)
        .other          _ZN12tensorrt_llm7kernels21fusedQKNormRopeKernelIN3c108BFloat16EfLi64ELb0EEEvPviiifPKvS6_S6_PKlii,@"STO_CUDA_ENTRY STV_DEFAULT"
_ZN12tensorrt_llm7kernels21fusedQKNormRopeKernelIN3c108BFloat16EfLi64ELb0EEEvPviiifPKvS6_S6_PKlii:
.text._ZN12tensorrt_llm7kernels21fusedQKNormRopeKernelIN3c108BFloat16EfLi64ELb0EEEvPviiifPKvS6_S6_PKlii:
        /* <DEDUP_REMOVED lines=144> */
[----:B------:R-:W2:Y:S04]  /*0900*/  LDG.E.CONSTANT R8, desc[UR4][R8.64] ;  /* 0x0000000408087981 */ /* 0x000ea8000c1e9900 */
[----:B------:R-:W3:Y:S01]  /*0910*/  LDG.E.CONSTANT R10, desc[UR4][R10.64] ;  /* 0x000000040a0a7981 */ /* 0x000ee2000c1e9900 */
[----:B------:R-:W-:-:S04]  /*0920*/  SHF.R.S32.HI R23, RZ, 0x1f, R18 ;  /* 0x0000001fff177819 */ /* 0x000fc80000011412 */
[----:B------:R-:W-:-:S04]  /*0930*/  LEA.HI R23, R23, R18, RZ, 0x2 ;  /* 0x0000001217177211 */ /* 0x000fc800078f10ff */
[----:B------:R-:W-:-:S04]  /*0940*/  SHF.R.S32.HI R23, RZ, 0x2, R23 ;  /* 0x00000002ff177819 */ /* 0x000fc80000011417 */
[----:B------:R-:W-:Y:S01]  /*0950*/  ISETP.GE.AND P1, PT, R12, R23, PT ;  /* 0x000000170c00720c */ /* 0x000fe20003f26270 */
[----:B------:R-:W0:Y:S04]  /*0960*/  SHFL.BFLY PT, R22, R19, R23, 0x1f ;  /* 0x0c001f1713167589 */ /* 0x000e2800000e0000 */
[----:B------:R1:W4:Y:S01]  /*0970*/  SHFL.BFLY PT, R18, R0, R23, 0x1f ;  /* 0x0c001f1700127589 */ /* 0x00032200000e0000 */
[----:B0-----:R-:W-:-:S05]  /*0980*/  FADD.FTZ R25, -R22, -RZ ;  /* 0x800000ff16197221 */ /* 0x001fca0000010100 */
[----:B------:R-:W-:-:S05]  /*0990*/  FSEL R25, R25, R22, !P1 ;  /* 0x0000001619197208 */ /* 0x000fca0004800000 */
[----:B--2---:R-:W-:-:S04]  /*09a0*/  FMUL.FTZ R12, R8, R25 ;  /* 0x00000019080c7220 */ /* 0x004fc80000410000 */
[----:B-1-34-:R-:W-:-:S07]  /*09b0*/  FFMA.FTZ R8, R19, R10, R12 ;  /* 0x0000000a13087223 */ /* 0x01afce000001000c */
.L_x_2240:
        /* <DEDUP_REMOVED lines=24> */
[----:B------:R-:W-:Y:S01]  /*0b40*/  UMOV UR6, 0xffffffff ;  /* 0xffffffff00067882 */ /* 0x000fe20000000000 */
[----:B------:R-:W-:-:S03]  /*0b50*/  MOV R19, R8 ;  /* 0x0000000800137202 */ /* 0x000fc60000000f00 */
[----:B------:R-:W-:-:S05]  /*0b60*/  FSEL R9, R9, R18, !P1 ;  /* 0x0000001209097208 */ /* 0x000fca0004800000 */
[----:B--2---:R-:W-:-:S04]  /*0b70*/  FMUL.FTZ R9, R4, R9 ;  /* 0x0000000904097220 */ /* 0x004fc80000410000 */
[----:B---3--:R-:W-:Y:S01]  /*0b80*/  FFMA.FTZ R0, R0, R7, R9 ;  /* 0x0000000700007223 */ /* 0x008fe20000010009 */
[----:B------:R-:W-:Y:S06]  /*0b90*/  BRA.DIV UR6, `(.L_x_2236) ;  /* 0x0000000606087947 */ /* 0x000fec000b800000 */
[----:B------:R-:W-:Y:S01]  /*0ba0*/  NOP ;  /* 0x0000000000007918 */ /* 0x000fe20000000000 */
.L_x_2234:
[----:B------:R-:W-:Y:S05]  /*0bb0*/  BSYNC B0 ;  /* 0x0000000000007941 */ /* 0x000fea0003800000 */
.L_x_2233:
[----:B------:R-:W-:-:S05]  /*0bc0*/  F2FP.BF16.F32.PACK_AB R19, R0, R19 ;  /* 0x000000130013723e */ /* 0x000fca00000010ff */
[----:B------:R-:W-:Y:S01]  /*0bd0*/  STG.E desc[UR4][R2.64], R19 ;  /* 0x0000001302007986 */ /* 0x000fe2000c101904 */
[----:B------:R-:W-:Y:S05]  /*0be0*/  EXIT ;  /* 0x000000000000794d */ /* 0x000fea0003800000 */
.L_x_2235:
[----:B------:R-:W-:Y:S01]  /*0bf0*/  IABS R16, R18 ;  /* 0x0000001200107213 */ /* 0x000fe20000000000 */
[----:B------:R-:W-:Y:S01]  /*0c00*/  IMAD.MOV.U32 R20, RZ, RZ, RZ ;  /* 0x000000ffff147224 */ /* 0x000fe200078e00ff */
[----:B------:R-:W-:Y:S02]  /*0c10*/  SHF.L.U32 R17, R12, 0x2, RZ ;  /* 0x000000020c117819 */ /* 0x000fe400000006ff */
        /* <DEDUP_REMOVED lines=23> */
[----:B------:R-:W-:-:S04]  /*0d90*/  SHF.R.S32.HI R9, RZ, 0x1f, R18 ;  /* 0x0000001fff097819 */ /* 0x000fc80000011412 */
[----:B------:R-:W-:Y:S02]  /*0da0*/  SEL R10, R21, R8, !P0 ;  /* 0x00000008150a7207 */ /* 0x000fe40004000000 */
[----:B------:R-:W-:Y:S02]  /*0db0*/  LEA.HI R9, R9, R18, RZ, 0x2 ;  /* 0x0000001209097211 */ /* 0x000fe400078f10ff */
[----:B------:R-:W-:Y:S02]  /*0dc0*/  SHF.R.U32.HI R10, RZ, 0x1, R10 ;  /* 0x00000001ff0a7819 */ /* 0x000fe4000001160a */
[----:B------:R-:W-:Y:S02]  /*0dd0*/  SHF.R.S32.HI R23, RZ, 0x2, R9 ;  /* 0x00000002ff177819 */ /* 0x000fe40000011409 */
[----:B------:R-:W-:Y:S02]  /*0de0*/  IADD3 R9, P2, R10, R13, RZ ;  /* 0x0000000d0a097210 */ /* 0x000fe40007f5e0ff */
[----:B------:R-:W-:-:S02]  /*0df0*/  ISETP.GE.AND P1, PT, R12, R23, PT ;  /* 0x000000170c00720c */ /* 0x000fc40003f26270 */
[----:B------:R-:W-:Y:S02]  /*0e00*/  IADD3.X R12, RZ, R15, RZ, P2, !PT ;  /* 0x0000000fff0c7210 */ /* 0x000fe400017fe4ff */
[----:B0-----:R-:W-:-:S04]  /*0e10*/  LEA R8, P2, R9, R6, 0x2 ;  /* 0x0000000609087211 */ /* 0x001fc800078410ff */
[----:B------:R-:W-:-:S06]  /*0e20*/  LEA.HI.X R9, R9, R7, R12, 0x2, P2 ;  /* 0x0000000709097211 */ /* 0x000fcc00010f140c */
[----:B------:R0:W5:Y:S01]  /*0e30*/  LDG.E.CONSTANT R9, desc[UR4][R8.64] ;  /* 0x0000000408097981 */ /* 0x000162000c1e9900 */
[----:B------:R-:W-:Y:S01]  /*0e40*/  HFMA2.MMA R24, -RZ, RZ, 0, 1.847743988037109375e-06 ;  /* 0x0000001fff187435 */ /* 0x000fe200000001ff */
[----:B------:R-:W-:Y:S02]  /*0e50*/  IMAD.MOV.U32 R12, RZ, RZ, -0x1 ;  /* 0xffffffffff0c7424 */ /* 0x000fe400078e00ff */
[----:B------:R-:W-:-:S08]  /*0e60*/  IMAD.MOV.U32 R25, RZ, RZ, R19 ;  /* 0x000000ffff197224 */ /* 0x000fd000078e0013 */
[----:B0----5:R-:W-:Y:S05]  /*0e70*/  WARPSYNC.COLLECTIVE R12, `(.L_x_2237) ;  /* 0x000000000c087348 */ /* 0x021fea0003c00000 */
[----:B------:R-:W-:Y:S01]  /*0e80*/  NOP ;  /* 0x0000000000007918 */ /* 0x000fe20000000000 */
[----:B0----5:R-:W-:Y:S01]  /*0e90*/  ENDCOLLECTIVE ;  /* 0x000000000000791b */ /* 0x021fe20003800000 */
.L_x_2237:
[----:B------:R-:W-:Y:S05]  /*0ea0*/  WARPSYNC.COLLECTIVE R12, `(.L_x_2238) ;  /* 0x000000000c087348 */ /* 0x000fea0003c00000 */
[----:B------:R0:W1:Y:S02]  /*0eb0*/  SHFL.BFLY P2, R18, R25, R23, R24 ;  /* 0x0c00001719127389 */ /* 0x0000640000040018 */
[----:B01----:R-:W-:Y:S01]  /*0ec0*/  ENDCOLLECTIVE ;  /* 0x000000000000791b */ /* 0x003fe20003800000 */
.L_x_2238:
[----:B------:R-:W-:Y:S01]  /*0ed0*/  IMAD.MOV.U32 R22, RZ, RZ, R18 ;  /* 0x000000ffff167224 */ /* 0x000fe200078e0012 */
[----:B------:R-:W-:-:S03]  /*0ee0*/  IADD3 R8, P2, R10, R4, RZ ;  /* 0x000000040a087210 */ /* 0x000fc60007f5e0ff */
[----:B------:R-:W-:-:S05]  /*0ef0*/  FADD.FTZ R11, -R22, -RZ ;  /* 0x800000ff160b7221 */ /* 0x000fca0000010100 */
[----:B------:R-:W-:-:S05]  /*0f00*/  FSEL R22, R11, R22, !P1 ;  /* 0x000000160b167208 */ /* 0x000fca0004800000 */
[----:B------:R-:W-:Y:S01]  /*0f10*/  FMUL.FTZ R22, R9, R22 ;  /* 0x0000001609167220 */ /* 0x000fe20000410000 */
[----:B------:R-:W-:Y:S01]  /*0f20*/  IMAD.X R9, RZ, RZ, R14, P2 ;  /* 0x000000ffff097224 */ /* 0x000fe200010e060e */
[----:B------:R-:W-:-:S04]  /*0f30*/  LEA R10, P2, R8, R6, 0x2 ;  /* 0x00000006080a7211 */ /* 0x000fc800078410ff */
[----:B------:R-:W-:-:S05]  /*0f40*/  LEA.HI.X R11, R8, R7, R9, 0x2, P2 ;  /* 0x00000007080b7211 */ /* 0x000fca00010f1409 */
[----:B------:R0:W5:Y:S01]  /*0f50*/  LDG.E.CONSTANT R10, desc[UR4][R10.64] ;  /* 0x000000040a0a7981 */ /* 0x000162000c1e9900 */
[----:B------:R-:W-:-:S07]  /*0f60*/  MOV R25, R0 ;  /* 0x0000000000197202 */ /* 0x000fce0000000f00 */
[----:B0----5:R-:W-:Y:S05]  /*0f70*/  WARPSYNC.COLLECTIVE R12, `(.L_x_2239) ;  /* 0x000000000c087348 */ /* 0x021fea0003c00000 */
[----:B------:R1:W2:Y:S02]  /*0f80*/  SHFL.BFLY P2, R18, R25, R23, R24 ;  /* 0x0c00001719127389 */ /* 0x0002a40000040018 */
[----:B012--5:R-:W-:Y:S01]  /*0f90*/  ENDCOLLECTIVE ;  /* 0x000000000000791b */ /* 0x027fe20003800000 */
.L_x_2239:
[----:B------:R-:W-:Y:S01]  /*0fa0*/  FFMA.FTZ R8, R19, R10, R22 ;  /* 0x0000000a13087223 */ /* 0x000fe20000010016 */
[----:B------:R-:W-:Y:S06]  /*0fb0*/  BRA `(.L_x_2240) ;  /* 0xfffffff800807947 */ /* 0x000fec000383ffff */
.L_x_2236:
[----:B------:R-:W-:Y:S01]  /*0fc0*/  BSSY B1, `(.L_x_2241) ;  /* 0x0000005000017945 */ /* 0x000fe20003800000 */
[----:B------:R-:W-:-:S07]  /*0fd0*/  IMAD.MOV.U32 R12, RZ, RZ, -0x1 ;  /* 0xffffffffff0c7424 */ /* 0x000fce00078e00ff */
[----:B------:R-:W-:Y:S05]  /*0fe0*/  WARPSYNC.COLLECTIVE R12, `(.L_x_2242) ;  /* 0x000000000c087348 */ /* 0x000fea0003c00000 */
[----:B------:R-:W-:Y:S01]  /*0ff0*/  NOP ;  /* 0x0000000000007918 */ /* 0x000fe20000000000 */
[----:B------:R-:W-:Y:S01]  /*1000*/  ENDCOLLECTIVE ;  /* 0x000000000000791b */ /* 0x000fe20003800000 */
.L_x_2242:
[----:B------:R-:W-:Y:S05]  /*1010*/  BSYNC B1 ;  /* 0x0000000000017941 */ /* 0x000fea0003800000 */
.L_x_2241:
[----:B------:R-:W-:Y:S05]  /*1020*/  BRA `(.L_x_2234) ;  /* 0xfffffff800e07947 */ /* 0x000fea000383ffff */
.L_x_2243:
        /* <DEDUP_REMOVED lines=13> */
.L_x_4564:


//--------------------- .text._ZN12tensorrt_llm7kernels21fusedQKNormRopeKernelIN3c108BFloat16EfLi64ELb1EEEvPviiifPKvS6_S6_PKlii --------------------------
	.section	.text._ZN12tensorrt_llm7kernels21fusedQKNormRopeKernelIN3c108BFloat16EfLi64ELb1EEEvPviiifPKvS6_S6_PKlii,"ax",@progbits
	.align	128
        .global         _ZN12tensorrt_llm7kernels21fusedQKNormRopeKernelIN3c108BFloat16EfLi64ELb1EEEvPviiifPKvS6_S6_PKlii
        .type           _ZN12tensorrt_llm7kernels21fusedQKNormRopeKernelIN3c108BFloat16EfLi64ELb1EEEvPviiifPKvS6_S6_PKlii,@function
        .size           _ZN12tensorrt_llm7kernels21fusedQKNormRopeKernelIN3c108BFloat16EfLi64ELb1EEEvPviiifPKvS6_S6_PKlii,(.L_x_4565 - _ZN12tensorrt_llm7kernels21fusedQKNormRopeKernelIN3c108BFloat16EfLi64ELb1EEEvPviiifPKvS6_S6_PKlii)
        .other          _ZN12tensorrt_llm7kernels21fusedQKNormRopeKernelIN3c108BFloat16EfLi64ELb1EEEvPviiifPKvS6_S6_PKlii,@"STO_CUDA_ENTRY STV_DEFAULT"
_ZN12tensorrt_llm7kernels21fusedQKNormRopeKernelIN3c108BFloat16EfLi64ELb1EEEvPviiifPKvS6_S6_PKlii:
.text._ZN12tensorrt_llm7kernels21fusedQKNormRopeKernelIN3c108BFloat16EfLi64ELb1EEEvPviiifPKvS6_S6_PKlii:
        /* <DEDUP_REMOVED lines=22> */
[----:B------:R-:W-:Y:S02]  /*0160*/  MOV R3, R6 ;  /* 0x0000000600037202 */ /* 0x000fe40000000f00 */
        /* <DEDUP_REMOVED lines=23> */
[----:B0-----:R-:W-:-:S07]  /*02e0*/  IADD3 R5, R5, R2, RZ ;  /* 0x0000000205057210 */ /* 0x001fce0007ffe0ff */
[----:B------:R-:W0:Y:S01]  /*02f0*/  LDC.64 R14, c[0x0][0x228] ;  /* 0x00008a00ff0e7b82 */ /* 0x000e220000000a00 */
[----:B------:R-:W-:Y:S01]  /*0300*/  LOP3.LUT R2, R0, 0x1f, RZ, 0xc0, !PT ;  /* 0x0000001f00027812 */ /* 0x000fe200078ec0ff */
[----:B------:R-:W-:-:S03]  /*0310*/  IMAD R5, R6, R5, RZ ;  /* 0x0000000506057224 */ /* 0x000fc600078e02ff */
[----:B------:R-:W-:Y:S01]  /*0320*/  SHF.L.U32 R7, R2, 0x1, RZ ;  /* 0x0000000102077819 */ /* 0x000fe200000006ff */
[----:B------:R-:W-:-:S04]  /*0330*/  IMAD.SHL.U32 R5, R5, 0x40, RZ ;  /* 0x0000004005057824 */ /* 0x000fc800078e00ff */
[C---:B------:R-:W-:Y:S01]  /*0340*/  @P0 IMAD R5, R4.reuse, 0x40, R5 ;  /* 0x0000004004050824 */ /* 0x040fe200078e0205 */
[----:B------:R-:W-:-:S03]  /*0350*/  SEL R4, R4, RZ, P0 ;  /* 0x000000ff04047207 */ /* 0x000fc60000000000 */
[----:B------:R-:W-:Y:S01]  /*0360*/  IMAD.IADD R5, R5, 0x1, R7 ;  /* 0x0000000105057824 */ /* 0x000fe200078e0207 */
[----:B------:R-:W-:-:S04]  /*0370*/  IADD3 R4, R11, -R4, RZ ;  /* 0x800000040b047210 */ /* 0x000fc80007ffe0ff */
        /* <DEDUP_REMOVED lines=8> */
[----:B------:R1:W2:Y:S01]  /*0400*/  @!P0 LDG.E.U16 R11, desc[UR6][R14.64+0x2] ;  /* 0x000002060e0b8981 */ /* 0x0002a2000c1e1500 */
[----:B------:R-:W-:-:S04]  /*0410*/  ULEA.HI UR4, UR8, UR8, URZ, 0x1 ;  /* 0x0000000808047291 */ /* 0x000fc8000f8f083f */
[----:B------:R-:W-:Y:S01]  /*0420*/  USHF.R.S32.HI UR4, URZ, 0x1, UR4 ;  /* 0x000000013f047899 */ /* 0x000fe20008011404 */
[----:B------:R-:W-:Y:S01]  /*0430*/  BSSY B0, `(.L_x_2244) ;  /* 0x0000034000007945 */ /* 0x000fe20003800000 */
[C---:B---3--:R-:W-:Y:S02]  /*0440*/  PRMT R9, R0.reuse, 0x7632, R9 ;  /* 0x0000763200097816 */ /* 0x048fe40000000009 */
[----:B------:R-:W-:-:S03]  /*0450*/  SHF.L.U32 R0, R0, 0x10, RZ ;  /* 0x0000001000007819 */ /* 0x000fc600000006ff */
[----:B------:R-:W-:Y:S02]  /*0460*/  IMAD.U32 R9, R9, 0x10000, RZ ;  /* 0x0001000009097824 */ /* 0x000fe400078e00ff */
        /* <DEDUP_REMOVED lines=12> */
[----:B-----5:R-:W-:Y:S01]  /*0530*/  @!P0 IMAD.U32 R7, R8, 0x10000, RZ ;  /* 0x0001000008078824 */ /* 0x020fe200078e00ff */
[----:B--2---:R-:W-:Y:S02]  /*0540*/  @P0 SHF.L.U32 R10, R10, 0x10, RZ ;  /* 0x000000100a0a0819 */ /* 0x004fe400000006ff */
        /* <DEDUP_REMOVED lines=12> */
[----:B------:R-:W-:Y:S01]  /*0610*/  IMAD.MOV.U32 R3, RZ, RZ, RZ ;  /* 0x000000ffff037224 */ /* 0x000fe200078e00ff */
[----:B------:R-:W-:Y:S01]  /*0620*/  ULDC.64 UR10, c[0x0][0x238] ;  /* 0x00008e00000a7ab9 */ /* 0x000fe20000000a00 */
[----:B0-----:R-:W-:-:S06]  /*0630*/  IMAD.WIDE R6, R6, 0x8, R10 ;  /* 0x0000000806067825 */ /* 0x001fcc00078e020a */
[----:B------:R-:W2:Y:S01]  /*0640*/  LDG.E.64 R6, desc[UR6][R6.64] ;  /* 0x0000000606067981 */ /* 0x000ea2000c1e1b00 */
[----:B------:R-:W-:-:S04]  /*0650*/  IADD3 R10, R2, UR4, RZ ;  /* 0x00000004020a7c10 */ /* 0x000fc8000fffe0ff */
        /* <DEDUP_REMOVED lines=11> */
[----:B------:R-:W2:Y:S04]  /*0710*/  LDG.E.CONSTANT R12, desc[UR6][R12.64] ;  /* 0x000000060c0c7981 */ /* 0x000ea8000c1e9900 */
[----:B------:R-:W3:Y:S01]  /*0720*/  LDG.E.CONSTANT R6, desc[UR6][R6.64] ;  /* 0x0000000606067981 */ /* 0x000ee2000c1e9900 */
[-C--:B--2---:R-:W-:Y:S01]  /*0730*/  FMUL.FTZ R3, R9, R12.reuse ;  /* 0x0000000c09037220 */ /* 0x084fe20000410000 */
[----:B------:R-:W-:-:S03]  /*0740*/  FMUL.FTZ R2, R0, R12 ;  /* 0x0000000c00027220 */ /* 0x000fc60000410000 */
[-C--:B---3--:R-:W-:Y:S01]  /*0750*/  FFMA.FTZ R0, R0, R6.reuse, -R3 ;  /* 0x0000000600007223 */ /* 0x088fe20000010803 */
[----:B------:R-:W-:-:S07]  /*0760*/  FFMA.FTZ R9, R9, R6, R2 ;  /* 0x0000000609097223 */ /* 0x000fce0000010002 */
.L_x_2245:
[----:B------:R-:W-:Y:S05]  /*0770*/  BSYNC B0 ;  /* 0x0000000000007941 */ /* 0x000fea0003800000 */
.L_x_2244:
[----:B------:R-:W-:-:S05]  /*0780*/  F2FP.BF16.F32.PACK_AB R9, R9, R0 ;  /* 0x000000000909723e */ /* 0x000fca00000010ff */
[----:B------:R-:W-:Y:S01]  /*0790*/  STG.E desc[UR6][R4.64], R9 ;  /* 0x0000000904007986 */ /* 0x000fe2000c101906 */
[----:B------:R-:W-:Y:S05]  /*07a0*/  EXIT ;  /* 0x000000000000794d */ /* 0x000fea0003800000 */
.L_x_2246:
        /* <DEDUP_REMOVED lines=13> */
.L_x_4565:


//--------------------- .text._ZN12tensorrt_llm7kernels32fusedQKNormRopeKernelNTokenHeadsIN3c104HalfENS2_8BFloat16ELi256ELb0ELi8EEEvPviiifPKvS7_S7_PKlii --------------------------
	.section	.text._ZN12tensorrt_llm7kernels32fusedQKNormRopeKernelNTokenHeadsIN3c104HalfENS2_8BFloat16ELi256ELb0ELi8EEEvPviiifPKvS7_S7_PKlii,"ax",@progbits
	.align	128
        .global         _ZN12tensorrt_llm7kernels32fusedQKNormRopeKernelNTokenHeadsIN3c104HalfENS2_8BFloat16ELi256ELb0ELi8EEEvPviiifPKvS7_S7_PKlii
        .type           _ZN12tensorrt_llm7kernels32fusedQKNormRopeKernelNTokenHeadsIN3c104HalfENS2_8BFloat16ELi256ELb0ELi8EEEvPviiifPKvS7_S7_PKlii,@function
        .size           _ZN12tensorrt_llm7kernels32fusedQKNormRopeKernelNTokenHeadsIN3c104HalfENS2_8BFloat16ELi256ELb0ELi8EEEvPviiifPKvS7_S7_PKlii,(.L_x_4566 - _ZN12tensorrt_llm7kernels32fusedQKNormRopeKernelNTokenHeadsIN3c104HalfENS2_8BFloat16ELi256ELb0ELi8EEEvPviiifPKvS7_S7_PKlii)
        .other          _ZN12tensorrt_llm7kernels32fusedQKNormRopeKernelNTokenHeadsIN3c104HalfENS2_8BFloat16ELi256ELb0ELi8EEEvPviiifPKvS7_S7_PKlii,@"STO_CUDA_ENTRY STV_DEFAULT"
_ZN12tensorrt_llm7kernels32fusedQKNormRopeKernelNTokenHeadsIN3c104HalfENS2_8BFloat16ELi256ELb0ELi8EEEvPviiifPKvS7_S7_PKlii:
.text._ZN12tensorrt_llm7kernels32fusedQKNormRopeKernelNTokenHeadsIN3c104HalfENS2_8BFloat16ELi256ELb0ELi8EEEvPviiifPKvS7_S7_PKlii:
        /* <DEDUP_REMOVED lines=79> */
.L_x_2251:
        /* <DEDUP_REMOVED lines=45> */
.L_x_2250:
[----:B------:R-:W-:Y:S05]  /*07c0*/  BSYNC B1 ;  /* 0x0000000000017941 */ /* 0x000fea0003800000 */
.L_x_2249:
        /* <DEDUP_REMOVED lines=13> */
.L_x_2252:
        /* <DEDUP_REMOVED lines=16> */
.L_x_2248:
[----:B------:R-:W-:Y:S05]  /*09a0*/  BSYNC B0 ;  /* 0x0000000000007941 */ /* 0x000fea0003800000 */
.L_x_2247:
        /* <DEDUP_REMOVED lines=37> */
.L_x_2257:
        /* <DEDUP_REMOVED lines=13> */
.L_x_2256:
[----:B------:R-:W-:Y:S05]  /*0cd0*/  BSYNC B1 ;  /* 0x0000000000017941 */ /* 0x000fea0003800000 */
.L_x_2255:
        /* <DEDUP_REMOVED lines=25> */
.L_x_2260:
        /* <DEDUP_REMOVED lines=49> */
.L_x_2259:
[----:B------:R-:W-:Y:S05]  /*1180*/  BSYNC B1 ;  /* 0x0000000000017941 */ /* 0x000fea0003800000 */
.L_x_2258:
        /* <DEDUP_REMOVED lines=32> */
.L_x_2262:
[----:B------:R-:W-:Y:S05]  /*1390*/  BSYNC B1 ;  /* 0x0000000000017941 */ /* 0x000fea0003800000 */
.L_x_2261:
        /* <DEDUP_REMOVED lines=15> */
.L_x_2254:
[----:B------:R-:W-:Y:S05]  /*1490*/  BSYNC B0 ;  /* 0x0000000000007941 */ /* 0x000fea0003800000 */
.L_x_2253:
        /* <DEDUP_REMOVED lines=149> */
[----:B---3--:R-:W-:Y:S02]  /*1df0*/  HADD2.F32 R26, -RZ, R26.H0_H0 ;  /* 0x2000001aff1a7230 */ /* 0x008fe40000004100 */
[----:B--2---:R-:W-:Y:S02]  /*1e00*/  HADD2.F32 R27, -RZ, R27.H0_H0 ;  /* 0x2000001bff1b7230 */ /* 0x004fe40000004100 */
[----:B----4-:R-:W-:Y:S02]  /*1e10*/  HADD2.F32 R24, -RZ, R24.H0_H0 ;  /* 0x20000018ff187230 */ /* 0x010fe40000004100 */
[----:B------:R-:W-:-:S02]  /*1e20*/  HADD2.F32 R25, -RZ, R25.H0_H0 ;  /* 0x20000019ff197230 */ /* 0x000fc40000004100 */
[----:B------:R-:W-:Y:S02]  /*1e30*/  HADD2.F32 R22, -RZ, R22.H0_H0 ;  /* 0x20000016ff167230 */ /* 0x000fe40000004100 */
[----:B------:R-:W-:Y:S02]  /*1e40*/  HADD2.F32 R23, -RZ, R23.H0_H0 ;  /* 0x20000017ff177230 */ /* 0x000fe40000004100 */
[----:B------:R-:W-:Y:S02]  /*1e50*/  HADD2.F32 R20, -RZ, R20.H0_H0 ;  /* 0x20000014ff147230 */ /* 0x000fe40000004100 */
[----:B------:R-:W-:Y:S02]  /*1e60*/  HADD2.F32 R21, -RZ, R21.H0_H0 ;  /* 0x20000015ff157230 */ /* 0x000fe40000004100 */
[----:B------:R-:W-:Y:S02]  /*1e70*/  HADD2.F32 R19, -RZ, R19.H0_H0 ;  /* 0x20000013ff137230 */ /* 0x000fe40000004100 */
[----:B------:R-:W-:-:S02]  /*1e80*/  HADD2.F32 R18, -RZ, R18.H0_H0 ;  /* 0x20000012ff127230 */ /* 0x000fc40000004100 */
[----:B------:R-:W-:Y:S02]  /*1e90*/  HADD2.F32 R17, -RZ, R17.H0_H0 ;  /* 0x20000011ff117230 */ /* 0x000fe40000004100 */
[----:B------:R-:W-:Y:S02]  /*1ea0*/  HADD2.F32 R16, -RZ, R16.H0_H0 ;  /* 0x20000010ff107230 */ /* 0x000fe40000004100 */
[----:B------:R-:W-:Y:S02]  /*1eb0*/  HADD2.F32 R11, -RZ, R11.H0_H0 ;  /* 0x2000000bff0b7230 */ /* 0x000fe40000004100 */
[----:B------:R-:W-:Y:S02]  /*1ec0*/  HADD2.F32 R10, -RZ, R10.H0_H0 ;  /* 0x2000000aff0a7230 */ /* 0x000fe40000004100 */
[----:B------:R-:W-:Y:S02]  /*1ed0*/  HADD2.F32 R9, -RZ, R9.H0_H0 ;  /* 0x20000009ff097230 */ /* 0x000fe40000004100 */
[----:B------:R-:W-:-:S07]  /*1ee0*/  HADD2.F32 R8, -RZ, R8.H0_H0 ;  /* 0x20000008ff087230 */ /* 0x000fce0000004100 */
.L_x_2270:
[----:B-1----:R-:W1:Y:S01]  /*1ef0*/  LDS.128 R12, [R29] ;  /* 0x000000001d0c7984 */ /* 0x002e620000000c00 */
[----:B------:R-:W2:Y:S01]  /*1f00*/  LDC R43, c[0x0][0x218] ;  /* 0x00008600ff2b7b82 */ /* 0x000ea20000000800 */
[----:B------:R-:W-:Y:S01]  /*1f10*/  UMOV UR5, 0xffffffff ;  /* 0xffffffff00057882 */ /* 0x000fe20000000000 */
[----:B--2---:R-:W-:Y:S01]  /*1f20*/  ISETP.GE.AND P0, PT, R36, R43, PT ;  /* 0x0000002b2400720c */ /* 0x004fe20003f06270 */
[--C-:B-1----:R-:W-:Y:S02]  /*1f30*/  HADD2.F32 R48, -RZ, R12.reuse.H0_H0 ;  /* 0x2000000cff307230 */ /* 0x102fe40000004100 */
[----:B------:R-:W-:Y:S02]  /*1f40*/  HADD2.F32 R45, -RZ, R12.H1_H1 ;  /* 0x3000000cff2d7230 */ /* 0x000fe40000004100 */
[--C-:B------:R-:W-:Y:S02]  /*1f50*/  HADD2.F32 R12, -RZ, R13.reuse.H0_H0 ;  /* 0x2000000dff0c7230 */ /* 0x100fe40000004100 */
[----:B------:R-:W-:Y:S01]  /*1f60*/  FFMA.FTZ R38, R48, R48, RZ ;  /* 0x0000003030267223 */ /* 0x000fe200000100ff */
[----:B------:R-:W-:-:S02]  /*1f70*/  HADD2.F32 R13, -RZ, R13.H1_H1 ;  /* 0x3000000dff0d7230 */ /* 0x000fc40000004100 */
[--C-:B------:R-:W-:Y:S02]  /*1f80*/  HADD2.F32 R46, -RZ, R15.reuse.H0_H0 ;  /* 0x2000000fff2e7230 */ /* 0x100fe40000004100 */
[----:B------:R-:W-:Y:S01]  /*1f90*/  FFMA.FTZ R47, R45, R45, R38 ;  /* 0x0000002d2d2f7223 */ /* 0x000fe20000010026 */
[--C-:B------:R-:W-:Y:S02]  /*1fa0*/  HADD2.F32 R38, -RZ, R14.reuse.H0_H0 ;  /* 0x2000000eff267230 */ /* 0x100fe40000004100 */
[----:B------:R-:W-:Y:S02]  /*1fb0*/  HADD2.F32 R15, -RZ, R15.H1_H1 ;  /* 0x3000000fff0f7230 */ /* 0x000fe40000004100 */
[----:B------:R-:W-:Y:S01]  /*1fc0*/  FFMA.FTZ R40, R12, R12, R47 ;  /* 0x0000000c0c287223 */ /* 0x000fe2000001002f */
[----:B------:R-:W-:-:S03]  /*1fd0*/  HADD2.F32 R47, -RZ, R14.H1_H1 ;  /* 0x3000000eff2f7230 */ /* 0x000fc60000004100 */
[----:B------:R-:W-:-:S04]  /*1fe0*/  FFMA.FTZ R49, R13, R13, R40 ;  /* 0x0000000d0d317223 */ /* 0x000fc80000010028 */
[----:B------:R-:W-:-:S04]  /*1ff0*/  FFMA.FTZ R14, R38, R38, R49 ;  /* 0x00000026260e7223 */ /* 0x000fc80000010031 */
        /* <DEDUP_REMOVED lines=13> */
.L_x_2277:
[----:B------:R-:W3:Y:S01]  /*20d0*/  LDC R51, c[0x0][0x224] ;  /* 0x00008900ff337b82 */ /* 0x000ee20000000800 */
[----:B--2---:R-:W-:Y:S01]  /*20e0*/  FADD.FTZ R50, R49, R50 ;  /* 0x0000003231327221 */ /* 0x004fe20000010000 */
[----:B-1----:R-:W-:Y:S01]  /*20f0*/  FSEL R49, R26, R19, !P0 ;  /* 0x000000131a317208 */ /* 0x002fe20004000000 */
[----:B------:R-:W-:Y:S01]  /*2100*/  BSSY B0, `(.L_x_2264) ;  /* 0x000001b000007945 */ /* 0x000fe20003800000 */
[----:B------:R-:W-:Y:S01]  /*2110*/  ISETP.NE.AND P1, PT, R30, RZ, PT ;  /* 0x000000ff1e00720c */ /* 0x000fe20003f25270 */
[----:B---3--:R-:W-:Y:S01]  /*2120*/  FFMA.FTZ R40, R50, 0.00390625, R51 ;  /* 0x3b80000032287823 */ /* 0x008fe20000010033 */
[----:B------:R-:W-:-:S05]  /*2130*/  FSEL R51, R27, R18, !P0 ;  /* 0x000000121b337208 */ /* 0x000fca0004000000 */
[----:B------:R-:W1:Y:S02]  /*2140*/  MUFU.RSQ R40, R40 ;  /* 0x0000002800287308 */ /* 0x000e640000001400 */
[C---:B-1----:R-:W-:Y:S01]  /*2150*/  FMUL.FTZ R49, R40.reuse, R49 ;  /* 0x0000003128317220 */ /* 0x042fe20000410000 */
[----:B------:R-:W-:Y:S01]  /*2160*/  FMUL.FTZ R14, R40, R51 ;  /* 0x00000033280e7220 */ /* 0x000fe20000410000 */
[----:B------:R-:W-:Y:S02]  /*2170*/  FSEL R51, R25, R16, !P0 ;  /* 0x0000001019337208 */ /* 0x000fe40004000000 */
[----:B------:R-:W-:Y:S01]  /*2180*/  FMUL.FTZ R48, R48, R49 ;  /* 0x0000003130307220 */ /* 0x000fe20000410000 */
[----:B------:R-:W-:Y:S01]  /*2190*/  FSEL R49, R24, R17, !P0 ;  /* 0x0000001118317208 */ /* 0x000fe20004000000 */
[----:B------:R-:W-:Y:S01]  /*21a0*/  FMUL.FTZ R45, R45, R14 ;  /* 0x0000000e2d2d7220 */ /* 0x000fe20000410000 */
[----:B------:R-:W-:Y:S01]  /*21b0*/  FMUL.FTZ R14, R40, R51 ;  /* 0x00000033280e7220 */ /* 0x000fe20000410000 */
[----:B------:R-:W-:-:S02]  /*21c0*/  FSEL R51, R23, R10, !P0 ;  /* 0x0000000a17337208 */ /* 0x000fc40004000000 */
[C---:B------:R-:W-:Y:S01]  /*21d0*/  FMUL.FTZ R49, R40.reuse, R49 ;  /* 0x0000003128317220 */ /* 0x040fe20000410000 */
[----:B------:R-:W-:Y:S02]  /*21e0*/  FMUL.FTZ R13, R13, R14 ;  /* 0x0000000e0d0d7220 */ /* 0x000fe40000410000 */
[----:B------:R-:W-:Y:S01]  /*21f0*/  FMUL.FTZ R42, R40, R51 ;  /* 0x00000033282a7220 */ /* 0x000fe20000410000 */
[----:B------:R-:W-:Y:S01]  /*2200*/  FMUL.FTZ R12, R12, R49 ;  /* 0x000000310c0c7220 */ /* 0x000fe20000410000 */
[----:B------:R-:W-:Y:S02]  /*2210*/  FSEL R49, R22, R11, !P0 ;  /* 0x0000000b16317208 */ /* 0x000fe40004000000 */
[----:B------:R-:W-:Y:S01]  /*2220*/  FSEL R51, R21, R8, !P0 ;  /* 0x0000000815337208 */ /* 0x000fe20004000000 */
[----:B------:R-:W-:Y:S02]  /*2230*/  FMUL.FTZ R47, R47, R42 ;  /* 0x0000002a2f2f7220 */ /* 0x000fe40000410000 */
[----:B------:R-:W-:-:S04]  /*2240*/  FMUL.FTZ R49, R40, R49 ;  /* 0x0000003128317220 */ /* 0x000fc80000410000 */
[----:B------:R-:W-:Y:S01]  /*2250*/  FMUL.FTZ R14, R38, R49 ;  /* 0x00000031260e7220 */ /* 0x000fe20000410000 */
[----:B------:R-:W-:-:S05]  /*2260*/  FSEL R49, R20, R9, !P0 ;  /* 0x0000000914317208 */ /* 0x000fca0004000000 */
[C---:B------:R-:W-:Y:S01]  /*2270*/  FMUL.FTZ R49, R40.reuse, R49 ;  /* 0x0000003128317220 */ /* 0x040fe20000410000 */
[----:B------:R-:W-:Y:S01]  /*2280*/  FMUL.FTZ R40, R40, R51 ;  /* 0x0000003328287220 */ /* 0x000fe20000410000 */
[----:B------:R-:W-:Y:S06]  /*2290*/  @P1 BRA `(.L_x_2265) ;  /* 0x0000000000041947 */ /* 0x000fec0003800000 */
[----:B------:R-:W-:-:S04]  /*22a0*/  DEPBAR.LE SB0, 0x0 ;  /* 0x000080000000791a */ /* 0x000fc80000000000 */
.L_x_2265:
[----:B------:R-:W-:Y:S05]  /*22b0*/  BSYNC B0 ;  /* 0x0000000000007941 */ /* 0x000fea0003800000 */
.L_x_2264:
        /* <DEDUP_REMOVED lines=119> */
.L_x_2288:
        /* <DEDUP_REMOVED lines=15> */
.L_x_2267:
[----:B------:R-:W-:Y:S05]  /*2b20*/  BSYNC B0 ;  /* 0x0000000000007941 */ /* 0x000fea0003800000 */
.L_x_2266:
[----:B------:R-:W1:Y:S01]  /*2b30*/  LDC.64 R50, c[0x0][0x210] ;  /* 0x00008400ff327b82 */ /* 0x000e620000000a00 */
[----:B------:R-:W-:Y:S01]  /*2b40*/  SEL R38, R43, RZ, P0 ;  /* 0x000000ff2b267207 */ /* 0x000fe20000000000 */
[----:B------:R-:W-:Y:S01]  /*2b50*/  VIADD R29, R29, 0x200 ;  /* 0x000002001d1d7836 */ /* 0x000fe20000000000 */
[----:B------:R-:W-:Y:S02]  /*2b60*/  SEL R15, R32, R31, !P0 ;  /* 0x0000001f200f7207 */ /* 0x000fe40004000000 */
[----:B------:R-:W-:Y:S02]  /*2b70*/  F2FP.F16.F32.PACK_AB R13, R13, R12 ;  /* 0x0000000c0d0d723e */ /* 0x000fe400000000ff */
[----:B------:R-:W-:Y:S01]  /*2b80*/  F2FP.F16.F32.PACK_AB R14, R47, R14 ;  /* 0x0000000e2f0e723e */ /* 0x000fe200000000ff */
[----:B------:R-:W-:Y:S01]  /*2b90*/  IMAD R15, R38, -0x100, R15 ;  /* 0xffffff00260f7824 */ /* 0x000fe200078e020f */
[----:B------:R-:W-:Y:S02]  /*2ba0*/  F2FP.F16.F32.PACK_AB R12, R45, R48 ;  /* 0x000000302d0c723e */ /* 0x000fe400000000ff */
[----:B------:R-:W-:Y:S01]  /*2bb0*/  IADD3 R30, R30, 0x1, RZ ;  /* 0x000000011e1e7810 */ /* 0x000fe20007ffe0ff */
[----:B------:R-:W-:Y:S01]  /*2bc0*/  IMAD.IADD R43, R15, 0x1, R34 ;  /* 0x000000010f2b7824 */ /* 0x000fe200078e0222 */
[----:B------:R-:W-:Y:S01]  /*2bd0*/  F2FP.F16.F32.PACK_AB R15, R49, R46 ;  /* 0x0000002e310f723e */ /* 0x000fe200000000ff */
[----:B------:R-:W-:Y:S01]  /*2be0*/  VIADD R34, R34, 0x100 ;  /* 0x0000010022227836 */ /* 0x000fe20000000000 */
[----:B------:R-:W-:-:S02]  /*2bf0*/  ISETP.GE.AND P0, PT, R30, R39, PT ;  /* 0x000000271e00720c */ /* 0x000fc40003f06270 */
[----:B------:R-:W-:Y:S01]  /*2c00*/  IADD3 R36, R36, 0x1, RZ ;  /* 0x0000000124247810 */ /* 0x000fe20007ffe0ff */
[----:B-1----:R-:W-:-:S05]  /*2c10*/  IMAD.WIDE R50, R43, 0x2, R50 ;  /* 0x000000022b327825 */ /* 0x002fca00078e0232 */
[----:B------:R1:W-:Y:S05]  /*2c20*/  STG.E.128 desc[UR6][R50.64], R12 ;  /* 0x0000000c32007986 */ /* 0x0003ea000c101d06 */
[----:B------:R-:W-:Y:S05]  /*2c30*/  @!P0 BRA `(.L_x_2270) ;  /* 0xfffffff000ac8947 */ /* 0x000fea000383ffff */
[----:B------:R-:W-:Y:S05]  /*2c40*/  EXIT ;  /* 0x000000000000794d */ /* 0x000fea0003800000 */
.L_x_2263:
[----:B------:R-:W-:Y:S01]  /*2c50*/  HFMA2.MMA R42, -RZ, RZ, 0, 9.5367431640625e-07 ;  /* 0x00000010ff2a7435 */ /* 0x000fe200000001ff */
[----:B------:R-:W-:Y:S01]  /*2c60*/  BSSY B0, `(.L_x_2271) ;  /* 0x0000006000007945 */ /* 0x000fe20003800000 */
[----:B------:R-:W-:Y:S01]  /*2c70*/  IMAD.MOV.U32 R51, RZ, RZ, 0x1f ;  /* 0x0000001fff337424 */ /* 0x000fe200078e00ff */
[----:B------:R-:W-:-:S08]  /*2c80*/  MOV R40, 0xffffffff ;  /* 0xffffffff00287802 */ /* 0x000fd00000000f00 */
[----:B------:R-:W-:Y:S05]  /*2c90*/  WARPSYNC.COLLECTIVE R40, `(.L_x_2272) ;  /* 0x0000000028087348 */ /* 0x000fea0003c00000 */
[----:B------:R1:W2:Y:S02]  /*2ca0*/  SHFL.BFLY P2, R50, R53, R42, R51 ;  /* 0x0c00002a35327389 */ /* 0x0002a40000040033 */
[----:B-12---:R-:W-:Y:S01]  /*2cb0*/  ENDCOLLECTIVE ;  /* 0x000000000000791b */ /* 0x006fe20003800000 */
.L_x_2272:
[----:B------:R-:W-:Y:S05]  /*2cc0*/  BSYNC B0 ;  /* 0x0000000000007941 */ /* 0x000fea0003800000 */
.L_x_2271:
[----:B------:R-:W-:Y:S01]  /*2cd0*/  HFMA2.MMA R51, -RZ, RZ, 0, 1.847743988037109375e-06 ;  /* 0x0000001fff337435 */ /* 0x000fe200000001ff */
[----:B------:R-:W-:Y:S01]  /*2ce0*/  FADD.FTZ R53, R53, R50 ;  /* 0x0000003235357221 */ /* 0x000fe20000010000 */
[----:B------:R-:W-:Y:S02]  /*2cf0*/  IMAD.MOV.U32 R42, RZ, RZ, 0x8 ;  /* 0x00000008ff2a7424 */ /* 0x000fe400078e00ff */
[----:B------:R-:W-:-:S07]  /*2d00*/  IMAD.MOV.U32 R40, RZ, RZ, -0x1 ;  /* 0xffffffffff287424 */ /* 0x000fce00078e00ff */
[----:B------:R-:W-:Y:S05]  /*2d10*/  WARPSYNC.COLLECTIVE R40, `(.L_x_2273) ;  /* 0x0000000028087348 */ /* 0x000fea0003c00000 */
[----:B------:R1:W2:Y:S02]  /*2d20*/  SHFL.BFLY P2, R50, R53, R42, R51 ;  /* 0x0c00002a35327389 */ /* 0x0002a40000040033 */
[----:B-12---:R-:W-:Y:S01]  /*2d30*/  ENDCOLLECTIVE ;  /* 0x000000000000791b */ /* 0x006fe20003800000 */
.L_x_2273:
[----:B------:R-:W-:Y:S02]  /*2d40*/  IMAD.MOV.U32 R42, RZ, RZ, 0x4 ;  /* 0x00000004ff2a7424 */ /* 0x000fe400078e00ff */
[----:B------:R-:W-:-:S05]  /*2d50*/  FADD.FTZ R14, R53, R50 ;  /* 0x00000032350e7221 */ /* 0x000fca0000010000 */
[----:B------:R-:W-:-:S07]  /*2d60*/  MOV R53, R14 ;  /* 0x0000000e00357202 */ /* 0x000fce0000000f00 */
[----:B------:R-:W-:Y:S05]  /*2d70*/  WARPSYNC.COLLECTIVE R40, `(.L_x_2274) ;  /* 0x0000000028087348 */ /* 0x000fea0003c00000 */
[----:B------:R1:W2:Y:S02]  /*2d80*/  SHFL.BFLY P2, R50, R53, R42, R51 ;  /* 0x0c00002a35327389 */ /* 0x0002a40000040033 */
[----:B-12---:R-:W-:Y:S01]  /*2d90*/  ENDCOLLECTIVE ;  /* 0x000000000000791b */ /* 0x006fe20003800000 */
.L_x_2274:
[----:B------:R-:W-:Y:S02]  /*2da0*/  IMAD.MOV.U32 R42, RZ, RZ, 0x2 ;  /* 0x00000002ff2a7424 */ /* 0x000fe400078e00ff */
[----:B------:R-:W-:-:S05]  /*2db0*/  FADD.FTZ R44, R14, R50 ;  /* 0x000000320e2c7221 */ /* 0x000fca0000010000 */
[----:B------:R-:W-:-:S07]  /*2dc0*/  MOV R53, R44 ;  /* 0x0000002c00357202 */ /* 0x000fce0000000f00 */
[----:B------:R-:W-:Y:S05]  /*2dd0*/  WARPSYNC.COLLECTIVE R40, `(.L_x_2275) ;  /* 0x0000000028087348 */ /* 0x000fea0003c00000 */
[----:B------:R1:W2:Y:S02]  /*2de0*/  SHFL.BFLY P2, R50, R53, R42, R51 ;  /* 0x0c00002a35327389 */ /* 0x0002a40000040033 */
[----:B-12---:R-:W-:Y:S01]  /*2df0*/  ENDCOLLECTIVE ;  /* 0x000000000000791b */ /* 0x006fe20003800000 */
.L_x_2275:
[----:B------:R-:W-:Y:S02]  /*2e00*/  IMAD.MOV.U32 R42, RZ, RZ, 0x1 ;  /* 0x00000001ff2a7424 */ /* 0x000fe400078e00ff */
[----:B------:R-:W-:-:S05]  /*2e10*/  FADD.FTZ R49, R44, R50 ;  /* 0x000000322c317221 */ /* 0x000fca0000010000 */
[----:B------:R-:W-:-:S07]  /*2e20*/  MOV R53, R49 ;  /* 0x0000003100357202 */ /* 0x000fce0000000f00 */
[----:B------:R-:W-:Y:S05]  /*2e30*/  WARPSYNC.COLLECTIVE R40, `(.L_x_2276) ;  /* 0x0000000028087348 */ /* 0x000fea0003c00000 */
[----:B------:R1:W2:Y:S02]  /*2e40*/  SHFL.BFLY P2, R50, R53, R42, R51 ;  /* 0x0c00002a35327389 */ /* 0x0002a40000040033 */
[----:B-12---:R-:W-:Y:S01]  /*2e50*/  ENDCOLLECTIVE ;  /* 0x000000000000791b */ /* 0x006fe20003800000 */
.L_x_2276:
[----:B------:R-:W-:Y:S05]  /*2e60*/  BRA `(.L_x_2277) ;  /* 0xfffffff000987947 */ /* 0x000fea000383ffff */
.L_x_2268:
        /* <DEDUP_REMOVED lines=23> */
.L_x_2279:
[----:B------:R-:W-:Y:S05]  /*2fe0*/  BSYNC B1 ;  /* 0x0000000000017941 */ /* 0x000fea0003800000 */
.L_x_2278:
        /* <DEDUP_REMOVED lines=8> */
.L_x_2280:
        /* <DEDUP_REMOVED lines=27> */
.L_x_2281:
        /* <DEDUP_REMOVED lines=13> */
.L_x_2282:
        /* <DEDUP_REMOVED lines=15> */
.L_x_2283:
        /* <DEDUP_REMOVED lines=15> */
.L_x_2284:
        /* <DEDUP_REMOVED lines=15> */
.L_x_2285:
        /* <DEDUP_REMOVED lines=15> */
.L_x_2286:
[----:B------:R-:W-:-:S06]  /*36b0*/  LEA R48, R48, UR4, 0x1 ;  /* 0x0000000430307c11 */ /* 0x000fcc000f8e08ff */
[----:B------:R-:W1:Y:S01]  /*36c0*/  LDS.U16 R48, [R48] ;  /* 0x0000000030307984 */ /* 0x000e620000000400 */
[----:B------:R-:W-:Y:S01]  /*36d0*/  MOV R53, R49 ;  /* 0x0000003100357202 */ /* 0x000fe20000000f00 */
[----:B------:R-:W-:-:S07]  /*36e0*/  IMAD.MOV.U32 R52, RZ, RZ, R50 ;  /* 0x000000ffff347224 */ /* 0x000fce00078e0032 */
[----:B-1----:R-:W-:Y:S05]  /*36f0*/  WARPSYNC.COLLECTIVE R40, `(.L_x_2287) ;  /* 0x0000000028087348 */ /* 0x002fea0003c00000 */
[----:B------:R2:W3:Y:S02]  /*3700*/  SHFL.BFLY P2, R50, R53, R42, R51 ;  /* 0x0c00002a35327389 */ /* 0x0004e40000040033 */
[----:B-123--:R-:W-:Y:S01]  /*3710*/  ENDCOLLECTIVE ;  /* 0x000000000000791b */ /* 0x00efe20003800000 */
.L_x_2287:
        /* <DEDUP_REMOVED lines=10> */
.L_x_2269:
[----:B------:R-:W-:Y:S01]  /*37c0*/  BSSY B1, `(.L_x_2289) ;  /* 0x0000005000017945 */ /* 0x000fe20003800000 */
[----:B------:R-:W-:-:S07]  /*37d0*/  MOV R40, 0xffffffff ;  /* 0xffffffff00287802 */ /* 0x000fce0000000f00 */
[----:B------:R-:W-:Y:S05]  /*37e0*/  WARPSYNC.COLLECTIVE R40, `(.L_x_2290) ;  /* 0x0000000028087348 */ /* 0x000fea0003c00000 */
[----:B------:R-:W-:Y:S01]  /*37f0*/  NOP ;  /* 0x0000000000007918 */ /* 0x000fe20000000000 */
[----:B------:R-:W-:Y:S01]  /*3800*/  ENDCOLLECTIVE ;  /* 0x000000000000791b */ /* 0x000fe20003800000 */
.L_x_2290:
[----:B------:R-:W-:Y:S05]  /*3810*/  BSYNC B1 ;  /* 0x0000000000017941 */ /* 0x000fea0003800000 */
.L_x_2289:
[----:B------:R-:W-:Y:S05]  /*3820*/  BRA `(.L_x_2267) ;  /* 0xfffffff000bc7947 */ /* 0x000fea000383ffff */
.L_x_2291:
        /* <DEDUP_REMOVED lines=13> */
.L_x_4566:


//--------------------- .text._ZN12tensorrt_llm7kernels32fusedQKNormRopeKernelNTokenHeadsIN3c104HalfENS2_8BFloat16ELi256ELb1ELi8EEEvPviiifPKvS7_S7_PKlii --------------------------
	.section	.text._ZN12tensorrt_llm7kernels32fusedQKNormRopeKernelNTokenHeadsIN3c104HalfENS2_8BFloat16ELi256ELb1ELi8EEEvPviiifPKvS7_S7_PKlii,"ax",@progbits
	.align	128
        .global         _ZN12tensorrt_llm7kernels32fusedQKNormRopeKernelNTokenHeadsIN3c104HalfENS2_8BFloat16ELi256ELb1ELi8EEEvPviiifPKvS7_S7_PKlii
        .type           _ZN12tensorrt_llm7kernels32fusedQKNormRopeKernelNTokenHeadsIN3c104HalfENS2_8BFloat16ELi256ELb1ELi8EEEvPviiifPKvS7_S7_PKlii,@function
        .size           _ZN12tensorrt_llm7kernels32fusedQKNormRopeKernelNTokenHeadsIN3c104HalfENS2_8BFloat16ELi256ELb1ELi8EEEvPviiifPKvS7_S7_PKlii,(.L_x_4567 - _ZN12tensorrt_llm7kernels32fusedQKNormRopeKernelNTokenHeadsIN3c104HalfENS2_8BFloat16ELi256ELb1ELi8EEEvPviiifPKvS7_S7_PKlii)
        .other          _ZN12tensorrt_llm7kernels32fusedQKNormRopeKernelNTokenHeadsIN3c104HalfENS2_8BFloat16ELi256ELb1ELi8EEEvPviiifPKvS7_S7_PKlii,@"STO_CUDA_ENTRY STV_DEFAULT"
_ZN12tensorrt_llm7kernels32fusedQKNormRopeKernelNTokenHeadsIN3c104HalfENS2_8BFloat16ELi256ELb1ELi8EEEvPviiifPKvS7_S7_PKlii:
.text._ZN12tensorrt_llm7kernels32fusedQKNormRopeKernelNTokenHeadsIN3c104HalfENS2_8BFloat16ELi256ELb1ELi8EEEvPviiifPKvS7_S7_PKlii:
[----:B------:R-:W-:Y:S08]  /*0000*/  LDC R1, c[0x0][0x28] ;  /* 0x00000a00ff017b82 */ /* 0x000ff00000000800 */
[----:B------:R-:W1:Y:S01]  /*0010*/  LDC.64 R2, c[0x0][0x218] ;  /* 0x00008600ff027b82 */ /* 0x000e620000000a00 */
[----:B------:R-:W2:Y:S01]  /*0020*/  S2R R12, SR_TID.X ;  /* 0x00000000000c7919 */ /* 0x000ea20000002100 */
[----:B------:R-:W-:Y:S01]  /*0030*/  ULDC UR4, c[0x0][0x0] ;  /* 0x0000000000047ab9 */ /* 0x000fe20000000800 */
[----:B------:R-:W-:Y:S01]  /*0040*/  ULDC UR5, c[0x0][0x248] ;  /* 0x0000920000057ab9 */ /* 0x000fe20000000800 */
[----:B------:R-:W-:Y:S01]  /*0050*/  USHF.R.U32.HI UR4, URZ, 0x5, UR4 ;  /* 0x000000053f047899 */ /* 0x000fe20008011604 */
[----:B-1----:R-:W-:-:S05]  /*0060*/  IMAD.IADD R10, R3, 0x1, R2 ;  /* 0x00000001030a7824 */ /* 0x002fca00078e0202 */
[----:B------:R-:W-:-:S04]  /*0070*/  IADD3 R0, R10, 0x7, RZ ;  /* 0x000000070a007810 */ /* 0x000fc80007ffe0ff */
        /* <DEDUP_REMOVED lines=8> */
[----:B-1----:R-:W-:Y:S02]  /*0100*/  IMAD R0, R0, UR4, R11 ;  /* 0x0000000400007c24 */ /* 0x002fe4000f8e020b */
[----:B--2---:R-:W-:-:S03]  /*0110*/  VIADD R4, R6, 0xffffffe ;  /* 0x0ffffffe06047836 */ /* 0x004fc60000000000 */
[----:B------:R-:W-:Y:S02]  /*0120*/  IABS R6, R0 ;  /* 0x0000000000067213 */ /* 0x000fe40000000000 */
[----:B------:R1:W2:Y:S02]  /*0130*/  F2I.FTZ.U32.TRUNC.NTZ R5, R4 ;  /* 0x0000000400057305 */ /* 0x0002a4000021f000 */
[----:B-1----:R-:W-:Y:S01]  /*0140*/  IMAD.MOV.U32 R4, RZ, RZ, RZ ;  /* 0x000000ffff047224 */ /* 0x002fe200078e00ff */
[----:B--2---:R-:W-:-:S05]  /*0150*/  IADD3 R8, RZ, -R5, RZ ;  /* 0x80000005ff087210 */ /* 0x004fca0007ffe0ff */
[----:B------:R-:W-:Y:S01]  /*0160*/  IMAD R7, R8, R9, RZ ;  /* 0x0000000908077224 */ /* 0x000fe200078e02ff */
[----:B------:R-:W-:-:S03]  /*0170*/  IABS R8, R3 ;  /* 0x0000000300087213 */ /* 0x000fc60000000000 */
[----:B------:R-:W-:Y:S01]  /*0180*/  IMAD.HI.U32 R4, R5, R7, R4 ;  /* 0x0000000705047227 */ /* 0x000fe200078e0004 */
[----:B------:R-:W-:-:S05]  /*0190*/  IADD3 R5, RZ, -R8, RZ ;  /* 0x80000008ff057210 */ /* 0x000fca0007ffe0ff */
        /* <DEDUP_REMOVED lines=19> */
[----:B------:R-:W-:Y:S01]  /*02d0*/  LOP3.LUT R0, R12, 0x1f, RZ, 0xc0, !PT ;  /* 0x0000001f0c007812 */ /* 0x000fe200078ec0ff */
[----:B------:R-:W-:Y:S01]  /*02e0*/  IMAD.SHL.U32 R12, R11, 0x1000, RZ ;  /* 0x000010000b0c7824 */ /* 0x000fe200078e00ff */
[----:B------:R-:W-:-:S04]  /*02f0*/  SHF.L.U32 R9, R5, 0x3, RZ ;  /* 0x0000000305097819 */ /* 0x000fc800000006ff */
[----:B------:R-:W-:Y:S01]  /*0300*/  IADD3 R8, R10, -R9, RZ ;  /* 0x800000090a087210 */ /* 0x000fe20007ffe0ff */
[----:B------:R-:W-:-:S05]  /*0310*/  VIADD R3, R9, 0x8 ;  /* 0x0000000809037836 */ /* 0x000fca0000000000 */
[----:B------:R-:W-:-:S04]  /*0320*/  ISETP.GT.AND P0, PT, R3, R10, PT ;  /* 0x0000000a0300720c */ /* 0x000fc80003f04270 */
[----:B------:R-:W-:-:S04]  /*0330*/  SEL R8, R8, 0x8, P0 ;  /* 0x0000000808087807 */ /* 0x000fc80000000000 */
[----:B------:R-:W-:Y:S01]  /*0340*/  ISETP.GE.AND P1, PT, R8, 0x1, PT ;  /* 0x000000010800780c */ /* 0x000fe20003f26270 */
[----:B-1----:R-:W-:Y:S01]  /*0350*/  IMAD R3, R6, UR4, RZ ;  /* 0x0000000406037c24 */ /* 0x002fe2000f8e02ff */
[----:B------:R-:W-:Y:S02]  /*0360*/  ULDC UR4, c[0x0][0x220] ;  /* 0x0000880000047ab9 */ /* 0x000fe40000000800 */
[----:B------:R-:W-:Y:S01]  /*0370*/  IADD3 R4, R10, UR4, RZ ;  /* 0x000000040a047c10 */ /* 0x000fe2000fffe0ff */
[----:B------:R-:W-:-:S08]  /*0380*/  IMAD.SHL.U32 R3, R3, 0x2, RZ ;  /* 0x0000000203037824 */ /* 0x000fd000078e00ff */
[----:B------:R-:W-:Y:S05]  /*0390*/  @!P1 BRA `(.L_x_2293) ;  /* 0x0000000400809947 */ /* 0x000fea0003800000 */
[----:B------:R-:W-:Y:S01]  /*03a0*/  LOP3.LUT R10, RZ, R10, RZ, 0x33, !PT ;  /* 0x0000000aff0a7212 */ /* 0x000fe200078e33ff */
[----:B------:R-:W-:Y:S01]  /*03b0*/  IMAD R25, R7, R4, RZ ;  /* 0x0000000407197224 */ /* 0x000fe200078e02ff */
[----:B------:R-:W-:Y:S01]  /*03c0*/  IADD3 R13, -R9, RZ, RZ ;  /* 0x000000ff090d7210 */ /* 0x000fe20007ffe1ff */
[----:B------:R-:W-:Y:S01]  /*03d0*/  BSSY B1, `(.L_x_2294) ;  /* 0x000003f000017945 */ /* 0x000fe20003800000 */
[----:B------:R-:W-:Y:S01]  /*03e0*/  HFMA2.MMA R24, -RZ, RZ, 0, 0 ;  /* 0x00000000ff187435 */ /* 0x000fe200000001ff */
[----:B------:R-:W-:Y:S01]  /*03f0*/  IMAD.SHL.U32 R25, R25, 0x100, RZ ;  /* 0x0000010019197824 */ /* 0x000fe200078e00ff */
[----:B------:R-:W-:Y:S02]  /*0400*/  VIADDMNMX R10, R13, 0xfffffff7, R10, !PT ;  /* 0xfffffff70d0a7846 */ /* 0x000fe4000780010a */
        /* <DEDUP_REMOVED lines=8> */
[----:B------:R-:W-:Y:S01]  /*0490*/  IADD3 R27, R3, R12, RZ ;  /* 0x0000000c031b7210 */ /* 0x000fe20007ffe0ff */
[----:B------:R-:W-:Y:S01]  /*04a0*/  IMAD.IADD R28, R8, 0x1, -R13 ;  /* 0x00000001081c7824 */ /* 0x000fe200078e0a0d */
[----:B------:R-:W-:Y:S02]  /*04b0*/  MOV R26, 0x400 ;  /* 0x00000400001a7802 */ /* 0x000fe40000000f00 */
[----:B------:R-:W-:Y:S01]  /*04c0*/  MOV R24, RZ ;  /* 0x000000ff00187202 */ /* 0x000fe20000000f00 */
[----:B------:R-:W-:Y:S01]  /*04d0*/  IMAD R27, R0, 0x10, R27 ;  /* 0x00000010001b7824 */ /* 0x000fe200078e021b */
[----:B-1----:R-:W-:-:S07]  /*04e0*/  LEA R26, R17, R26, 0x18 ;  /* 0x0000001a111a7211 */ /* 0x002fce00078ec0ff */
.L_x_2296:
[C---:B-1----:R-:W-:Y:S01]  /*04f0*/  IADD3 R17, R9.reuse, R24, RZ ;  /* 0x0000001809117210 */ /* 0x042fe20007ffe0ff */
[----:B------:R-:W-:Y:S01]  /*0500*/  VIADD R28, R28, 0xfffffffc ;  /* 0xfffffffc1c1c7836 */ /* 0x000fe20000000000 */
[--C-:B------:R-:W-:Y:S02]  /*0510*/  IADD3 R19, R9, 0x1, R24.reuse ;  /* 0x0000000109137810 */ /* 0x100fe40007ffe018 */
[----:B------:R-:W-:Y:S02]  /*0520*/  ISETP.GE.AND P2, PT, R17, R2, PT ;  /* 0x000000021100720c */ /* 0x000fe40003f46270 */
[C-C-:B------:R-:W-:Y:S02]  /*0530*/  IADD3 R23, R9.reuse, 0x3, R24.reuse ;  /* 0x0000000309177810 */ /* 0x140fe40007ffe018 */
[----:B------:R-:W-:Y:S02]  /*0540*/  IADD3 R21, R9, 0x2, R24 ;  /* 0x0000000209157810 */ /* 0x000fe40007ffe018 */
[----:B------:R-:W-:-:S02]  /*0550*/  SEL R16, R2, RZ, P2 ;  /* 0x000000ff02107207 */ /* 0x000fc40001000000 */
[-C--:B------:R-:W-:Y:S02]  /*0560*/  ISETP.GE.AND P3, PT, R19, R2.reuse, PT ;  /* 0x000000021300720c */ /* 0x080fe40003f66270 */
[-C--:B------:R-:W-:Y:S01]  /*0570*/  ISETP.GE.AND P5, PT, R23, R2.reuse, PT ;  /* 0x000000021700720c */ /* 0x080fe20003fa6270 */
[----:B------:R-:W-:Y:S01]  /*0580*/  IMAD.IADD R16, R17, 0x1, -R16 ;  /* 0x0000000111107824 */ /* 0x000fe200078e0a10 */
[----:B------:R-:W-:Y:S02]  /*0590*/  ISETP.GE.AND P4, PT, R21, R2, PT ;  /* 0x000000021500720c */ /* 0x000fe40003f86270 */
[C---:B------:R-:W-:Y:S02]  /*05a0*/  SEL R18, R2.reuse, RZ, P3 ;  /* 0x000000ff02127207 */ /* 0x040fe40001800000 */
[----:B------:R-:W-:Y:S02]  /*05b0*/  SEL R22, R2, RZ, P5 ;  /* 0x000000ff02167207 */ /* 0x000fe40002800000 */
[----:B------:R-:W-:-:S02]  /*05c0*/  SEL R17, R25, R10, !P2 ;  /* 0x0000000a19117207 */ /* 0x000fc40005000000 */
[----:B------:R-:W-:Y:S02]  /*05d0*/  SEL R20, R2, RZ, P4 ;  /* 0x000000ff02147207 */ /* 0x000fe40002000000 */
[----:B------:R-:W-:Y:S01]  /*05e0*/  IADD3 R18, R19, -R18, RZ ;  /* 0x8000001213127210 */ /* 0x000fe20007ffe0ff */
[C---:B------:R-:W-:Y:S01]  /*05f0*/  IMAD R17, R0.reuse, 0x8, R17 ;  /* 0x0000000800117824 */ /* 0x040fe200078e0211 */
[----:B------:R-:W-:Y:S01]  /*0600*/  IADD3 R22, R23, -R22, RZ ;  /* 0x8000001617167210 */ /* 0x000fe20007ffe0ff */
[----:B------:R-:W-:Y:S01]  /*0610*/  IMAD.IADD R20, R21, 0x1, -R20 ;  /* 0x0000000115147824 */ /* 0x000fe200078e0a14 */
[CC--:B------:R-:W-:Y:S02]  /*0620*/  SEL R19, R25.reuse, R10.reuse, !P3 ;  /* 0x0000000a19137207 */ /* 0x0c0fe40005800000 */
[CC--:B------:R-:W-:Y:S02]  /*0630*/  SEL R23, R25.reuse, R10.reuse, !P4 ;  /* 0x0000000a19177207 */ /* 0x0c0fe40006000000 */
[----:B------:R-:W-:Y:S01]  /*0640*/  SEL R29, R25, R10, !P5 ;  /* 0x0000000a191d7207 */ /* 0x000fe20006800000 */
[C---:B------:R-:W-:Y:S01]  /*0650*/  IMAD R21, R0.reuse, 0x8, R19 ;  /* 0x0000000800157824 */ /* 0x040fe200078e0213 */
[----:B------:R-:W-:-:S02]  /*0660*/  LEA R23, R0, R23, 0x3 ;  /* 0x0000001700177211 */ /* 0x000fc400078e18ff */
[----:B------:R-:W-:Y:S01]  /*0670*/  LEA R17, R16, R17, 0x8 ;  /* 0x0000001110117211 */ /* 0x000fe200078e40ff */
[----:B------:R-:W-:Y:S01]  /*0680*/  IMAD R29, R0, 0x8, R29 ;  /* 0x00000008001d7824 */ /* 0x000fe200078e021d */
[----:B------:R-:W-:Y:S01]  /*0690*/  LEA R19, R24, R27, 0x9 ;  /* 0x0000001b18137211 */ /* 0x000fe200078e48ff */
[----:B------:R-:W-:Y:S01]  /*06a0*/  IMAD R21, R18, 0x100, R21 ;  /* 0x0000010012157824 */ /* 0x000fe200078e0215 */
[----:B------:R-:W-:Y:S01]  /*06b0*/  LEA R23, R20, R23, 0x8 ;  /* 0x0000001714177211 */ /* 0x000fe200078e40ff */
[----:B------:R-:W-:Y:S01]  /*06c0*/  IMAD R31, R22, 0x100, R29 ;  /* 0x00000100161f7824 */ /* 0x000fe200078e021d */
[----:B------:R-:W-:Y:S01]  /*06d0*/  IADD3 R29, R19, R26, RZ ;  /* 0x0000001a131d7210 */ /* 0x000fe20007ffe0ff */
[--C-:B--2---:R-:W-:Y:S01]  /*06e0*/  IMAD.WIDE R16, R17, 0x2, R14.reuse ;  /* 0x0000000211107825 */ /* 0x104fe200078e020e */
[----:B------:R-:W-:Y:S02]  /*06f0*/  ISETP.NE.AND P2, PT, R28, RZ, PT ;  /* 0x000000ff1c00720c */ /* 0x000fe40003f45270 */
[----:B------:R-:W-:Y:S01]  /*0700*/  IADD3 R24, R24, 0x4, RZ ;  /* 0x0000000418187810 */ /* 0x000fe20007ffe0ff */
        /* <DEDUP_REMOVED lines=11> */
.L_x_2295:
[----:B------:R-:W-:Y:S05]  /*07c0*/  BSYNC B1 ;  /* 0x0000000000017941 */ /* 0x000fea0003800000 */
.L_x_2294:
[----:B------:R-:W-:Y:S05]  /*07d0*/  @!P0 BRA `(.L_x_2293) ;  /* 0x0000000000708947 */ /* 0x000fea0003800000 */
[----:B------:R-:W2:Y:S01]  /*07e0*/  S2UR UR5, SR_CgaCtaId ;  /* 0x00000000000579c3 */ /* 0x000ea20000008800 */
[----:B-1----:R-:W-:Y:S01]  /*07f0*/  IMAD R17, R0, 0x10, R3 ;  /* 0x0000001000117824 */ /* 0x002fe200078e0203 */
[----:B------:R-:W-:Y:S01]  /*0800*/  LEA R19, R5, R0, 0x8 ;  /* 0x0000000005137211 */ /* 0x000fe200078e40ff */
[----:B------:R-:W-:Y:S01]  /*0810*/  UMOV UR4, 0x400 ;  /* 0x0000040000047882 */ /* 0x000fe20000000000 */
[----:B------:R-:W-:Y:S01]  /*0820*/  IADD3 R21, R9, R24, RZ ;  /* 0x0000001809157210 */ /* 0x000fe20007ffe0ff */
[----:B------:R-:W-:Y:S01]  /*0830*/  IMAD.IADD R17, R12, 0x1, R17 ;  /* 0x000000010c117824 */ /* 0x000fe200078e0211 */
[C---:B------:R-:W-:Y:S02]  /*0840*/  LEA R19, R24.reuse, R19, 0x5 ;  /* 0x0000001318137211 */ /* 0x040fe400078e28ff */
[----:B------:R-:W1:Y:S01]  /*0850*/  LDC.64 R14, c[0x0][0x210] ;  /* 0x00008400ff0e7b82 */ /* 0x000e620000000a00 */
[----:B------:R-:W-:Y:S02]  /*0860*/  IMAD R17, R24, 0x200, R17 ;  /* 0x0000020018117824 */ /* 0x000fe400078e0211 */
[----:B------:R-:W-:Y:S01]  /*0870*/  IMAD.SHL.U32 R18, R19, 0x8, RZ ;  /* 0x0000000813127824 */ /* 0x000fe200078e00ff */
[----:B--2---:R-:W-:-:S06]  /*0880*/  ULEA UR4, UR5, UR4, 0x18 ;  /* 0x0000000405047291 */ /* 0x004fcc000f8ec03f */
[----:B------:R-:W-:-:S07]  /*0890*/  IADD3 R19, R17, UR4, RZ ;  /* 0x0000000411137c10 */ /* 0x000fce000fffe0ff */
.L_x_2297:
[C---:B------:R-:W-:Y:S01]  /*08a0*/  ISETP.GE.AND P0, PT, R21.reuse, R2, PT ;  /* 0x000000021500720c */ /* 0x040fe20003f06270 */
[----:B------:R-:W-:Y:S01]  /*08b0*/  VIADD R21, R21, 0x1 ;  /* 0x0000000115157836 */ /* 0x000fe20000000000 */
[----:B------:R-:W-:Y:S02]  /*08c0*/  IADD3 R13, R13, -0x1, RZ ;  /* 0xffffffff0d0d7810 */ /* 0x000fe40007ffe0ff */
[----:B------:R-:W-:Y:S02]  /*08d0*/  SEL R16, R2, RZ, P0 ;  /* 0x000000ff02107207 */ /* 0x000fe40000000000 */
[----:B------:R-:W-:Y:S02]  /*08e0*/  SEL R17, R25, R10, !P0 ;  /* 0x0000000a19117207 */ /* 0x000fe40004000000 */
[----:B------:R-:W-:-:S03]  /*08f0*/  ISETP.NE.AND P0, PT, R13, RZ, PT ;  /* 0x000000ff0d00720c */ /* 0x000fc60003f05270 */
[----:B------:R-:W-:-:S04]  /*0900*/  IMAD R17, R16, -0x100, R17 ;  /* 0xffffff0010117824 */ /* 0x000fc800078e0211 */
[----:B------:R-:W-:Y:S01]  /*0910*/  IMAD.IADD R17, R17, 0x1, R18 ;  /* 0x0000000111117824 */ /* 0x000fe200078e0212 */
        /* <DEDUP_REMOVED lines=8> */
.L_x_2293:
[----:B------:R-:W-:Y:S05]  /*09a0*/  BSYNC B0 ;  /* 0x0000000000007941 */ /* 0x000fea0003800000 */
.L_x_2292:
        /* <DEDUP_REMOVED lines=27> */
[----:B------:R-:W-:Y:S01]  /*0b60*/  IMAD.MOV.U32 R10, RZ, RZ, R0 ;  /* 0x000000ffff0a7224 */ /* 0x000fe200078e0000 */
[----:B------:R-:W-:-:S04]  /*0b70*/  IADD3 R17, R17, R19, RZ ;  /* 0x0000001311117210 */ /* 0x000fc80007ffe0ff */
        /* <DEDUP_REMOVED lines=8> */
.L_x_2302:
[----:B------:R-:W-:Y:S01]  /*0c00*/  IADD3 R20, R20, -0x1, RZ ;  /* 0xffffffff14147810 */ /* 0x000fe20007ffe0ff */
[--C-:B------:R-:W-:Y:S01]  /*0c10*/  IMAD.MOV.U32 R17, RZ, RZ, R23.reuse ;  /* 0x000000ffff117224 */ /* 0x100fe200078e0017 */
[----:B------:R-:W-:Y:S01]  /*0c20*/  MOV R16, R18 ;  /* 0x0000001200107202 */ /* 0x000fe20000000f00 */
[----:B------:R-:W-:Y:S01]  /*0c30*/  VIADD R10, R10, 0x20 ;  /* 0x000000200a0a7836 */ /* 0x000fe20000000000 */
[----:B------:R-:W-:Y:S02]  /*0c40*/  ISETP.NE.AND P0, PT, R20, RZ, PT ;  /* 0x000000ff1400720c */ /* 0x000fe40003f05270 */
[----:B------:R-:W-:Y:S01]  /*0c50*/  IADD3 R18, P3, R18, 0x200, RZ ;  /* 0x0000020012127810 */ /* 0x000fe20007f7e0ff */
[----:B------:R-:W-:Y:S01]  /*0c60*/  @!PT LDS RZ, [RZ] ;  /* 0x00000000fffff984 */ /* 0x000fe20000000800 */
[----:B------:R-:W-:Y:S01]  /*0c70*/  @!PT LDS RZ, [RZ] ;  /* 0x00000000fffff984 */ /* 0x000fe20000000800 */
[----:B------:R-:W-:Y:S01]  /*0c80*/  @!PT LDS RZ, [RZ] ;  /* 0x00000000fffff984 */ /* 0x000fe20000000800 */
[----:B------:R1:W-:Y:S04]  /*0c90*/  LDGSTS.E.BYPASS.128 [R19], desc[UR6][R16.64] ;  /* 0x0000000010137fae */ /* 0x0003e8000b901c46 */
[----:B------:R-:W-:Y:S01]  /*0ca0*/  IMAD.X R23, RZ, RZ, R23, P3 ;  /* 0x000000ffff177224 */ /* 0x000fe200018e0617 */
[----:B-1----:R-:W-:-:S05]  /*0cb0*/  IADD3 R19, R19, 0x200, RZ ;  /* 0x0000020013137810 */ /* 0x002fca0007ffe0ff */
[----:B------:R-:W-:Y:S05]  /*0cc0*/  @P0 BRA `(.L_x_2302) ;  /* 0xfffffffc00cc0947 */ /* 0x000fea000383ffff */
.L_x_2301:
[----:B------:R-:W-:Y:S05]  /*0cd0*/  BSYNC B1 ;  /* 0x0000000000017941 */ /* 0x000fea0003800000 */
.L_x_2300:
        /* <DEDUP_REMOVED lines=26> */
.L_x_2305:
[C---:B--2---:R-:W-:Y:S01]  /*0e80*/  IADD3 R16, P2, R19.reuse, R20, RZ ;  /* 0x0000001413107210 */ /* 0x044fe20007f5e0ff */
[--C-:B------:R-:W-:Y:S01]  /*0e90*/  IMAD.IADD R29, R18, 0x1, R19.reuse ;  /* 0x00000001121d7824 */ /* 0x100fe200078e0213 */
[-C--:B------:R-:W-:Y:S01]  /*0ea0*/  IADD3 R37, R28, R19.reuse, RZ ;  /* 0x000000131c257210 */ /* 0x080fe20007ffe0ff */
        /* <DEDUP_REMOVED lines=10> */
[----:B------:R-:W-:Y:S01]  /*0f50*/  IADD3 R41, R18, R27, RZ ;  /* 0x0000001b12297210 */ /* 0x000fe20007ffe0ff */
[----:B------:R-:W-:Y:S01]  /*0f60*/  IMAD.X R15, RZ, RZ, R17, P2 ;  /* 0x000000ffff0f7224 */ /* 0x000fe200010e0611 */
[----:B------:R-:W-:Y:S01]  /*0f70*/  IADD3 R33, R19, 0x1000, RZ ;  /* 0x0000100013217810 */ /* 0x000fe20007ffe0ff */
[----:B------:R2:W-:Y:S01]  /*0f80*/  LDGSTS.E.BYPASS.128 [R37], desc[UR6][R16.64+0x200] ;  /* 0x0000020010257fae */ /* 0x0005e2000b901c46 */
[----:B------:R-:W-:-:S02]  /*0f90*/  IADD3 R10, R10, 0x200, RZ ;  /* 0x000002000a0a7810 */ /* 0x000fc40007ffe0ff */
[----:B------:R-:W-:Y:S01]  /*0fa0*/  IADD3 R39, R18, R33, RZ ;  /* 0x0000002112277210 */ /* 0x000fe20007ffe0ff */
[----:B------:R3:W-:Y:S01]  /*0fb0*/  LDGSTS.E.BYPASS.128 [R35], desc[UR6][R16.64+0x400] ;  /* 0x0000040010237fae */ /* 0x0007e2000b901c46 */
[----:B-1----:R-:W-:-:S03]  /*0fc0*/  IADD3 R29, R26, R27, RZ ;  /* 0x0000001b1a1d7210 */ /* 0x002fc60007ffe0ff */
[----:B------:R1:W-:Y:S01]  /*0fd0*/  LDGSTS.E.BYPASS.128 [R25], desc[UR6][R16.64+0x600] ;  /* 0x0000060010197fae */ /* 0x0003e2000b901c46 */
[----:B------:R-:W-:Y:S02]  /*0fe0*/  IMAD.IADD R27, R24, 0x1, R27 ;  /* 0x00000001181b7824 */ /* 0x000fe400078e021b */
[----:B--2---:R-:W-:Y:S01]  /*0ff0*/  IMAD.IADD R37, R28, 0x1, R33 ;  /* 0x000000011c257824 */ /* 0x004fe200078e0221 */
[----:B------:R-:W-:Y:S01]  /*1000*/  LDGSTS.E.BYPASS.128 [R41], desc[UR6][R14.64+-0x800] ;  /* 0x000008000e297fae */ /* 0x000fe2000b901c46 */
[----:B---3--:R-:W-:-:S03]  /*1010*/  IADD3 R35, R26, R33, RZ ;  /* 0x000000211a237210 */ /* 0x008fc60007ffe0ff */
[----:B------:R2:W-:Y:S01]  /*1020*/  LDGSTS.E.BYPASS.128 [R31], desc[UR6][R14.64+-0x600] ;  /* 0x00000a000e1f7fae */ /* 0x0005e2000b901c46 */
[----:B------:R-:W-:Y:S01]  /*1030*/  IADD3 R33, R24, R33, RZ ;  /* 0x0000002118217210 */ /* 0x000fe20007ffe0ff */
[C---:B-1----:R-:W-:Y:S01]  /*1040*/  VIADD R25, R19.reuse, 0x1800 ;  /* 0x0000180013197836 */ /* 0x042fe20000000000 */
[----:B------:R-:W-:Y:S01]  /*1050*/  IADD3 R16, P2, R16, 0x2000, RZ ;  /* 0x0000200010107810 */ /* 0x000fe20007f5e0ff */
[----:B------:R1:W-:Y:S01]  /*1060*/  LDGSTS.E.BYPASS.128 [R29], desc[UR6][R14.64+-0x400] ;  /* 0x00000c000e1d7fae */ /* 0x0003e2000b901c46 */
[----:B------:R-:W-:Y:S02]  /*1070*/  IADD3 R19, P3, R19, 0x2000, RZ ;  /* 0x0000200013137810 */ /* 0x000fe40007f7e0ff */
[----:B------:R-:W-:Y:S01]  /*1080*/  IADD3.X R17, RZ, R17, RZ, P2, !PT ;  /* 0x00000011ff117210 */ /* 0x000fe200017fe4ff */
[----:B------:R3:W-:Y:S01]  /*1090*/  LDGSTS.E.BYPASS.128 [R27], desc[UR6][R14.64+-0x200] ;  /* 0x00000e000e1b7fae */ /* 0x0007e2000b901c46 */
[----:B------:R-:W-:Y:S01]  /*10a0*/  ISETP.GE.AND P2, PT, R10, R23, PT ;  /* 0x000000170a00720c */ /* 0x000fe20003f46270 */
[----:B--2---:R-:W-:-:S02]  /*10b0*/  IMAD.IADD R31, R18, 0x1, R25 ;  /* 0x00000001121f7824 */ /* 0x004fc400078e0219 */
[----:B------:R2:W-:Y:S01]  /*10c0*/  LDGSTS.E.BYPASS.128 [R39], desc[UR6][R14.64] ;  /* 0x000000000e277fae */ /* 0x0005e2000b901c46 */
[----:B------:R-:W-:Y:S02]  /*10d0*/  IMAD.X R21, RZ, RZ, R21, P3 ;  /* 0x000000ffff157224 */ /* 0x000fe400018e0615 */
[----:B-1----:R-:W-:Y:S01]  /*10e0*/  IMAD.IADD R29, R28, 0x1, R25 ;  /* 0x000000011c1d7824 */ /* 0x002fe200078e0219 */
[----:B------:R2:W-:Y:S01]  /*10f0*/  LDGSTS.E.BYPASS.128 [R37], desc[UR6][R14.64+0x200] ;  /* 0x000002000e257fae */ /* 0x0005e2000b901c46 */
[----:B---3--:R-:W-:-:S03]  /*1100*/  IADD3 R27, R26, R25, RZ ;  /* 0x000000191a1b7210 */ /* 0x008fc60007ffe0ff */
[----:B------:R2:W-:Y:S01]  /*1110*/  LDGSTS.E.BYPASS.128 [R35], desc[UR6][R14.64+0x400] ;  /* 0x000004000e237fae */ /* 0x0005e2000b901c46 */
[----:B------:R-:W-:-:S03]  /*1120*/  IMAD.IADD R25, R24, 0x1, R25 ;  /* 0x0000000118197824 */ /* 0x000fc600078e0219 */
[----:B------:R2:W-:Y:S04]  /*1130*/  LDGSTS.E.BYPASS.128 [R33], desc[UR6][R14.64+0x600] ;  /* 0x000006000e217fae */ /* 0x0005e8000b901c46 */
[----:B------:R2:W-:Y:S04]  /*1140*/  LDGSTS.E.BYPASS.128 [R31], desc[UR6][R16.64+-0x800] ;  /* 0x00000800101f7fae */ /* 0x0005e8000b901c46 */
[----:B------:R2:W-:Y:S04]  /*1150*/  LDGSTS.E.BYPASS.128 [R29], desc[UR6][R16.64+-0x600] ;  /* 0x00000a00101d7fae */ /* 0x0005e8000b901c46 */
[----:B------:R2:W-:Y:S04]  /*1160*/  LDGSTS.E.BYPASS.128 [R27], desc[UR6][R16.64+-0x400] ;  /* 0x00000c00101b7fae */ /* 0x0005e8000b901c46 */
[----:B------:R2:W-:Y:S01]  /*1170*/  LDGSTS.E.BYPASS.128 [R25], desc[UR6][R16.64+-0x200] ;  /* 0x00000e0010197fae */ /* 0x0005e2000b901c46 */
[----:B------:R-:W-:Y:S05]  /*1180*/  @!P2 BRA `(.L_x_2305) ;  /* 0xfffffffc003ca947 */ /* 0x000fea000383ffff */
.L_x_2304:
[----:B------:R-:W-:Y:S05]  /*1190*/  BSYNC B1 ;  /* 0x0000000000017941 */ /* 0x000fea0003800000 */
.L_x_2303:
        /* <DEDUP_REMOVED lines=13> */
[--C-:B------:R-:W-:Y:S01]  /*1270*/  IMAD.IADD R27, R28, 0x1, R23.reuse ;  /* 0x000000011c1b7824 */ /* 0x100fe200078e0217 */
[----:B------:R-:W-:Y:S01]  /*1280*/  IADD3.X R17, RZ, R15, RZ, P0, !PT ;  /* 0x0000000fff117210 */ /* 0x000fe200007fe4ff */
[----:B------:R-:W-:Y:S01]  /*1290*/  @!PT LDS RZ, [RZ] ;  /* 0x00000000fffff984 */ /* 0x000fe20000000800 */
[----:B------:R-:W-:Y:S01]  /*12a0*/  @!PT LDS RZ, [RZ] ;  /* 0x00000000fffff984 */ /* 0x000fe20000000800 */
[----:B------:R-:W-:Y:S01]  /*12b0*/  @!PT LDS RZ, [RZ] ;  /* 0x00000000fffff984 */ /* 0x000fe20000000800 */
[----:B------:R1:W-:Y:S01]  /*12c0*/  LDGSTS.E.BYPASS.128 [R37], desc[UR6][R14.64] ;  /* 0x000000000e257fae */ /* 0x0003e2000b901c46 */
[----:B------:R-:W-:Y:S01]  /*12d0*/  IADD3 R25, R26, R23, RZ ;  /* 0x000000171a197210 */ /* 0x000fe20007ffe0ff */
[----:B------:R-:W-:Y:S01]  /*12e0*/  IMAD.IADD R23, R24, 0x1, R23 ;  /* 0x0000000118177824 */ /* 0x000fe200078e0217 */
[----:B------:R-:W-:Y:S01]  /*12f0*/  IADD3 R19, P2, R19, 0x1000, RZ ;  /* 0x0000100013137810 */ /* 0x000fe20007f5e0ff */
[----:B------:R1:W-:Y:S01]  /*1300*/  LDGSTS.E.BYPASS.128 [R35], desc[UR6][R14.64+0x200] ;  /* 0x000002000e237fae */ /* 0x0003e2000b901c46 */
[----:B------:R-:W-:-:S02]  /*1310*/  PLOP3.LUT P0, PT, PT, PT, PT, 0x8, 0x0 ;  /* 0x000000000000781c */ /* 0x000fc40003f0e170 */
[----:B------:R-:W-:Y:S01]  /*1320*/  IADD3 R10, R10, 0x100, RZ ;  /* 0x000001000a0a7810 */ /* 0x000fe20007ffe0ff */
[----:B------:R1:W-:Y:S01]  /*1330*/  LDGSTS.E.BYPASS.128 [R33], desc[UR6][R14.64+0x400] ;  /* 0x000004000e217fae */ /* 0x0003e2000b901c46 */
[----:B------:R-:W-:-:S03]  /*1340*/  IMAD.X R21, RZ, RZ, R21, P2 ;  /* 0x000000ffff157224 */ /* 0x000fc600010e0615 */
[----:B------:R1:W-:Y:S04]  /*1350*/  LDGSTS.E.BYPASS.128 [R31], desc[UR6][R14.64+0x600] ;  /* 0x000006000e1f7fae */ /* 0x0003e8000b901c46 */
[----:B------:R1:W-:Y:S04]  /*1360*/  LDGSTS.E.BYPASS.128 [R29], desc[UR6][R16.64+-0x800] ;  /* 0x00000800101d7fae */ /* 0x0003e8000b901c46 */
[----:B------:R1:W-:Y:S04]  /*1370*/  LDGSTS.E.BYPASS.128 [R27], desc[UR6][R16.64+-0x600] ;  /* 0x00000a00101b7fae */ /* 0x0003e8000b901c46 */
[----:B------:R1:W-:Y:S04]  /*1380*/  LDGSTS.E.BYPASS.128 [R25], desc[UR6][R16.64+-0x400] ;  /* 0x00000c0010197fae */ /* 0x0003e8000b901c46 */
[----:B------:R1:W-:Y:S02]  /*1390*/  LDGSTS.E.BYPASS.128 [R23], desc[UR6][R16.64+-0x200] ;  /* 0x00000e0010177fae */ /* 0x0003e4000b901c46 */
.L_x_2307:
[----:B------:R-:W-:Y:S05]  /*13a0*/  BSYNC B1 ;  /* 0x0000000000017941 */ /* 0x000fea0003800000 */
.L_x_2306:
[----:B------:R-:W-:-:S13]  /*13b0*/  ISETP.LT.OR P0, PT, R10, R13, P0 ;  /* 0x0000000d0a00720c */ /* 0x000fda0000701670 */
[----:B------:R-:W-:Y:S05]  /*13c0*/  @!P0 BRA `(.L_x_2299) ;  /* 0x0000000000348947 */ /* 0x000fea0003800000 */
[----:B------:R-:W-:Y:S01]  /*13d0*/  IADD3 R20, P0, R19, R20, RZ ;  /* 0x0000001413147210 */ /* 0x000fe20007f1e0ff */
[--C-:B-1----:R-:W-:Y:S01]  /*13e0*/  IMAD.IADD R17, R18, 0x1, R19.reuse ;  /* 0x0000000112117824 */ /* 0x102fe200078e0213 */
[-C--:B------:R-:W-:Y:S01]  /*13f0*/  IADD3 R15, R28, R19.reuse, RZ ;  /* 0x000000131c0f7210 */ /* 0x080fe20007ffe0ff */
        /* <DEDUP_REMOVED lines=10> */
.L_x_2299:
[----:B------:R-:W-:Y:S05]  /*14a0*/  BSYNC B0 ;  /* 0x0000000000007941 */ /* 0x000fea0003800000 */
.L_x_2298:
        /* <DEDUP_REMOVED lines=24> */
[----:B------:R-:W1:Y:S01]  /*1630*/  S2UR UR5, SR_CgaCtaId ;  /* 0x00000000000579c3 */ /* 0x000e620000008800 */
[----:B------:R-:W-:Y:S01]  /*1640*/  UMOV UR4, 0x400 ;  /* 0x0000040000047882 */ /* 0x000fe20000000000 */
[----:B-1----:R-:W-:Y:S01]  /*1650*/  IMAD R24, R11, R6, RZ ;  /* 0x000000060b187224 */ /* 0x002fe200078e02ff */
[----:B------:R-:W-:Y:S01]  /*1660*/  LEA R11, R0, R3, 0x4 ;  /* 0x00000003000b7211 */ /* 0x000fe200078e20ff */
[----:B------:R-:W-:Y:S01]  /*1670*/  IMAD R4, R7, R4, RZ ;  /* 0x0000000407047224 */ /* 0x000fe200078e02ff */
[----:B------:R-:W-:-:S02]  /*1680*/  SHF.R.S32.HI R7, RZ, 0x1f, R6 ;  /* 0x0000001fff077819 */ /* 0x000fc40000011406 */
[-C--:B------:R-:W-:Y:S02]  /*1690*/  LEA.HI R3, R6, R6.reuse, RZ, 0x1 ;  /* 0x0000000606037211 */ /* 0x080fe400078f08ff */
[----:B------:R-:W-:Y:S02]  /*16a0*/  LEA.HI R7, R7, R6, RZ, 0x3 ;  /* 0x0000000607077211 */ /* 0x000fe400078f18ff */
[----:B------:R-:W-:Y:S01]  /*16b0*/  LEA.HI R3, R3, R24, RZ, 0x1f ;  /* 0x0000001803037211 */ /* 0x000fe200078ff8ff */
[C---:B------:R-:W-:Y:S01]  /*16c0*/  IMAD R24, R0.reuse, 0x4, R24 ;  /* 0x0000000400187824 */ /* 0x040fe200078e0218 */
[----:B------:R-:W-:Y:S02]  /*16d0*/  SHF.R.S32.HI R7, RZ, 0x3, R7 ;  /* 0x00000003ff077819 */ /* 0x000fe40000011407 */
[----:B------:R-:W-:Y:S01]  /*16e0*/  LEA R3, R0, R3, 0x2 ;  /* 0x0000000300037211 */ /* 0x000fe200078e10ff */
[----:B------:R-:W-:Y:S01]  /*16f0*/  ULEA UR4, UR5, UR4, 0x18 ;  /* 0x0000000405047291 */ /* 0x000fe2000f8ec03f */
[----:B------:R-:W-:-:S05]  /*1700*/  HFMA2.MMA R25, -RZ, RZ, 0, 0 ;  /* 0x00000000ff197435 */ /* 0x000fca00000001ff */
[----:B------:R-:W-:Y:S02]  /*1710*/  IADD3 R12, R11, UR4, R12 ;  /* 0x000000040b0c7c10 */ /* 0x000fe4000fffe00c */
[----:B------:R-:W-:Y:S01]  /*1720*/  SHF.L.U32 R11, R4, 0x8, RZ ;  /* 0x00000008040b7819 */ /* 0x000fe200000006ff */
[----:B------:R-:W-:Y:S01]  /*1730*/  IMAD R10, R5, 0x800, R23 ;  /* 0x00000800050a7824 */ /* 0x000fe200078e0217 */
[----:B------:R-:W-:Y:S02]  /*1740*/  ISETP.GE.AND P2, PT, R0, R7, PT ;  /* 0x000000070000720c */ /* 0x000fe40003f46270 */
[----:B------:R-:W-:Y:S01]  /*1750*/  LEA R24, R24, UR4, 0x1 ;  /* 0x0000000418187c11 */ /* 0x000fe2000f8e08ff */
[----:B------:R-:W-:Y:S01]  /*1760*/  IMAD R26, R2, 0x100, R11 ;  /* 0x00000100021a7824 */ /* 0x000fe200078e020b */
[----:B------:R-:W-:Y:S01]  /*1770*/  LEA R23, R3, UR4, 0x1 ;  /* 0x0000000403177c11 */ /* 0x000fe2000f8e08ff */
[----:B---3--:R-:W-:Y:S02]  /*1780*/  HADD2.F32 R21, -RZ, R21.H0_H0 ;  /* 0x20000015ff157230 */ /* 0x008fe40000004100 */
[----:B--2---:R-:W-:-:S02]  /*1790*/  HADD2.F32 R22, -RZ, R22.H0_H0 ;  /* 0x20000016ff167230 */ /* 0x004fc40000004100 */
[----:B----4-:R-:W-:Y:S02]  /*17a0*/  HADD2.F32 R20, -RZ, R20.H0_H0 ;  /* 0x20000014ff147230 */ /* 0x010fe40000004100 */
        /* <DEDUP_REMOVED lines=12> */
[----:B------:R-:W-:-:S07]  /*1870*/  HADD2.F32 R32, -RZ, R32.H0_H0 ;  /* 0x20000020ff207230 */ /* 0x000fce0000004100 */
.L_x_2313:
        /* <DEDUP_REMOVED lines=9> */
[--C-:B------:R-:W-:Y:S02]  /*1910*/  HADD2.F32 R37, -RZ, R6.reuse.H1_H1 ;  /* 0x30000006ff257230 */ /* 0x100fe40000004100 */
[----:B------:R-:W-:Y:S01]  /*1920*/  FFMA.FTZ R35, R33, R33, R4 ;  /* 0x0000002121237223 */ /* 0x000fe20000010004 */
[--C-:B------:R-:W-:Y:S02]  /*1930*/  HADD2.F32 R36, -RZ, R7.reuse.H0_H0 ;  /* 0x20000007ff247230 */ /* 0x100fe40000004100 */
[----:B------:R-:W-:Y:S02]  /*1940*/  HADD2.F32 R7, -RZ, R7.H1_H1 ;  /* 0x30000007ff077230 */ /* 0x000fe40000004100 */
[----:B------:R-:W-:Y:S01]  /*1950*/  FFMA.FTZ R4, R2, R2, R35 ;  /* 0x0000000202047223 */ /* 0x000fe20000010023 */
[----:B------:R-:W-:-:S03]  /*1960*/  HADD2.F32 R35, -RZ, R6.H0_H0 ;  /* 0x20000006ff237230 */ /* 0x000fc60000004100 */
        /* <DEDUP_REMOVED lines=15> */
.L_x_2320:
[----:B------:R-:W3:Y:S01]  /*1a60*/  LDC R6, c[0x0][0x224] ;  /* 0x00008900ff067b82 */ /* 0x000ee20000000800 */
[----:B--2---:R-:W-:Y:S01]  /*1a70*/  FADD.FTZ R41, R38, R41 ;  /* 0x0000002926297221 */ /* 0x004fe20000010000 */
[----:B------:R-:W-:Y:S01]  /*1a80*/  FSEL R5, R21, R14, !P0 ;  /* 0x0000000e15057208 */ /* 0x000fe20004000000 */
[----:B------:R-:W-:Y:S01]  /*1a90*/  BSSY B0, `(.L_x_2309) ;  /* 0x000001b000007945 */ /* 0x000fe20003800000 */
[----:B------:R-:W-:Y:S02]  /*1aa0*/  FSEL R39, R22, R13, !P0 ;  /* 0x0000000d16277208 */ /* 0x000fe40004000000 */
[----:B------:R-:W-:Y:S02]  /*1ab0*/  ISETP.NE.AND P1, PT, R25, RZ, PT ;  /* 0x000000ff1900720c */ /* 0x000fe40003f25270 */
[----:B------:R-:W-:Y:S02]  /*1ac0*/  FSEL R43, R17, R30, !P0 ;  /* 0x0000001e112b7208 */ /* 0x000fe40004000000 */
[----:B------:R-:W-:-:S02]  /*1ad0*/  FSEL R45, R16, R31, !P0 ;  /* 0x0000001f102d7208 */ /* 0x000fc40004000000 */
[----:B------:R-:W-:Y:S01]  /*1ae0*/  FSEL R40, R15, R32, !P0 ;  /* 0x000000200f287208 */ /* 0x000fe20004000000 */
[----:B---3--:R-:W-:Y:S01]  /*1af0*/  FFMA.FTZ R6, R41, 0.00390625, R6 ;  /* 0x3b80000029067823 */ /* 0x008fe20000010006 */
[----:B------:R-:W-:-:S05]  /*1b00*/  FSEL R41, R20, R27, !P0 ;  /* 0x0000001b14297208 */ /* 0x000fca0004000000 */
[----:B------:R-:W2:Y:S02]  /*1b10*/  MUFU.RSQ R6, R6 ;  /* 0x0000000600067308 */ /* 0x000ea40000001400 */
[C---:B--2---:R-:W-:Y:S01]  /*1b20*/  FMUL.FTZ R5, R6.reuse, R5 ;  /* 0x0000000506057220 */ /* 0x044fe20000410000 */
[C---:B------:R-:W-:Y:S01]  /*1b30*/  FMUL.FTZ R41, R6.reuse, R41 ;  /* 0x0000002906297220 */ /* 0x040fe20000410000 */
[----:B-1----:R-:W-:Y:S01]  /*1b40*/  FMUL.FTZ R38, R6, R39 ;  /* 0x0000002706267220 */ /* 0x002fe20000410000 */
[----:B------:R-:W-:Y:S01]  /*1b50*/  FSEL R39, R19, R28, !P0 ;  /* 0x0000001c13277208 */ /* 0x000fe20004000000 */
[----:B------:R-:W-:Y:S01]  /*1b60*/  FMUL.FTZ R4, R0, R5 ;  /* 0x0000000500047220 */ /* 0x000fe20000410000 */
[----:B------:R-:W-:Y:S01]  /*1b70*/  FMUL.FTZ R5, R2, R41 ;  /* 0x0000002902057220 */ /* 0x000fe20000410000 */
[----:B------:R-:W-:Y:S01]  /*1b80*/  FSEL R41, R18, R29, !P0 ;  /* 0x0000001d12297208 */ /* 0x000fe20004000000 */
[----:B------:R-:W-:Y:S01]  /*1b90*/  FMUL.FTZ R33, R33, R38 ;  /* 0x0000002621217220 */ /* 0x000fe20000410000 */
[C---:B------:R-:W-:Y:S01]  /*1ba0*/  FMUL.FTZ R0, R6.reuse, R39 ;  /* 0x0000002706007220 */ /* 0x040fe20000410000 */
[C---:B------:R-:W-:Y:S01]  /*1bb0*/  FMUL.FTZ R38, R6.reuse, R43 ;  /* 0x0000002b06267220 */ /* 0x040fe20000410000 */
[C---:B------:R-:W-:Y:S01]  /*1bc0*/  FMUL.FTZ R45, R6.reuse, R45 ;  /* 0x0000002d062d7220 */ /* 0x040fe20000410000 */
[C---:B------:R-:W-:Y:S01]  /*1bd0*/  FMUL.FTZ R2, R6.reuse, R41 ;  /* 0x0000002906027220 */ /* 0x040fe20000410000 */
[----:B------:R-:W-:Y:S01]  /*1be0*/  FMUL.FTZ R40, R6, R40 ;  /* 0x0000002806287220 */ /* 0x000fe20000410000 */
[----:B------:R-:W-:-:S02]  /*1bf0*/  FMUL.FTZ R0, R3, R0 ;  /* 0x0000000003007220 */ /* 0x000fc40000410000 */
[----:B------:R-:W-:Y:S01]  /*1c00*/  FMUL.FTZ R6, R35, R2 ;  /* 0x0000000223067220 */ /* 0x000fe20000410000 */
[----:B------:R-:W-:Y:S01]  /*1c10*/  FMUL.FTZ R35, R37, R38 ;  /* 0x0000002625237220 */ /* 0x000fe20000410000 */
[----:B------:R-:W-:Y:S06]  /*1c20*/  @P1 BRA `(.L_x_2310) ;  /* 0x0000000000041947 */ /* 0x000fec0003800000 */
[----:B------:R-:W-:-:S04]  /*1c30*/  DEPBAR.LE SB0, 0x0 ;  /* 0x000080000000791a */ /* 0x000fc80000000000 */
.L_x_2310:
[----:B------:R-:W-:Y:S05]  /*1c40*/  BSYNC B0 ;  /* 0x0000000000007941 */ /* 0x000fea0003800000 */
.L_x_2309:
        /* <DEDUP_REMOVED lines=8> */
[----:B-1----:R-:W-:Y:S01]  /*1cd0*/  IMAD.U32 R38, R38, 0x10000, RZ ;  /* 0x0001000026267824 */ /* 0x002fe200078e00ff */
[----:B--2---:R-:W-:-:S03]  /*1ce0*/  SHF.L.U32 R41, R37, 0x10, RZ ;  /* 0x0000001025297819 */ /* 0x004fc600000006ff */
[CC--:B------:R-:W-:Y:S01]  /*1cf0*/  FMUL.FTZ R39, R33.reuse, R38.reuse ;  /* 0x0000002621277220 */ /* 0x0c0fe20000410000 */
[----:B------:R-:W1:Y:S01]  /*1d00*/  LDS.U16 R37, [R23+0x4] ;  /* 0x0000040017257984 */ /* 0x000e620000000400 */
[----:B------:R-:W-:Y:S01]  /*1d10*/  FMUL.FTZ R42, R4, R38 ;  /* 0x00000026042a7220 */ /* 0x000fe20000410000 */
[----:B---3--:R-:W-:Y:S02]  /*1d20*/  IMAD.U32 R2, R2, 0x10000, RZ ;  /* 0x0001000002027824 */ /* 0x008fe400078e00ff */
[-C--:B------:R-:W-:Y:S01]  /*1d30*/  FFMA.FTZ R40, R4, R41.reuse, -R39 ;  /* 0x0000002904287223 */ /* 0x080fe20000010827 */
[----:B------:R-:W2:Y:S01]  /*1d40*/  LDS.U16 R38, [R24+0x4] ;  /* 0x0000040018267984 */ /* 0x000ea20000000400 */
[----:B------:R-:W-:Y:S01]  /*1d50*/  FFMA.FTZ R33, R33, R41, R42 ;  /* 0x0000002921217223 */ /* 0x000fe2000001002a */
[----:B----4-:R-:W-:Y:S01]  /*1d60*/  SHF.L.U32 R3, R3, 0x10, RZ ;  /* 0x0000001003037819 */ /* 0x010fe200000006ff */
[-C--:B------:R-:W-:Y:S01]  /*1d70*/  FMUL.FTZ R42, R0, R2.reuse ;  /* 0x00000002002a7220 */ /* 0x080fe20000410000 */
[----:B------:R-:W3:Y:S01]  /*1d80*/  LDS.U16 R39, [R23+0x6] ;  /* 0x0000060017277984 */ /* 0x000ee20000000400 */
[----:B------:R-:W-:-:S02]  /*1d90*/  FMUL.FTZ R41, R5, R2 ;  /* 0x0000000205297220 */ /* 0x000fc40000410000 */
[-C--:B------:R-:W-:Y:S01]  /*1da0*/  FFMA.FTZ R5, R5, R3.reuse, -R42 ;  /* 0x0000000305057223 */ /* 0x080fe2000001082a */
[----:B------:R-:W4:Y:S01]  /*1db0*/  LDS.U16 R4, [R24+0x6] ;  /* 0x0000060018047984 */ /* 0x000f220000000400 */
[----:B------:R-:W-:Y:S01]  /*1dc0*/  FFMA.FTZ R0, R0, R3, R41 ;  /* 0x0000000300007223 */ /* 0x000fe20000010029 */
[----:B-1----:R-:W-:Y:S01]  /*1dd0*/  IMAD.U32 R37, R37, 0x10000, RZ ;  /* 0x0001000025257824 */ /* 0x002fe200078e00ff */
[----:B--2---:R-:W-:-:S03]  /*1de0*/  SHF.L.U32 R38, R38, 0x10, RZ ;  /* 0x0000001026267819 */ /* 0x004fc600000006ff */
[-C--:B------:R-:W-:Y:S01]  /*1df0*/  FMUL.FTZ R3, R35, R37.reuse ;  /* 0x0000002523037220 */ /* 0x080fe20000410000 */
[C---:B------:R-:W-:Y:S01]  /*1e00*/  FMUL.FTZ R2, R6.reuse, R37 ;  /* 0x0000002506027220 */ /* 0x040fe20000410000 */
[----:B---3--:R-:W-:Y:S02]  /*1e10*/  IMAD.U32 R39, R39, 0x10000, RZ ;  /* 0x0001000027277824 */ /* 0x008fe400078e00ff */
[-C--:B------:R-:W-:Y:S01]  /*1e20*/  FFMA.FTZ R6, R6, R38.reuse, -R3 ;  /* 0x0000002606067223 */ /* 0x080fe20000010803 */
[----:B------:R-:W-:Y:S01]  /*1e30*/  FFMA.FTZ R35, R35, R38, R2 ;  /* 0x0000002623237223 */ /* 0x000fe20000010002 */
[----:B----4-:R-:W-:Y:S01]  /*1e40*/  SHF.L.U32 R4, R4, 0x10, RZ ;  /* 0x0000001004047819 */ /* 0x010fe200000006ff */
[-C--:B------:R-:W-:Y:S01]  /*1e50*/  FMUL.FTZ R3, R7, R39.reuse ;  /* 0x0000002707037220 */ /* 0x080fe20000410000 */
[----:B------:R-:W-:-:S03]  /*1e60*/  FMUL.FTZ R42, R36, R39 ;  /* 0x00000027242a7220 */ /* 0x000fc60000410000 */
[-C--:B------:R-:W-:Y:S01]  /*1e70*/  FFMA.FTZ R36, R36, R4.reuse, -R3 ;  /* 0x0000000424247223 */ /* 0x080fe20000010803 */
[----:B------:R-:W-:Y:S01]  /*1e80*/  FFMA.FTZ R7, R7, R4, R42 ;  /* 0x0000000407077223 */ /* 0x000fe2000001002a */
[----:B------:R-:W-:-:S07]  /*1e90*/  IMAD.MOV.U32 R4, RZ, RZ, R40 ;  /* 0x000000ffff047224 */ /* 0x000fce00078e0028 */
.L_x_2312:
[----:B------:R-:W-:Y:S05]  /*1ea0*/  BSYNC B0 ;  /* 0x0000000000007941 */ /* 0x000fea0003800000 */
.L_x_2311:
[----:B------:R-:W1:Y:S01]  /*1eb0*/  LDC.64 R2, c[0x0][0x210] ;  /* 0x00008400ff027b82 */ /* 0x000e620000000a00 */
[----:B------:R-:W-:Y:S01]  /*1ec0*/  SEL R37, R34, RZ, P0 ;  /* 0x000000ff22257207 */ /* 0x000fe20000000000 */
[----:B------:R-:W-:Y:S01]  /*1ed0*/  VIADD R25, R25, 0x1 ;  /* 0x0000000119197836 */ /* 0x000fe20000000000 */
[----:B------:R-:W-:Y:S01]  /*1ee0*/  SEL R34, R11, R26, !P0 ;  /* 0x0000001a0b227207 */ /* 0x000fe20004000000 */
[----:B------:R-:W-:Y:S01]  /*1ef0*/  VIADD R9, R9, 0x1 ;  /* 0x0000000109097836 */ /* 0x000fe20000000000 */
[----:B------:R-:W-:Y:S02]  /*1f00*/  F2FP.F16.F32.PACK_AB R7, R7, R36 ;  /* 0x000000240707723e */ /* 0x000fe400000000ff */
[----:B------:R-:W-:Y:S01]  /*1f10*/  F2FP.F16.F32.PACK_AB R6, R35, R6 ;  /* 0x000000062306723e */ /* 0x000fe200000000ff */
[----:B------:R-:W-:Y:S01]  /*1f20*/  IMAD R37, R37, -0x100, R34 ;  /* 0xffffff0025257824 */ /* 0x000fe200078e0222 */
[----:B------:R-:W-:Y:S02]  /*1f30*/  F2FP.F16.F32.PACK_AB R5, R0, R5 ;  /* 0x000000050005723e */ /* 0x000fe400000000ff */
[----:B------:R-:W-:-:S02]  /*1f40*/  F2FP.F16.F32.PACK_AB R4, R33, R4 ;  /* 0x000000042104723e */ /* 0x000fc400000000ff */
[----:B------:R-:W-:Y:S02]  /*1f50*/  IADD3 R37, R37, R10, RZ ;  /* 0x0000000a25257210 */ /* 0x000fe40007ffe0ff */
[----:B------:R-:W-:Y:S02]  /*1f60*/  ISETP.GE.AND P0, PT, R25, R8, PT ;  /* 0x000000081900720c */ /* 0x000fe40003f06270 */
[----:B------:R-:W-:Y:S02]  /*1f70*/  IADD3 R12, R12, 0x200, RZ ;  /* 0x000002000c0c7810 */ /* 0x000fe40007ffe0ff */
[----:B------:R-:W-:Y:S01]  /*1f80*/  IADD3 R10, R10, 0x100, RZ ;  /* 0x000001000a0a7810 */ /* 0x000fe20007ffe0ff */
[----:B-1----:R-:W-:-:S05]  /*1f90*/  IMAD.WIDE R2, R37, 0x2, R2 ;  /* 0x0000000225027825 */ /* 0x002fca00078e0202 */
[----:B------:R1:W-:Y:S03]  /*1fa0*/  STG.E.128 desc[UR6][R2.64], R4 ;  /* 0x0000000402007986 */ /* 0x0003e6000c101d06 */
[----:B------:R-:W-:Y:S05]  /*1fb0*/  @!P0 BRA `(.L_x_2313) ;  /* 0xfffffff800308947 */ /* 0x000fea000383ffff */
[----:B------:R-:W-:Y:S05]  /*1fc0*/  EXIT ;  /* 0x000000000000794d */ /* 0x000fea0003800000 */
.L_x_2308:
        /* <DEDUP_REMOVED lines=8> */
.L_x_2315:
[----:B------:R-:W-:Y:S05]  /*2050*/  BSYNC B0 ;  /* 0x0000000000007941 */ /* 0x000fea0003800000 */
.L_x_2314:
[----:B------:R-:W-:Y:S01]  /*2060*/  IMAD.MOV.U32 R5, RZ, RZ, R41 ;  /* 0x000000ffff057224 */ /* 0x000fe200078e0029 */
[----:B------:R-:W-:Y:S01]  /*2070*/  HFMA2.MMA R42, -RZ, RZ, 0, 4.76837158203125e-07 ;  /* 0x00000008ff2a7435 */ /* 0x000fe200000001ff */
[----:B------:R-:W-:Y:S01]  /*2080*/  IMAD.MOV.U32 R43, RZ, RZ, 0x1f ;  /* 0x0000001fff2b7424 */ /* 0x000fe200078e00ff */
[----:B------:R-:W-:Y:S01]  /*2090*/  MOV R40, 0xffffffff ;  /* 0xffffffff00287802 */ /* 0x000fe20000000f00 */
[----:B------:R-:W-:-:S08]  /*20a0*/  FADD.FTZ R5, R4, R5 ;  /* 0x0000000504057221 */ /* 0x000fd00000010000 */
[----:B------:R-:W-:Y:S05]  /*20b0*/  WARPSYNC.COLLECTIVE R40, `(.L_x_2316) ;  /* 0x0000000028087348 */ /* 0x000fea0003c00000 */
[----:B------:R1:W2:Y:S02]  /*20c0*/  SHFL.BFLY P1, R41, R5, R42, R43 ;  /* 0x0c00002a05297389 */ /* 0x0002a4000002002b */
[----:B-12---:R-:W-:Y:S01]  /*20d0*/  ENDCOLLECTIVE ;  /* 0x000000000000791b */ /* 0x006fe20003800000 */
.L_x_2316:
[----:B------:R-:W-:Y:S02]  /*20e0*/  IMAD.MOV.U32 R42, RZ, RZ, 0x4 ;  /* 0x00000004ff2a7424 */ /* 0x000fe400078e00ff */
[----:B------:R-:W-:-:S04]  /*20f0*/  IMAD.MOV.U32 R6, RZ, RZ, R41 ;  /* 0x000000ffff067224 */ /* 0x000fc800078e0029 */
[----:B------:R-:W-:-:S05]  /*2100*/  FADD.FTZ R6, R5, R6 ;  /* 0x0000000605067221 */ /* 0x000fca0000010000 */
[----:B------:R-:W-:-:S07]  /*2110*/  MOV R5, R6 ;  /* 0x0000000600057202 */ /* 0x000fce0000000f00 */
[----:B------:R-:W-:Y:S05]  /*2120*/  WARPSYNC.COLLECTIVE R40, `(.L_x_2317) ;  /* 0x0000000028087348 */ /* 0x000fea0003c00000 */
[----:B------:R1:W2:Y:S02]  /*2130*/  SHFL.BFLY P1, R41, R5, R42, R43 ;  /* 0x0c00002a05297389 */ /* 0x0002a4000002002b */
[----:B-12---:R-:W-:Y:S01]  /*2140*/  ENDCOLLECTIVE ;  /* 0x000000000000791b */ /* 0x006fe20003800000 */
.L_x_2317:
[----:B------:R-:W-:Y:S01]  /*2150*/  HFMA2.MMA R42, -RZ, RZ, 0, 1.1920928955078125e-07 ;  /* 0x00000002ff2a7435 */ /* 0x000fe200000001ff */
[----:B------:R-:W-:-:S05]  /*2160*/  MOV R39, R41 ;  /* 0x0000002900277202 */ /* 0x000fca0000000f00 */
[----:B------:R-:W-:-:S04]  /*2170*/  FADD.FTZ R39, R6, R39 ;  /* 0x0000002706277221 */ /* 0x000fc80000010000 */
[----:B------:R-:W-:-:S07]  /*2180*/  IMAD.MOV.U32 R5, RZ, RZ, R39 ;  /* 0x000000ffff057224 */ /* 0x000fce00078e0027 */
[----:B------:R-:W-:Y:S05]  /*2190*/  WARPSYNC.COLLECTIVE R40, `(.L_x_2318) ;  /* 0x0000000028087348 */ /* 0x000fea0003c00000 */
[----:B------:R1:W2:Y:S02]  /*21a0*/  SHFL.BFLY P1, R41, R5, R42, R43 ;  /* 0x0c00002a05297389 */ /* 0x0002a4000002002b */
[----:B-12---:R-:W-:Y:S01]  /*21b0*/  ENDCOLLECTIVE ;  /* 0x000000000000791b */ /* 0x006fe20003800000 */
.L_x_2318:
[----:B------:R-:W-:Y:S02]  /*21c0*/  IMAD.MOV.U32 R42, RZ, RZ, 0x1 ;  /* 0x00000001ff2a7424 */ /* 0x000fe400078e00ff */
[----:B------:R-:W-:-:S04]  /*21d0*/  IMAD.MOV.U32 R38, RZ, RZ, R41 ;  /* 0x000000ffff267224 */ /* 0x000fc800078e0029 */
[----:B------:R-:W-:-:S05]  /*21e0*/  FADD.FTZ R38, R39, R38 ;  /* 0x0000002627267221 */ /* 0x000fca0000010000 */
[----:B------:R-:W-:-:S07]  /*21f0*/  MOV R5, R38 ;  /* 0x0000002600057202 */ /* 0x000fce0000000f00 */
[----:B------:R-:W-:Y:S05]  /*2200*/  WARPSYNC.COLLECTIVE R40, `(.L_x_2319) ;  /* 0x0000000028087348 */ /* 0x000fea0003c00000 */
[----:B------:R1:W2:Y:S02]  /*2210*/  SHFL.BFLY P1, R41, R5, R42, R43 ;  /* 0x0c00002a05297389 */ /* 0x0002a4000002002b */
[----:B-12---:R-:W-:Y:S01]  /*2220*/  ENDCOLLECTIVE ;  /* 0x000000000000791b */ /* 0x006fe20003800000 */
.L_x_2319:
[----:B------:R-:W-:Y:S05]  /*2230*/  BRA `(.L_x_2320) ;  /* 0xfffffff800087947 */ /* 0x000fea000383ffff */
.L_x_2321:
        /* <DEDUP_REMOVED lines=12> */
.L_x_4567:


//--------------------- .text._ZN12tensorrt_llm7kernels32fusedQKNormRopeKernelNTokenHeadsIN3c104HalfENS2_8BFloat16ELi128ELb0ELi8EEEvPviiifPKvS7_S7_PKlii --------------------------
	.section	.text._ZN12tensorrt_llm7kernels32fusedQKNormRopeKernelNTokenHeadsIN3c104HalfENS2_8BFloat16ELi128ELb0ELi8EEEvPviiifPKvS7_S7_PKlii,"ax",@progbits
	.align	128
        .global         _ZN12tensorrt_llm7kernels32fusedQKNormRopeKernelNTokenHeadsIN3c104HalfENS2_8BFloat16ELi128ELb0ELi8EEEvPviiifPKvS7_S7_PKlii
        .type           _ZN12tensorrt_llm7kernels32fusedQKNormRopeKernelNTokenHeadsIN3c104HalfENS2_8BFloat16ELi128ELb0ELi8EEEvPviiifPKvS7_S7_PKlii,@function
        .size           _ZN12tensorrt_llm7kernels32fusedQKNormRopeKernelNTokenHeadsIN3c104HalfENS2_8BFloat16ELi128ELb0ELi8EEEvPviiifPKvS7_S7_PKlii,(.L_x_4568 - _ZN12tensorrt_llm7kernels32fusedQKNormRopeKernelNTokenHeadsIN3c104HalfENS2_8BFloat16ELi128ELb0ELi8EEEvPviiifPKvS7_S7_PKlii)
        .other          _ZN12tensorrt_llm7kernels32fusedQKNormRopeKernelNTokenHeadsIN3c104HalfENS2_8BFloat16ELi128ELb0ELi8EEEvPviiifPKvS7_S7_PKlii,@"STO_CUDA_ENTRY STV_DEFAULT"
_ZN12tensorrt_llm7kernels32fusedQKNormRopeKernelNTokenHeadsIN3c104HalfENS2_8BFloat16ELi128ELb0ELi8EEEvPviiifPKvS7_S7_PKlii:
.text._ZN12tensorrt_llm7kernels32fusedQKNormRopeKernelNTokenHeadsIN3c104HalfENS2_8BFloat16ELi128ELb0ELi8EEEvPviiifPKvS7_S7_PKlii:
        /* <DEDUP_REMOVED lines=79> */
.L_x_2326:
        /* <DEDUP_REMOVED lines=45> */
.L_x_2325:
[----:B------:R-:W-:Y:S05]  /*07c0*/  BSYNC B1 ;  /* 0x0000000000017941 */ /* 0x000fea0003800000 */
.L_x_2324:
        /* <DEDUP_REMOVED lines=13> */
.L_x_2327:
        /* <DEDUP_REMOVED lines=16> */
.L_x_2323:
[----:B------:R-:W-:Y:S05]  /*09a0*/  BSYNC B0 ;  /* 0x0000000000007941 */ /* 0x000fea0003800000 */
.L_x_2322:
        /* <DEDUP_REMOVED lines=37> */
.L_x_2332:
        /* <DEDUP_REMOVED lines=13> */
.L_x_2331:
[----:B------:R-:W-:Y:S05]  /*0cd0*/  BSYNC B1 ;  /* 0x0000000000017941 */ /* 0x000fea0003800000 */
.L_x_2330:
        /* <DEDUP_REMOVED lines=25> */
.L_x_2335:
        /* <DEDUP_REMOVED lines=49> */
.L_x_2334:
[----:B------:R-:W-:Y:S05]  /*1180*/  BSYNC B1 ;  /* 0x0000000000017941 */ /* 0x000fea0003800000 */
.L_x_2333:
        /* <DEDUP_REMOVED lines=32> */
.L_x_2337:
[----:B------:R-:W-:Y:S05]  /*1390*/  BSYNC B1 ;  /* 0x0000000000017941 */ /* 0x000fea0003800000 */
.L_x_2336:
        /* <DEDUP_REMOVED lines=15> */
.L_x_2329:
[----:B------:R-:W-:Y:S05]  /*1490*/  BSYNC B0 ;  /* 0x0000000000007941 */ /* 0x000fea0003800000 */
.L_x_2328:
        /* <DEDUP_REMOVED lines=90> */
[----:B---3--:R-:W-:Y:S02]  /*1a40*/  HADD2.F32 R27, -RZ, R27.H0_H0 ;  /* 0x2000001bff1b7230 */ /* 0x008fe40000004100 */
[----:B--2---:R-:W-:Y:S02]  /*1a50*/  HADD2.F32 R25, -RZ, R25.H0_H0 ;  /* 0x20000019ff197230 */ /* 0x004fe40000004100 */
[----:B----4-:R-:W-:Y:S02]  /*1a60*/  HADD2.F32 R23, -RZ, R23.H0_H0 ;  /* 0x20000017ff177230 */ /* 0x010fe40000004100 */
[----:B------:R-:W-:Y:S02]  /*1a70*/  HADD2.F32 R21, -RZ, R21.H0_H0 ;  /* 0x20000015ff157230 */ /* 0x000fe40000004100 */
[----:B------:R-:W-:Y:S02]  /*1a80*/  HADD2.F32 R20, -RZ, R20.H0_H0 ;  /* 0x20000014ff147230 */ /* 0x000fe40000004100 */
[----:B------:R-:W-:-:S02]  /*1a90*/  HADD2.F32 R18, -RZ, R18.H0_H0 ;  /* 0x20000012ff127230 */ /* 0x000fc40000004100 */
[----:B------:R-:W-:Y:S02]  /*1aa0*/  HADD2.F32 R16, -RZ, R16.H0_H0 ;  /* 0x20000010ff107230 */ /* 0x000fe40000004100 */
[----:B------:R-:W-:-:S07]  /*1ab0*/  HADD2.F32 R14, -RZ, R14.H0_H0 ;  /* 0x2000000eff0e7230 */ /* 0x000fce0000004100 */
.L_x_2345:
[----:B-12---:R-:W1:Y:S01]  /*1ac0*/  LDS.64 R2, [R22] ;  /* 0x0000000016027984 */ /* 0x006e620000000a00 */
[----:B------:R-:W2:Y:S01]  /*1ad0*/  LDC R28, c[0x0][0x218] ;  /* 0x00008600ff1c7b82 */ /* 0x000ea20000000800 */
[----:B------:R-:W-:Y:S01]  /*1ae0*/  UMOV UR5, 0xffffffff ;  /* 0xffffffff00057882 */ /* 0x000fe20000000000 */
[----:B--2---:R-:W-:Y:S01]  /*1af0*/  ISETP.GE.AND P1, PT, R9, R28, PT ;  /* 0x0000001c0900720c */ /* 0x004fe20003f26270 */
[--C-:B-1----:R-:W-:Y:S02]  /*1b00*/  HADD2.F32 R0, -RZ, R2.reuse.H0_H0 ;  /* 0x20000002ff007230 */ /* 0x102fe40000004100 */
[----:B------:R-:W-:Y:S02]  /*1b10*/  HADD2.F32 R30, -RZ, R2.H1_H1 ;  /* 0x30000002ff1e7230 */ /* 0x000fe40000004100 */
[--C-:B------:R-:W-:Y:S02]  /*1b20*/  HADD2.F32 R32, -RZ, R3.reuse.H0_H0 ;  /* 0x20000003ff207230 */ /* 0x100fe40000004100 */
[----:B------:R-:W-:Y:S01]  /*1b30*/  FFMA.FTZ R5, R0, R0, RZ ;  /* 0x0000000000057223 */ /* 0x000fe200000100ff */
[----:B------:R-:W-:-:S03]  /*1b40*/  HADD2.F32 R31, -RZ, R3.H1_H1 ;  /* 0x30000003ff1f7230 */ /* 0x000fc60000004100 */
        /* <DEDUP_REMOVED lines=13> */
.L_x_2352:
        /* <DEDUP_REMOVED lines=18> */
.L_x_2340:
[----:B------:R-:W-:Y:S05]  /*1d40*/  BSYNC B0 ;  /* 0x0000000000007941 */ /* 0x000fea0003800000 */
.L_x_2339:
        /* <DEDUP_REMOVED lines=70> */
.L_x_2359:
        /* <DEDUP_REMOVED lines=15> */
.L_x_2342:
[----:B------:R-:W-:Y:S05]  /*22a0*/  BSYNC B0 ;  /* 0x0000000000007941 */ /* 0x000fea0003800000 */
.L_x_2341:
        /* <DEDUP_REMOVED lines=8> */
[----:B------:R-:W-:-:S04]  /*2330*/  F2FP.F16.F32.PACK_AB R2, R30, R0 ;  /* 0x000000001e02723e */ /* 0x000fc800000000ff */
[----:B------:R-:W-:Y:S02]  /*2340*/  IADD3 R33, R3, R10, RZ ;  /* 0x0000000a03217210 */ /* 0x000fe40007ffe0ff */
[----:B------:R-:W-:Y:S02]  /*2350*/  F2FP.F16.F32.PACK_AB R3, R31, R32 ;  /* 0x000000201f03723e */ /* 0x000fe400000000ff */
[----:B------:R-:W-:Y:S01]  /*2360*/  IADD3 R10, R10, 0x80, RZ ;  /* 0x000000800a0a7810 */ /* 0x000fe20007ffe0ff */
[----:B--2---:R-:W-:-:S05]  /*2370*/  IMAD.WIDE R4, R33, 0x2, R4 ;  /* 0x0000000221047825 */ /* 0x004fca00078e0204 */
[----:B------:R2:W-:Y:S01]  /*2380*/  STG.E.64 desc[UR6][R4.64], R2 ;  /* 0x0000000204007986 */ /* 0x0005e2000c101b06 */
[----:B------:R-:W-:Y:S05]  /*2390*/  @!P1 BRA `(.L_x_2345) ;  /* 0xfffffff400c89947 */ /* 0x000fea000383ffff */
[----:B------:R-:W-:Y:S05]  /*23a0*/  EXIT ;  /* 0x000000000000794d */ /* 0x000fea0003800000 */
.L_x_2338:
[----:B------:R-:W-:Y:S01]  /*23b0*/  HFMA2.MMA R3, -RZ, RZ, 0, 1.847743988037109375e-06 ;  /* 0x0000001fff037435 */ /* 0x000fe200000001ff */
[----:B------:R-:W-:Y:S01]  /*23c0*/  BSSY B0, `(.L_x_2346) ;  /* 0x0000006000007945 */ /* 0x000fe20003800000 */
[----:B------:R-:W-:Y:S02]  /*23d0*/  IMAD.MOV.U32 R2, RZ, RZ, 0x10 ;  /* 0x00000010ff027424 */ /* 0x000fe400078e00ff */
[----:B------:R-:W-:-:S07]  /*23e0*/  IMAD.MOV.U32 R4, RZ, RZ, -0x1 ;  /* 0xffffffffff047424 */ /* 0x000fce00078e00ff */
[----:B------:R-:W-:Y:S05]  /*23f0*/  WARPSYNC.COLLECTIVE R4, `(.L_x_2347) ;  /* 0x0000000004087348 */ /* 0x000fea0003c00000 */
[----:B------:R1:W2:Y:S02]  /*2400*/  SHFL.BFLY P3, R34, R33, R2, R3 ;  /* 0x0c00000221227389 */ /* 0x0002a40000060003 */
[----:B-12---:R-:W-:Y:S01]  /*2410*/  ENDCOLLECTIVE ;  /* 0x000000000000791b */ /* 0x006fe20003800000 */
.L_x_2347:
[----:B------:R-:W-:Y:S05]  /*2420*/  BSYNC B0 ;  /* 0x0000000000007941 */ /* 0x000fea0003800000 */
.L_x_2346:
[----:B------:R-:W-:Y:S01]  /*2430*/  FADD.FTZ R33, R33, R34 ;  /* 0x0000002221217221 */ /* 0x000fe20000010000 */
[----:B------:R-:W-:Y:S01]  /*2440*/  MOV R2, 0x8 ;  /* 0x0000000800027802 */ /* 0x000fe20000000f00 */
[----:B------:R-:W-:Y:S01]  /*2450*/  IMAD.MOV.U32 R3, RZ, RZ, 0x1f ;  /* 0x0000001fff037424 */ /* 0x000fe200078e00ff */
[----:B------:R-:W-:-:S07]  /*2460*/  MOV R4, 0xffffffff ;  /* 0xffffffff00047802 */ /* 0x000fce0000000f00 */
[----:B------:R-:W-:Y:S05]  /*2470*/  WARPSYNC.COLLECTIVE R4, `(.L_x_2348) ;  /* 0x0000000004087348 */ /* 0x000fea0003c00000 */
[----:B------:R1:W2:Y:S02]  /*2480*/  SHFL.BFLY P3, R34, R33, R2, R3 ;  /* 0x0c00000221227389 */ /* 0x0002a40000060003 */
[----:B-12---:R-:W-:Y:S01]  /*2490*/  ENDCOLLECTIVE ;  /* 0x000000000000791b */ /* 0x006fe20003800000 */
.L_x_2348:
[----:B------:R-:W-:Y:S01]  /*24a0*/  HFMA2.MMA R2, -RZ, RZ, 0, 2.384185791015625e-07 ;  /* 0x00000004ff027435 */ /* 0x000fe200000001ff */
[----:B------:R-:W-:-:S04]  /*24b0*/  FADD.FTZ R5, R33, R34 ;  /* 0x0000002221057221 */ /* 0x000fc80000010000 */
[----:B------:R-:W-:-:S07]  /*24c0*/  IMAD.MOV.U32 R33, RZ, RZ, R5 ;  /* 0x000000ffff217224 */ /* 0x000fce00078e0005 */
[----:B------:R-:W-:Y:S05]  /*24d0*/  WARPSYNC.COLLECTIVE R4, `(.L_x_2349) ;  /* 0x0000000004087348 */ /* 0x000fea0003c00000 */
[----:B------:R1:W2:Y:S02]  /*24e0*/  SHFL.BFLY P3, R34, R33, R2, R3 ;  /* 0x0c00000221227389 */ /* 0x0002a40000060003 */
[----:B-12---:R-:W-:Y:S01]  /*24f0*/  ENDCOLLECTIVE ;  /* 0x000000000000791b */ /* 0x006fe20003800000 */
.L_x_2349:
[----:B------:R-:W-:Y:S01]  /*2500*/  MOV R2, 0x2 ;  /* 0x0000000200027802 */ /* 0x000fe20000000f00 */
[----:B------:R-:W-:-:S04]  /*2510*/  FADD.FTZ R35, R5, R34 ;  /* 0x0000002205237221 */ /* 0x000fc80000010000 */
[----:B------:R-:W-:-:S07]  /*2520*/  IMAD.MOV.U32 R33, RZ, RZ, R35 ;  /* 0x000000ffff217224 */ /* 0x000fce00078e0023 */
[----:B------:R-:W-:Y:S05]  /*2530*/  WARPSYNC.COLLECTIVE R4, `(.L_x_2350) ;  /* 0x0000000004087348 */ /* 0x000fea0003c00000 */
[----:B------:R1:W2:Y:S02]  /*2540*/  SHFL.BFLY P3, R34, R33, R2, R3 ;  /* 0x0c00000221227389 */ /* 0x0002a40000060003 */
[----:B-12---:R-:W-:Y:S01]  /*2550*/  ENDCOLLECTIVE ;  /* 0x000000000000791b */ /* 0x006fe20003800000 */
.L_x_2350:
[----:B------:R-:W-:Y:S01]  /*2560*/  HFMA2.MMA R2, -RZ, RZ, 0, 5.9604644775390625e-08 ;  /* 0x00000001ff027435 */ /* 0x000fe200000001ff */
[----:B------:R-:W-:-:S04]  /*2570*/  FADD.FTZ R36, R35, R34 ;  /* 0x0000002223247221 */ /* 0x000fc80000010000 */
[----:B------:R-:W-:-:S07]  /*2580*/  IMAD.MOV.U32 R33, RZ, RZ, R36 ;  /* 0x000000ffff217224 */ /* 0x000fce00078e0024 */
[----:B------:R-:W-:Y:S05]  /*2590*/  WARPSYNC.COLLECTIVE R4, `(.L_x_2351) ;  /* 0x0000000004087348 */ /* 0x000fea0003c00000 */
[----:B------:R1:W2:Y:S02]  /*25a0*/  SHFL.BFLY P3, R34, R33, R2, R3 ;  /* 0x0c00000221227389 */ /* 0x0002a40000060003 */
[----:B-12---:R-:W-:Y:S01]  /*25b0*/  ENDCOLLECTIVE ;  /* 0x000000000000791b */ /* 0x006fe20003800000 */
.L_x_2351:
[----:B------:R-:W-:Y:S05]  /*25c0*/  BRA `(.L_x_2352) ;  /* 0xfffffff400947947 */ /* 0x000fea000383ffff */
.L_x_2343:
        /* <DEDUP_REMOVED lines=23> */
.L_x_2354:
[----:B------:R-:W-:Y:S05]  /*2740*/  BSYNC B1 ;  /* 0x0000000000017941 */ /* 0x000fea0003800000 */
.L_x_2353:
        /* <DEDUP_REMOVED lines=8> */
.L_x_2355:
        /* <DEDUP_REMOVED lines=26> */
.L_x_2356:
        /* <DEDUP_REMOVED lines=17> */
.L_x_2357:
        /* <DEDUP_REMOVED lines=8> */
.L_x_2358:
[----:B------:R-:W1:Y:S02]  /*2b00*/  LDS.U16 R37, [R37] ;  /* 0x0000000025257984 */ /* 0x000e640000000400 */
[----:B-1----:R-:W-:-:S04]  /*2b10*/  IMAD.U32 R35, R37, 0x10000, RZ ;  /* 0x0001000025237824 */ /* 0x002fc800078e00ff */
[----:B------:R-:W-:Y:S01]  /*2b20*/  FFMA.FTZ R36, R32, R35, R36 ;  /* 0x0000002320247223 */ /* 0x000fe20000010024 */
[----:B------:R-:W-:Y:S01]  /*2b30*/  IMAD.MOV.U32 R35, RZ, RZ, R34 ;  /* 0x000000ffff237224 */ /* 0x000fe200078e0022 */
[----:B------:R-:W-:Y:S06]  /*2b40*/  BRA `(.L_x_2359) ;  /* 0xfffffff400987947 */ /* 0x000fec000383ffff */
.L_x_2344:
[----:B------:R-:W-:Y:S01]  /*2b50*/  BSSY B1, `(.L_x_2360) ;  /* 0x0000005000017945 */ /* 0x000fe20003800000 */
[----:B------:R-:W-:-:S07]  /*2b60*/  MOV R4, 0xffffffff ;  /* 0xffffffff00047802 */ /* 0x000fce0000000f00 */
[----:B------:R-:W-:Y:S05]  /*2b70*/  WARPSYNC.COLLECTIVE R4, `(.L_x_2361) ;  /* 0x0000000004087348 */ /* 0x000fea0003c00000 */
[----:B------:R-:W-:Y:S01]  /*2b80*/  NOP ;  /* 0x0000000000007918 */ /* 0x000fe20000000000 */
[----:B------:R-:W-:Y:S01]  /*2b90*/  ENDCOLLECTIVE ;  /* 0x000000000000791b */ /* 0x000fe20003800000 */
.L_x_2361:
[----:B------:R-:W-:Y:S05]  /*2ba0*/  BSYNC B1 ;  /* 0x0000000000017941 */ /* 0x000fea0003800000 */
.L_x_2360:
[----:B------:R-:W-:Y:S05]  /*2bb0*/  BRA `(.L_x_2342) ;  /* 0xfffffff400b87947 */ /* 0x000fea000383ffff */
.L_x_2362:
        /* <DEDUP_REMOVED lines=12> */
.L_x_4568:


//--------------------- .text._ZN12tensorrt_llm7kernels32fusedQKNormRopeKernelNTokenHeadsIN3c104HalfENS2_8BFloat16ELi128ELb1ELi8EEEvPviiifPKvS7_S7_PKlii --------------------------
	.section	.text._ZN12tensorrt_llm7kernels32fusedQKNormRopeKernelNTokenHeadsIN3c104HalfENS2_8BFloat16ELi128ELb1ELi8EEEvPviiifPKvS7_S7_PKlii,"ax",@progbits
	.align	128
        .global         _ZN12tensorrt_llm7kernels32fusedQKNormRopeKernelNTokenHeadsIN3c104HalfENS2_8BFloat16ELi128ELb1ELi8EEEvPviiifPKvS7_S7_PKlii
        .type           _ZN12tensorrt_llm7kernels32fusedQKNormRopeKernelNTokenHeadsIN3c104HalfENS2_8BFloat16ELi128ELb1ELi8EEEvPviiifPKvS7_S7_PKlii,@function
        .size           _ZN12tensorrt_llm7kernels32fusedQKNormRopeKernelNTokenHeadsIN3c104HalfENS2_8BFloat16ELi128ELb1ELi8EEEvPviiifPKvS7_S7_PKlii,(.L_x_4569 - _ZN12tensorrt_llm7kernels32fusedQKNormRopeKernelNTokenHeadsIN3c104HalfENS2_8BFloat16ELi128ELb1ELi8EEEvPviiifPKvS7_S7_PKlii)
        .other          _ZN12tensorrt_llm7kernels32fusedQKNormRopeKernelNTokenHeadsIN3c104HalfENS2_8BFloat16ELi128ELb1ELi8EEEvPviiifPKvS7_S7_PKlii,@"STO_CUDA_ENTRY STV_DEFAULT"
_ZN12tensorrt_llm7kernels32fusedQKNormRopeKernelNTokenHeadsIN3c104HalfENS2_8BFloat16ELi128ELb1ELi8EEEvPviiifPKvS7_S7_PKlii:
.text._ZN12tensorrt_llm7kernels32fusedQKNormRopeKernelNTokenHeadsIN3c104HalfENS2_8BFloat16ELi128ELb1ELi8EEEvPviiifPKvS7_S7_PKlii:
        /* <DEDUP_REMOVED lines=80> */
.L_x_2367:
        /* <DEDUP_REMOVED lines=45> */
.L_x_2366:
[----:B------:R-:W-:Y:S05]  /*07d0*/  BSYNC B1 ;  /* 0x0000000000017941 */ /* 0x000fea0003800000 */
.L_x_2365:
        /* <DEDUP_REMOVED lines=13> */
.L_x_2368:
        /* <DEDUP_REMOVED lines=16> */
.L_x_2364:
[----:B------:R-:W-:Y:S05]  /*09b0*/  BSYNC B0 ;  /* 0x0000000000007941 */ /* 0x000fea0003800000 */
.L_x_2363:
        /* <DEDUP_REMOVED lines=37> */
.L_x_2373:
        /* <DEDUP_REMOVED lines=13> */
.L_x_2372:
[----:B------:R-:W-:Y:S05]  /*0ce0*/  BSYNC B1 ;  /* 0x0000000000017941 */ /* 0x000fea0003800000 */
.L_x_2371:
        /* <DEDUP_REMOVED lines=25> */
.L_x_2376:
        /* <DEDUP_REMOVED lines=31> */
[----:B-1----:R-:W-:Y:S01]  /*1070*/  IMAD.IADD R26, R22, 0x1, R28 ;  /* 0x00000001161a7824 */ /* 0x002fe200078e021c */
[----:B--2---:R-:W-:-:S02]  /*1080*/  IADD3 R27, R23, R28, RZ ;  /* 0x0000001c171b7210 */ /* 0x004fc40007ffe0ff */
[----:B---3--:R-:W-:-:S03]  /*1090*/  IADD3 R29, R21, R28, RZ ;  /* 0x0000001c151d7210 */ /* 0x008fc60007ffe0ff */
[----:B------:R1:W-:Y:S04]  /*10a0*/  LDGSTS.E.BYPASS.128 [R27], desc[UR6][R16.64+0x200] ;  /* 0x00000200101b7fae */ /* 0x0003e8000b901c46 */
[----:B------:R2:W-:Y:S04]  /*10b0*/  LDGSTS.E.BYPASS.128 [R26], desc[UR6][R16.64+0x400] ;  /* 0x00000400101a7fae */ /* 0x0005e8000b901c46 */
[----:B------:R3:W-:Y:S01]  /*10c0*/  LDGSTS.E.BYPASS.128 [R29], desc[UR6][R16.64+0x600] ;  /* 0x00000600101d7fae */ /* 0x0007e2000b901c46 */
[C---:B-1----:R-:W-:Y:S01]  /*10d0*/  VIADD R27, R24.reuse, 0x1800 ;  /* 0x00001800181b7836 */ /* 0x042fe20000000000 */
[----:B------:R-:W-:-:S03]  /*10e0*/  IADD3 R24, P3, R24, 0x2000, RZ ;  /* 0x0000200018187810 */ /* 0x000fc60007f7e0ff */
[--C-:B------:R-:W-:Y:S01]  /*10f0*/  IMAD.IADD R28, R19, 0x1, R27.reuse ;  /* 0x00000001131c7824 */ /* 0x100fe200078e021b */
[----:B--2---:R-:W-:Y:S02]  /*1100*/  IADD3 R26, R23, R27, RZ ;  /* 0x0000001b171a7210 */ /* 0x004fe40007ffe0ff */
[----:B------:R-:W-:Y:S01]  /*1110*/  IADD3.X R11, RZ, R11, RZ, P3, !PT ;  /* 0x0000000bff0b7210 */ /* 0x000fe20001ffe4ff */
[----:B---3--:R-:W-:Y:S01]  /*1120*/  IMAD.IADD R29, R22, 0x1, R27 ;  /* 0x00000001161d7824 */ /* 0x008fe200078e021b */
[----:B------:R-:W-:Y:S01]  /*1130*/  IADD3 R27, R21, R27, RZ ;  /* 0x0000001b151b7210 */ /* 0x000fe20007ffe0ff */
[----:B------:R1:W-:Y:S04]  /*1140*/  LDGSTS.E.BYPASS.128 [R28], desc[UR6][R14.64+-0x800] ;  /* 0x000008000e1c7fae */ /* 0x0003e8000b901c46 */
[----:B------:R1:W-:Y:S04]  /*1150*/  LDGSTS.E.BYPASS.128 [R26], desc[UR6][R14.64+-0x600] ;  /* 0x00000a000e1a7fae */ /* 0x0003e8000b901c46 */
[----:B------:R1:W-:Y:S04]  /*1160*/  LDGSTS.E.BYPASS.128 [R29], desc[UR6][R14.64+-0x400] ;  /* 0x00000c000e1d7fae */ /* 0x0003e8000b901c46 */
[----:B------:R1:W-:Y:S01]  /*1170*/  LDGSTS.E.BYPASS.128 [R27], desc[UR6][R14.64+-0x200] ;  /* 0x00000e000e1b7fae */ /* 0x0003e2000b901c46 */
[----:B------:R-:W-:Y:S05]  /*1180*/  @!P2 BRA `(.L_x_2376) ;  /* 0xfffffffc003ca947 */ /* 0x000fea000383ffff */
.L_x_2375:
[----:B------:R-:W-:Y:S05]  /*1190*/  BSYNC B1 ;  /* 0x0000000000017941 */ /* 0x000fea0003800000 */
.L_x_2374:
        /* <DEDUP_REMOVED lines=11> */
[----:B------:R-:W-:Y:S01]  /*1250*/  IMAD.IADD R26, R22, 0x1, R24 ;  /* 0x00000001161a7824 */ /* 0x000fe200078e0218 */
[----:B------:R-:W-:Y:S01]  /*1260*/  IADD3.X R17, R11, R20, RZ, P0, !PT ;  /* 0x000000140b117210 */ /* 0x000fe200007fe4ff */
[----:B------:R-:W-:Y:S01]  /*1270*/  VIADD R18, R18, 0x100 ;  /* 0x0000010012127836 */ /* 0x000fe20000000000 */
[----:B------:R-:W-:-:S03]  /*1280*/  IADD3 R14, P0, R16, 0x1000, RZ ;  /* 0x00001000100e7810 */ /* 0x000fc60007f1e0ff */
[----:B------:R-:W-:Y:S01]  /*1290*/  @!PT LDS RZ, [RZ] ;  /* 0x00000000fffff984 */ /* 0x000fe20000000800 */
[----:B------:R-:W-:Y:S01]  /*12a0*/  @!PT LDS RZ, [RZ] ;  /* 0x00000000fffff984 */ /* 0x000fe20000000800 */
[----:B------:R-:W-:Y:S01]  /*12b0*/  @!PT LDS RZ, [RZ] ;  /* 0x00000000fffff984 */ /* 0x000fe20000000800 */
[----:B------:R1:W-:Y:S01]  /*12c0*/  LDGSTS.E.BYPASS.128 [R29], desc[UR6][R16.64] ;  /* 0x00000000101d7fae */ /* 0x0003e2000b901c46 */
[----:B------:R-:W-:Y:S02]  /*12d0*/  IADD3.X R15, RZ, R17, RZ, P0, !PT ;  /* 0x00000011ff0f7210 */ /* 0x000fe400007fe4ff */
[----:B------:R-:W-:Y:S01]  /*12e0*/  PLOP3.LUT P0, PT, PT, PT, PT, 0x8, 0x0 ;  /* 0x000000000000781c */ /* 0x000fe20003f0e170 */
[----:B------:R2:W-:Y:S04]  /*12f0*/  LDGSTS.E.BYPASS.128 [R27], desc[UR6][R16.64+0x200] ;  /* 0x00000200101b7fae */ /* 0x0005e8000b901c46 */
[----:B------:R3:W-:Y:S01]  /*1300*/  LDGSTS.E.BYPASS.128 [R26], desc[UR6][R16.64+0x400] ;  /* 0x00000400101a7fae */ /* 0x0007e2000b901c46 */
[----:B-1----:R-:W-:Y:S01]  /*1310*/  IADD3 R29, R21, R24, RZ ;  /* 0x00000018151d7210 */ /* 0x002fe20007ffe0ff */
[----:B--2---:R-:W-:-:S04]  /*1320*/  VIADD R27, R24, 0x800 ;  /* 0x00000800181b7836 */ /* 0x004fc80000000000 */
[----:B------:R1:W-:Y:S01]  /*1330*/  LDGSTS.E.BYPASS.128 [R29], desc[UR6][R16.64+0x600] ;  /* 0x00000600101d7fae */ /* 0x0003e2000b901c46 */
[----:B------:R-:W-:Y:S01]  /*1340*/  IADD3 R24, P2, R24, 0x1000, RZ ;  /* 0x0000100018187810 */ /* 0x000fe20007f5e0ff */
[--C-:B------:R-:W-:Y:S01]  /*1350*/  IMAD.IADD R28, R19, 0x1, R27.reuse ;  /* 0x00000001131c7824 */ /* 0x100fe200078e021b */
[----:B---3--:R-:W-:Y:S02]  /*1360*/  IADD3 R26, R23, R27, RZ ;  /* 0x0000001b171a7210 */ /* 0x008fe40007ffe0ff */
[----:B------:R-:W-:Y:S02]  /*1370*/  IADD3.X R11, RZ, R11, RZ, P2, !PT ;  /* 0x0000000bff0b7210 */ /* 0x000fe400017fe4ff */
[----:B------:R2:W-:Y:S01]  /*1380*/  LDGSTS.E.BYPASS.128 [R28], desc[UR6][R14.64+-0x800] ;  /* 0x000008000e1c7fae */ /* 0x0005e2000b901c46 */
[----:B-1----:R-:W-:Y:S01]  /*1390*/  IMAD.IADD R29, R22, 0x1, R27 ;  /* 0x00000001161d7824 */ /* 0x002fe200078e021b */
[----:B------:R-:W-:Y:S02]  /*13a0*/  IADD3 R27, R21, R27, RZ ;  /* 0x0000001b151b7210 */ /* 0x000fe40007ffe0ff */
[----:B------:R2:W-:Y:S04]  /*13b0*/  LDGSTS.E.BYPASS.128 [R26], desc[UR6][R14.64+-0x600] ;  /* 0x00000a000e1a7fae */ /* 0x0005e8000b901c46 */
[----:B------:R2:W-:Y:S04]  /*13c0*/  LDGSTS.E.BYPASS.128 [R29], desc[UR6][R14.64+-0x400] ;  /* 0x00000c000e1d7fae */ /* 0x0005e8000b901c46 */
[----:B------:R2:W-:Y:S02]  /*13d0*/  LDGSTS.E.BYPASS.128 [R27], desc[UR6][R14.64+-0x200] ;  /* 0x00000e000e1b7fae */ /* 0x0005e4000b901c46 */
.L_x_2378:
[----:B------:R-:W-:Y:S05]  /*13e0*/  BSYNC B1 ;  /* 0x0000000000017941 */ /* 0x000fea0003800000 */
.L_x_2377:
        /* <DEDUP_REMOVED lines=15> */
.L_x_2370:
[----:B------:R-:W-:Y:S05]  /*14e0*/  BSYNC B0 ;  /* 0x0000000000007941 */ /* 0x000fea0003800000 */
.L_x_2369:
        /* <DEDUP_REMOVED lines=36> */
[----:B------:R-:W-:Y:S01]  /*1730*/  LEA R2, R0, UR4, 0x1 ;  /* 0x0000000400027c11 */ /* 0x000fe2000f8e08ff */
[----:B---3--:R-:W-:Y:S02]  /*1740*/  HADD2.F32 R17, -RZ, R20.H0_H0 ;  /* 0x20000014ff117230 */ /* 0x008fe40000004100 */
[----:B--2---:R-:W-:Y:S02]  /*1750*/  HADD2.F32 R20, -RZ, R21.H0_H0 ;  /* 0x20000015ff147230 */ /* 0x004fe40000004100 */
[----:B----4-:R-:W-:-:S02]  /*1760*/  HADD2.F32 R21, -RZ, R22.H0_H0 ;  /* 0x20000016ff157230 */ /* 0x010fc40000004100 */
[----:B------:R-:W-:Y:S02]  /*1770*/  HADD2.F32 R16, -RZ, R11.H0_H0 ;  /* 0x2000000bff107230 */ /* 0x000fe40000004100 */
[----:B------:R-:W-:Y:S02]  /*1780*/  HADD2.F32 R13, -RZ, R13.H0_H0 ;  /* 0x2000000dff0d7230 */ /* 0x000fe40000004100 */
[----:B------:R-:W-:Y:S02]  /*1790*/  HADD2.F32 R18, -RZ, R18.H0_H0 ;  /* 0x20000012ff127230 */ /* 0x000fe40000004100 */
[----:B------:R-:W-:Y:S02]  /*17a0*/  HADD2.F32 R19, -RZ, R19.H0_H0 ;  /* 0x20000013ff137230 */ /* 0x000fe40000004100 */
[----:B------:R-:W-:-:S07]  /*17b0*/  HADD2.F32 R22, -RZ, R23.H0_H0 ;  /* 0x20000017ff167230 */ /* 0x000fce0000004100 */
.L_x_2384:
[----:B-1----:R-:W1:Y:S01]  /*17c0*/  LDS.64 R10, [R9] ;  /* 0x00000000090a7984 */ /* 0x002e620000000a00 */
        /* <DEDUP_REMOVED lines=21> */
.L_x_2391:
        /* <DEDUP_REMOVED lines=13> */
[----:B------:R-:W-:Y:S01]  /*19f0*/  FSEL R14, R18, R21, !P2 ;  /* 0x00000015120e7208 */ /* 0x000fe20005000000 */
[----:B------:R-:W-:-:S04]  /*1a00*/  FMUL.FTZ R24, R15, R24 ;  /* 0x000000180f187220 */ /* 0x000fc80000410000 */
[----:B------:R-:W-:Y:S01]  /*1a10*/  FMUL.FTZ R27, R15, R14 ;  /* 0x0000000e0f1b7220 */ /* 0x000fe20000410000 */
[----:B------:R-:W-:Y:S06]  /*1a20*/  @P1 BRA `(.L_x_2381) ;  /* 0x0000000000041947 */ /* 0x000fec0003800000 */
[----:B------:R-:W-:-:S04]  /*1a30*/  DEPBAR.LE SB0, 0x0 ;  /* 0x000080000000791a */ /* 0x000fc80000000000 */
.L_x_2381:
[----:B------:R-:W-:Y:S05]  /*1a40*/  BSYNC B0 ;  /* 0x0000000000007941 */ /* 0x000fea0003800000 */
.L_x_2380:
        /* <DEDUP_REMOVED lines=20> */
.L_x_2383:
[----:B------:R-:W-:Y:S05]  /*1b90*/  BSYNC B0 ;  /* 0x0000000000007941 */ /* 0x000fea0003800000 */
.L_x_2382:
        /* <DEDUP_REMOVED lines=16> */
.L_x_2379:
        /* <DEDUP_REMOVED lines=8> */
.L_x_2386:
[----:B------:R-:W-:Y:S05]  /*1d20*/  BSYNC B0 ;  /* 0x0000000000007941 */ /* 0x000fea0003800000 */
.L_x_2385:
        /* <DEDUP_REMOVED lines=8> */
.L_x_2387:
[----:B------:R-:W-:Y:S01]  /*1db0*/  HFMA2.MMA R25, -RZ, RZ, 0, 2.384185791015625e-07 ;  /* 0x00000004ff197435 */ /* 0x000fe200000001ff */
[----:B------:R-:W-:Y:S02]  /*1dc0*/  IMAD.MOV.U32 R28, RZ, RZ, R15 ;  /* 0x000000ffff1c7224 */ /* 0x000fe400078e000f */
[----:B------:R-:W-:Y:S02]  /*1dd0*/  IMAD.MOV.U32 R15, RZ, RZ, -0x1 ;  /* 0xffffffffff0f7424 */ /* 0x000fe400078e00ff */
[----:B------:R-:W-:-:S07]  /*1de0*/  FADD.FTZ R28, R27, R28 ;  /* 0x0000001c1b1c7221 */ /* 0x000fce0000010000 */
[----:B------:R-:W-:Y:S05]  /*1df0*/  WARPSYNC.COLLECTIVE R15, `(.L_x_2388) ;  /* 0x000000000f087348 */ /* 0x000fea0003c00000 */
[----:B------:R1:W2:Y:S02]  /*1e00*/  SHFL.BFLY P1, R15, R28, R25, R24 ;  /* 0x0c0000191c0f7389 */ /* 0x0002a40000020018 */
[----:B-12---:R-:W-:Y:S01]  /*1e10*/  ENDCOLLECTIVE ;  /* 0x000000000000791b */ /* 0x006fe20003800000 */
.L_x_2388:
        /* <DEDUP_REMOVED lines=8> */
.L_x_2389:
        /* <DEDUP_REMOVED lines=8> */
.L_x_2390:
[----:B------:R-:W-:Y:S01]  /*1f20*/  MOV R27, R15 ;  /* 0x0000000f001b7202 */ /* 0x000fe20000000f00 */
[----:B------:R-:W-:Y:S06]  /*1f30*/  BRA `(.L_x_2391) ;  /* 0xfffffff800787947 */ /* 0x000fec000383ffff */
.L_x_2392:
        /* <DEDUP_REMOVED lines=12> */
.L_x_4569:


//--------------------- .text._ZN12tensorrt_llm7kernels32fusedQKNormRopeKernelNTokenHeadsIN3c104HalfENS2_8BFloat16ELi64ELb0ELi8EEEvPviiifPKvS7_S7_PKlii --------------------------
	.section	.text._ZN12tensorrt_llm7kernels32fusedQKNormRopeKernelNTokenHeadsIN3c104HalfENS2_8BFloat16ELi64ELb0ELi8EEEvPviiifPKvS7_S7_PKlii,"ax",@progbits
	.align	128
        .global         _ZN12tensorrt_llm7kernels32fusedQKNormRopeKernelNTokenHeadsIN3c104HalfENS2_8BFloat16ELi64ELb0ELi8EEEvPviiifPKvS7_S7_PKlii
        .type           _ZN12tensorrt_llm7kernels32fusedQKNormRopeKernelNTokenHeadsIN3c104HalfENS2_8BFloat16ELi64ELb0ELi8EEEvPviiifPKvS7_S7_PKlii,@function
        .size           _ZN12tensorrt_llm7kernels32fusedQKNormRopeKernelNTokenHeadsIN3c104HalfENS2_8BFloat16ELi64ELb0ELi8EEEvPviiifPKvS7_S7_PKlii,(.L_x_4570 - _ZN12tensorrt_llm7kernels32fusedQKNormRopeKernelNTokenHeadsIN3c104HalfENS2_8BFloat16ELi64ELb0ELi8EEEvPviiifPKvS7_S7_PKlii)
        .other          _ZN12tensorrt_llm7kernels32fusedQKNormRopeKernelNTokenHeadsIN3c104HalfENS2_8BFloat16ELi64ELb0ELi8EEEvPviiifPKvS7_S7_PKlii,@"STO_CUDA_ENTRY STV_DEFAULT"
_ZN12tensorrt_llm7kernels32fusedQKNormRopeKernelNTokenHeadsIN3c104HalfENS2_8BFloat16ELi64ELb0ELi8EEEvPviiifPKvS7_S7_PKlii:
.text._ZN12tensorrt_llm7kernels32fusedQKNormRopeKernelNTokenHeadsIN3c104HalfENS2_8BFloat16ELi64ELb0ELi8EEEvPviiifPKvS7_S7_PKlii:
        /* <DEDUP_REMOVED lines=80> */
.L_x_2397:
        /* <DEDUP_REMOVED lines=45> */
.L_x_2396:
[----:B------:R-:W-:Y:S05]  /*07d0*/  BSYNC B1 ;  /* 0x0000000000017941 */ /* 0x000fea0003800000 */
.L_x_2395:
        /* <DEDUP_REMOVED lines=13> */
.L_x_2398:
        /* <DEDUP_REMOVED lines=16> */
.L_x_2394:
[----:B------:R-:W-:Y:S05]  /*09b0*/  BSYNC B0 ;  /* 0x0000000000007941 */ /* 0x000fea0003800000 */
.L_x_2393:
        /* <DEDUP_REMOVED lines=37> */
.L_x_2403:
        /* <DEDUP_REMOVED lines=13> */
.L_x_2402:
[----:B------:R-:W-:Y:S05]  /*0ce0*/  BSYNC B1 ;  /* 0x0000000000017941 */ /* 0x000fea0003800000 */
.L_x_2401:
        /* <DEDUP_REMOVED lines=25> */
.L_x_2406:
        /* <DEDUP_REMOVED lines=49> */
.L_x_2405:
[----:B------:R-:W-:Y:S05]  /*1190*/  BSYNC B1 ;  /* 0x0000000000017941 */ /* 0x000fea0003800000 */
.L_x_2404:
        /* <DEDUP_REMOVED lines=32> */
.L_x_2408:
[----:B------:R-:W-:Y:S05]  /*13a0*/  BSYNC B1 ;  /* 0x0000000000017941 */ /* 0x000fea0003800000 */
.L_x_2407:
        /* <DEDUP_REMOVED lines=15> */
.L_x_2400:
[----:B------:R-:W-:Y:S05]  /*14a0*/  BSYNC B0 ;  /* 0x0000000000007941 */ /* 0x000fea0003800000 */
.L_x_2399:
        /* <DEDUP_REMOVED lines=53> */
[----:B---3--:R-:W-:Y:S01]  /*1800*/  HADD2.F32 R15, -RZ, R19.H0_H0 ;  /* 0x20000013ff0f7230 */ /* 0x008fe20000004100 */
[----:B------:R-:W-:Y:S01]  /*1810*/  SHF.R.U32.HI R19, RZ, 0x1, R2 ;  /* 0x00000001ff137819 */ /* 0x000fe20000011602 */
[----:B--2---:R-:W-:Y:S02]  /*1820*/  HADD2.F32 R17, -RZ, R22.H0_H0 ;  /* 0x20000016ff117230 */ /* 0x004fe40000004100 */
[----:B----4-:R-:W-:-:S02]  /*1830*/  HADD2.F32 R18, -RZ, R18.H0_H0 ;  /* 0x20000012ff127230 */ /* 0x010fc40000004100 */
[----:B------:R-:W-:-:S07]  /*1840*/  HADD2.F32 R20, -RZ, R23.H0_H0 ;  /* 0x20000017ff147230 */ /* 0x000fce0000004100 */
.L_x_2416:
[----:B-1----:R-:W1:Y:S01]  /*1850*/  LDS R22, [R10] ;  /* 0x000000000a167984 */ /* 0x002e620000000800 */
[----:B--2---:R-:W2:Y:S01]  /*1860*/  LDC R21, c[0x0][0x218] ;  /* 0x00008600ff157b82 */ /* 0x004ea20000000800 */
[----:B------:R-:W-:Y:S01]  /*1870*/  UMOV UR5, 0xffffffff ;  /* 0xffffffff00057882 */ /* 0x000fe20000000000 */
[----:B--2---:R-:W-:Y:S01]  /*1880*/  ISETP.GE.AND P0, PT, R8, R21, PT ;  /* 0x000000150800720c */ /* 0x004fe20003f06270 */
[--C-:B-1----:R-:W-:Y:S02]  /*1890*/  HADD2.F32 R2, -RZ, R22.reuse.H0_H0 ;  /* 0x20000016ff027230 */ /* 0x102fe40000004100 */
[----:B------:R-:W-:-:S03]  /*18a0*/  HADD2.F32 R22, -RZ, R22.H1_H1 ;  /* 0x30000016ff167230 */ /* 0x000fc60000004100 */
        /* <DEDUP_REMOVED lines=12> */
.L_x_2423:
        /* <DEDUP_REMOVED lines=13> */
.L_x_2411:
[----:B------:R-:W-:Y:S05]  /*1a40*/  BSYNC B0 ;  /* 0x0000000000007941 */ /* 0x000fea0003800000 */
.L_x_2410:
        /* <DEDUP_REMOVED lines=44> */
[----:B-1----:R-:W-:-:S05]  /*1d10*/  SHF.L.U32 R2, R3, 0x10, RZ ;  /* 0x0000001003027819 */ /* 0x002fca00000006ff */
[----:B---34-:R-:W-:-:S07]  /*1d20*/  FFMA.FTZ R2, R23, R2, R26 ;  /* 0x0000000217027223 */ /* 0x018fce000001001a */
.L_x_2428:
        /* <DEDUP_REMOVED lines=15> */
.L_x_2413:
[----:B------:R-:W-:Y:S05]  /*1e20*/  BSYNC B0 ;  /* 0x0000000000007941 */ /* 0x000fea0003800000 */
.L_x_2412:
[----:B------:R-:W2:Y:S01]  /*1e30*/  LDC.64 R2, c[0x0][0x210] ;  /* 0x00008400ff027b82 */ /* 0x000ea20000000a00 */
[----:B------:R-:W-:Y:S01]  /*1e40*/  SEL R24, R21, RZ, P0 ;  /* 0x000000ff15187207 */ /* 0x000fe20000000000 */
[----:B------:R-:W-:Y:S01]  /*1e50*/  VIADD R10, R10, 0x80 ;  /* 0x000000800a0a7836 */ /* 0x000fe20000000000 */
[----:B------:R-:W-:Y:S02]  /*1e60*/  SEL R21, R9, R14, !P0 ;  /* 0x0000000e09157207 */ /* 0x000fe40004000000 */
[----:B------:R-:W-:Y:S02]  /*1e70*/  F2FP.F16.F32.PACK_AB R23, R22, R23 ;  /* 0x000000171617723e */ /* 0x000fe400000000ff */
        /* <DEDUP_REMOVED lines=10> */
.L_x_2409:
[----:B------:R-:W-:Y:S01]  /*1f20*/  BSSY B0, `(.L_x_2417) ;  /* 0x0000007000007945 */ /* 0x000fe20003800000 */
[----:B------:R-:W-:Y:S01]  /*1f30*/  MOV R3, 0x10 ;  /* 0x0000001000037802 */ /* 0x000fe20000000f00 */
[----:B------:R-:W-:Y:S01]  /*1f40*/  IMAD.MOV.U32 R24, RZ, RZ, 0x1f ;  /* 0x0000001fff187424 */ /* 0x000fe200078e00ff */
[----:B------:R-:W-:-:S07]  /*1f50*/  MOV R26, 0xffffffff ;  /* 0xffffffff001a7802 */ /* 0x000fce0000000f00 */
[----:B------:R-:W-:Y:S05]  /*1f60*/  WARPSYNC.COLLECTIVE R26, `(.L_x_2418) ;  /* 0x000000001a087348 */ /* 0x000fea0003c00000 */
[----:B------:R1:W2:Y:S02]  /*1f70*/  SHFL.BFLY P2, R27, R23, R3, R24 ;  /* 0x0c000003171b7389 */ /* 0x0002a40000040018 */
[----:B-12---:R-:W-:Y:S01]  /*1f80*/  ENDCOLLECTIVE ;  /* 0x000000000000791b */ /* 0x006fe20003800000 */
.L_x_2418:
[----:B------:R-:W-:Y:S05]  /*1f90*/  BSYNC B0 ;  /* 0x0000000000007941 */ /* 0x000fea0003800000 */
.L_x_2417:
        /* <DEDUP_REMOVED lines=8> */
.L_x_2419:
[----:B------:R-:W-:Y:S01]  /*2020*/  HFMA2.MMA R3, -RZ, RZ, 0, 2.384185791015625e-07 ;  /* 0x00000004ff037435 */ /* 0x000fe200000001ff */
[----:B------:R-:W-:-:S04]  /*2030*/  FADD.FTZ R28, R25, R27 ;  /* 0x0000001b191c7221 */ /* 0x000fc80000010000 */
[----:B------:R-:W-:-:S07]  /*2040*/  IMAD.MOV.U32 R23, RZ, RZ, R28 ;  /* 0x000000ffff177224 */ /* 0x000fce00078e001c */
[----:B------:R-:W-:Y:S05]  /*2050*/  WARPSYNC.COLLECTIVE R26, `(.L_x_2420) ;  /* 0x000000001a087348 */ /* 0x000fea0003c00000 */
[----:B------:R1:W2:Y:S02]  /*2060*/  SHFL.BFLY P2, R27, R23, R3, R24 ;  /* 0x0c000003171b7389 */ /* 0x0002a40000040018 */
[----:B-12---:R-:W-:Y:S01]  /*2070*/  ENDCOLLECTIVE ;  /* 0x000000000000791b */ /* 0x006fe20003800000 */
.L_x_2420:
[----:B------:R-:W-:Y:S01]  /*2080*/  MOV R3, 0x2 ;  /* 0x0000000200037802 */ /* 0x000fe20000000f00 */
[----:B------:R-:W-:-:S04]  /*2090*/  FADD.FTZ R29, R28, R27 ;  /* 0x0000001b1c1d7221 */ /* 0x000fc80000010000 */
[----:B------:R-:W-:-:S07]  /*20a0*/  IMAD.MOV.U32 R23, RZ, RZ, R29 ;  /* 0x000000ffff177224 */ /* 0x000fce00078e001d */
[----:B------:R-:W-:Y:S05]  /*20b0*/  WARPSYNC.COLLECTIVE R26, `(.L_x_2421) ;  /* 0x000000001a087348 */ /* 0x000fea0003c00000 */
[----:B------:R1:W2:Y:S02]  /*20c0*/  SHFL.BFLY P2, R27, R23, R3, R24 ;  /* 0x0c000003171b7389 */ /* 0x0002a40000040018 */
[----:B-12---:R-:W-:Y:S01]  /*20d0*/  ENDCOLLECTIVE ;  /* 0x000000000000791b */ /* 0x006fe20003800000 */
.L_x_2421:
[----:B------:R-:W-:Y:S01]  /*20e0*/  HFMA2.MMA R3, -RZ, RZ, 0, 5.9604644775390625e-08 ;  /* 0x00000001ff037435 */ /* 0x000fe200000001ff */
[----:B------:R-:W-:-:S04]  /*20f0*/  FADD.FTZ R29, R29, R27 ;  /* 0x0000001b1d1d7221 */ /* 0x000fc80000010000 */
[----:B------:R-:W-:-:S07]  /*2100*/  IMAD.MOV.U32 R23, RZ, RZ, R29 ;  /* 0x000000ffff177224 */ /* 0x000fce00078e001d */
[----:B------:R-:W-:Y:S05]  /*2110*/  WARPSYNC.COLLECTIVE R26, `(.L_x_2422) ;  /* 0x000000001a087348 */ /* 0x000fea0003c00000 */
[----:B------:R1:W2:Y:S02]  /*2120*/  SHFL.BFLY P2, R27, R23, R3, R24 ;  /* 0x0c000003171b7389 */ /* 0x0002a40000040018 */
[----:B-12---:R-:W-:Y:S01]  /*2130*/  ENDCOLLECTIVE ;  /* 0x000000000000791b */ /* 0x006fe20003800000 */
.L_x_2422:
[----:B------:R-:W-:Y:S05]  /*2140*/  BRA `(.L_x_2423) ;  /* 0xfffffff800087947 */ /* 0x000fea000383ffff */
.L_x_2414:
        /* <DEDUP_REMOVED lines=23> */
.L_x_2425:
[----:B------:R-:W-:Y:S05]  /*22c0*/  BSYNC B1 ;  /* 0x0000000000017941 */ /* 0x000fea0003800000 */
.L_x_2424:
[----:B------:R-:W-:Y:S01]  /*22d0*/  MOV R3, R16 ;  /* 0x0000001000037202 */ /* 0x000fe20000000f00 */
[----:B------:R-:W-:Y:S01]  /*22e0*/  IMAD.MOV.U32 R24, RZ, RZ, 0x1f ;  /* 0x0000001fff187424 */ /* 0x000fe200078e00ff */
[----:B------:R-:W-:Y:S02]  /*22f0*/  MOV R26, 0xffffffff ;  /* 0xffffffff001a7802 */ /* 0x000fe40000000f00 */
[----:B------:R-:W-:-:S13]  /*2300*/  ISETP.NE.AND P3, PT, R25, RZ, PT ;  /* 0x000000ff1900720c */ /* 0x000fda0003f65270 */
[----:B------:R-:W-:Y:S05]  /*2310*/  WARPSYNC.COLLECTIVE R26, `(.L_x_2426) ;  /* 0x000000001a087348 */ /* 0x000fea0003c00000 */
[----:B------:R1:W2:Y:S02]  /*2320*/  SHFL.BFLY P2, R27, R23, R3, R24 ;  /* 0x0c000003171b7389 */ /* 0x0002a40000040018 */
[----:B-12---:R-:W-:Y:S01]  /*2330*/  ENDCOLLECTIVE ;  /* 0x000000000000791b */ /* 0x006fe20003800000 */
.L_x_2426:
        /* <DEDUP_REMOVED lines=24> */
.L_x_2427:
[----:B------:R-:W-:Y:S05]  /*24c0*/  BRA `(.L_x_2428) ;  /* 0xfffffff800187947 */ /* 0x000fea000383ffff */
.L_x_2415:
[----:B------:R-:W-:Y:S01]  /*24d0*/  BSSY B1, `(.L_x_2429) ;  /* 0x0000005000017945 */ /* 0x000fe20003800000 */
[----:B------:R-:W-:-:S07]  /*24e0*/  MOV R26, 0xffffffff ;  /* 0xffffffff001a7802 */ /* 0x000fce0000000f00 */
[----:B------:R-:W-:Y:S05]  /*24f0*/  WARPSYNC.COLLECTIVE R26, `(.L_x_2430) ;  /* 0x000000001a087348 */ /* 0x000fea0003c00000 */
[----:B------:R-:W-:Y:S01]  /*2500*/  NOP ;  /* 0x0000000000007918 */ /* 0x000fe20000000000 */
[----:B------:R-:W-:Y:S01]  /*2510*/  ENDCOLLECTIVE ;  /* 0x000000000000791b */ /* 0x000fe20003800000 */
.L_x_2430:
[----:B------:R-:W-:Y:S05]  /*2520*/  BSYNC B1 ;  /* 0x0000000000017941 */ /* 0x000fea0003800000 */
.L_x_2429:
[----:B------:R-:W-:Y:S05]  /*2530*/  BRA `(.L_x_2413) ;  /* 0xfffffff800387947 */ /* 0x000fea000383ffff */
.L_x_2431:
        /* <DEDUP_REMOVED lines=12> */
.L_x_4570:


//--------------------- .text._ZN12tensorrt_llm7kernels32fusedQKNormRopeKernelNTokenHeadsIN3c104HalfENS2_8BFloat16ELi64ELb1ELi8EEEvPviiifPKvS7_S7_PKlii --------------------------
	.section	.text._ZN12tensorrt_llm7kernels32fusedQKNormRopeKernelNTokenHeadsIN3c104HalfENS2_8BFloat16ELi64ELb1ELi8EEEvPviiifPKvS7_S7_PKlii,"ax",@progbits
	.align	128
        .global         _ZN12tensorrt_llm7kernels32fusedQKNormRopeKernelNTokenHeadsIN3c104HalfENS2_8BFloat16ELi64ELb1ELi8EEEvPviiifPKvS7_S7_PKlii
        .type           _ZN12tensorrt_llm7kernels32fusedQKNormRopeKernelNTokenHeadsIN3c104HalfENS2_8BFloat16ELi64ELb1ELi8EEEvPviiifPKvS7_S7_PKlii,@function
        .size           _ZN12tensorrt_llm7kernels32fusedQKNormRopeKernelNTokenHeadsIN3c104HalfENS2_8BFloat16ELi64ELb1ELi8EEEvPviiifPKvS7_S7_PKlii,(.L_x_4571 - _ZN12tensorrt_llm7kernels32fusedQKNormRopeKernelNTokenHeadsIN3c104HalfENS2_8BFloat16ELi64ELb1ELi8EEEvPviiifPKvS7_S7_PKlii)
        .other          _ZN12tensorrt_llm7kernels32fusedQKNormRopeKernelNTokenHeadsIN3c104HalfENS2_8BFloat16ELi64ELb1ELi8EEEvPviiifPKvS7_S7_PKlii,@"STO_CUDA_ENTRY STV_DEFAULT"
_ZN12tensorrt_llm7kernels32fusedQKNormRopeKernelNTokenHeadsIN3c104HalfENS2_8BFloat16ELi64ELb1ELi8EEEvPviiifPKvS7_S7_PKlii:
.text._ZN12tensorrt_llm7kernels32fusedQKNormRopeKernelNTokenHeadsIN3c104HalfENS2_8BFloat16ELi64ELb1ELi8EEEvPviiifPKvS7_S7_PKlii:
        /* <DEDUP_REMOVED lines=76> */
[----:B------:R-:W-:Y:S02]  /*04c0*/  LEA R24, R11, R12, 0x2 ;  /* 0x0000000c0b187211 */ /* 0x000fe400078e10ff */
[----:B------:R-:W-:Y:S02]  /*04d0*/  MOV R26, RZ ;  /* 0x000000ff001a7202 */ /* 0x000fe40000000f00 */
[----:B-1----:R-:W-:-:S07]  /*04e0*/  LEA R20, R15, R20, 0x18 ;  /* 0x000000140f147211 */ /* 0x002fce00078ec0ff */
.L_x_2436:
[----:B-1----:R-:W1:Y:S01]  /*04f0*/  LDC.64 R14, c[0x0][0x210] ;  /* 0x00008400ff0e7b82 */ /* 0x002e620000000a00 */
[C-C-:B------:R-:W-:Y:S01]  /*0500*/  IMAD.IADD R17, R7.reuse, 0x1, R26.reuse ;  /* 0x0000000107117824 */ /* 0x140fe200078e021a */
[C---:B------:R-:W-:Y:S01]  /*0510*/  IADD3 R19, R7.reuse, 0x1, R26 ;  /* 0x0000000107137810 */ /* 0x040fe20007ffe01a */
[----:B------:R-:W-:Y:S01]  /*0520*/  IMAD R27, R26, 0x80, R24 ;  /* 0x000000801a1b7824 */ /* 0x000fe200078e0218 */
[----:B------:R-:W-:Y:S02]  /*0530*/  IADD3 R29, R7, 0x2, R26 ;  /* 0x00000002071d7810 */ /* 0x000fe40007ffe01a */
[----:B------:R-:W-:Y:S02]  /*0540*/  ISETP.GE.AND P2, PT, R17, R0, PT ;  /* 0x000000001100720c */ /* 0x000fe40003f46270 */
[----:B------:R-:W-:Y:S02]  /*0550*/  IADD3 R27, R27, R20, RZ ;  /* 0x000000141b1b7210 */ /* 0x000fe40007ffe0ff */
[----:B------:R-:W-:-:S02]  /*0560*/  SEL R16, R0, RZ, P2 ;  /* 0x000000ff00107207 */ /* 0x000fc40001000000 */
[----:B------:R-:W-:Y:S02]  /*0570*/  SEL R18, R23, R22, !P2 ;  /* 0x0000001617127207 */ /* 0x000fe40005000000 */
[----:B------:R-:W-:Y:S02]  /*0580*/  IADD3 R16, R17, -R16, RZ ;  /* 0x8000001011107210 */ /* 0x000fe40007ffe0ff */
[----:B------:R-:W-:Y:S01]  /*0590*/  ISETP.GE.AND P2, PT, R19, R0, PT ;  /* 0x000000001300720c */ /* 0x000fe20003f46270 */
[----:B------:R-:W-:Y:S01]  /*05a0*/  IMAD R17, R11, 0x2, R18 ;  /* 0x000000020b117824 */ /* 0x000fe200078e0212 */
[----:B------:R-:W-:Y:S02]  /*05b0*/  IADD3 R25, R25, -0x4, RZ ;  /* 0xfffffffc19197810 */ /* 0x000fe40007ffe0ff */
[----:B------:R-:W-:Y:S02]  /*05c0*/  SEL R18, R0, RZ, P2 ;  /* 0x000000ff00127207 */ /* 0x000fe40001000000 */
[----:B------:R-:W-:-:S02]  /*05d0*/  LEA R17, R16, R17, 0x6 ;  /* 0x0000001110117211 */ /* 0x000fc400078e30ff */
[----:B------:R-:W-:Y:S01]  /*05e0*/  SEL R28, R23, R22, !P2 ;  /* 0x00000016171c7207 */ /* 0x000fe20005000000 */
[----:B------:R-:W-:Y:S01]  /*05f0*/  IMAD.IADD R18, R19, 0x1, -R18 ;  /* 0x0000000113127824 */ /* 0x000fe200078e0a12 */
[----:B------:R-:W-:Y:S01]  /*0600*/  ISETP.GE.AND P2, PT, R29, R0, PT ;  /* 0x000000001d00720c */ /* 0x000fe20003f46270 */
[----:B-1----:R-:W-:Y:S01]  /*0610*/  IMAD.WIDE R16, R17, 0x2, R14 ;  /* 0x0000000211107825 */ /* 0x002fe200078e020e */
[----:B------:R-:W-:Y:S02]  /*0620*/  LEA R19, R11, R28, 0x1 ;  /* 0x0000001c0b137211 */ /* 0x000fe400078e08ff */
[----:B------:R-:W-:Y:S02]  /*0630*/  SEL R28, R23, R22, !P2 ;  /* 0x00000016171c7207 */ /* 0x000fe40005000000 */
[----:B------:R-:W-:Y:S01]  /*0640*/  @!PT LDS RZ, [RZ] ;  /* 0x00000000fffff984 */ /* 0x000fe20000000800 */
[----:B------:R-:W-:Y:S01]  /*0650*/  @!PT LDS RZ, [RZ] ;  /* 0x00000000fffff984 */ /* 0x000fe20000000800 */
[----:B------:R-:W-:Y:S01]  /*0660*/  @!PT LDS RZ, [RZ] ;  /* 0x00000000fffff984 */ /* 0x000fe20000000800 */
[----:B------:R1:W-:Y:S01]  /*0670*/  LDGSTS.E [R27], desc[UR6][R16.64] ;  /* 0x00000000101b7fae */ /* 0x0003e2000b921846 */
[----:B------:R-:W-:-:S04]  /*0680*/  IMAD R19, R18, 0x40, R19 ;  /* 0x0000004012137824 */ /* 0x000fc800078e0213 */
[----:B------:R-:W-:-:S05]  /*0690*/  IMAD.WIDE R18, R19, 0x2, R14 ;  /* 0x0000000213127825 */ /* 0x000fca00078e020e */
[----:B------:R2:W-:Y:S01]  /*06a0*/  LDGSTS.E [R27+0x80], desc[UR6][R18.64] ;  /* 0x00080000121b7fae */ /* 0x0005e2000b921846 */
[----:B-1----:R-:W-:Y:S01]  /*06b0*/  SEL R16, R0, RZ, P2 ;  /* 0x000000ff00107207 */ /* 0x002fe20001000000 */
[----:B------:R-:W-:-:S03]  /*06c0*/  IMAD R17, R11, 0x2, R28 ;  /* 0x000000020b117824 */ /* 0x000fc600078e021c */
[----:B------:R-:W-:Y:S02]  /*06d0*/  IADD3 R16, R29, -R16, RZ ;  /* 0x800000101d107210 */ /* 0x000fe40007ffe0ff */
[----:B------:R-:W-:Y:S01]  /*06e0*/  IADD3 R29, R7, 0x3, R26 ;  /* 0x00000003071d7810 */ /* 0x000fe20007ffe01a */
[----:B------:R-:W-:Y:S01]  /*06f0*/  VIADD R26, R26, 0x4 ;  /* 0x000000041a1a7836 */ /* 0x000fe20000000000 */
[----:B------:R-:W-:Y:S02]  /*0700*/  LEA R17, R16, R17, 0x6 ;  /* 0x0000001110117211 */ /* 0x000fe400078e30ff */
[----:B------:R-:W-:-:S03]  /*0710*/  ISETP.GE.AND P2, PT, R29, R0, PT ;  /* 0x000000001d00720c */ /* 0x000fc60003f46270 */
[----:B------:R-:W-:Y:S01]  /*0720*/  IMAD.WIDE R16, R17, 0x2, R14 ;  /* 0x0000000211107825 */ /* 0x000fe200078e020e */
[----:B--2---:R-:W-:Y:S02]  /*0730*/  SEL R18, R0, RZ, P2 ;  /* 0x000000ff00127207 */ /* 0x004fe40001000000 */
[----:B------:R-:W-:Y:S02]  /*0740*/  SEL R28, R23, R22, !P2 ;  /* 0x00000016171c7207 */ /* 0x000fe40005000000 */
[----:B------:R1:W-:Y:S01]  /*0750*/  LDGSTS.E [R27+0x100], desc[UR6][R16.64] ;  /* 0x00100000101b7fae */ /* 0x0003e2000b921846 */
[----:B------:R-:W-:Y:S01]  /*0760*/  IMAD.IADD R18, R29, 0x1, -R18 ;  /* 0x000000011d127824 */ /* 0x000fe200078e0a12 */
[----:B------:R-:W-:Y:S02]  /*0770*/  LEA R19, R11, R28, 0x1 ;  /* 0x0000001c0b137211 */ /* 0x000fe400078e08ff */
[----:B------:R-:W-:-:S03]  /*0780*/  ISETP.NE.AND P2, PT, R25, RZ, PT ;  /* 0x000000ff1900720c */ /* 0x000fc60003f45270 */
[----:B------:R-:W-:-:S04]  /*0790*/  IMAD R19, R18, 0x40, R19 ;  /* 0x0000004012137824 */ /* 0x000fc800078e0213 */
[----:B------:R-:W-:-:S05]  /*07a0*/  IMAD.WIDE R14, R19, 0x2, R14 ;  /* 0x00000002130e7825 */ /* 0x000fca00078e020e */
[----:B------:R1:W-:Y:S01]  /*07b0*/  LDGSTS.E [R27+0x180], desc[UR6][R14.64] ;  /* 0x001800000e1b7fae */ /* 0x0003e2000b921846 */
[----:B------:R-:W-:Y:S05]  /*07c0*/  @P2 BRA `(.L_x_2436) ;  /* 0xfffffffc00482947 */ /* 0x000fea000383ffff */
.L_x_2435:
[----:B------:R-:W-:Y:S05]  /*07d0*/  BSYNC B1 ;  /* 0x0000000000017941 */ /* 0x000fea0003800000 */
.L_x_2434:
        /* <DEDUP_REMOVED lines=13> */
.L_x_2437:
        /* <DEDUP_REMOVED lines=16> */
.L_x_2433:
[----:B------:R-:W-:Y:S05]  /*09b0*/  BSYNC B0 ;  /* 0x0000000000007941 */ /* 0x000fea0003800000 */
.L_x_2432:
        /* <DEDUP_REMOVED lines=37> */
.L_x_2442:
        /* <DEDUP_REMOVED lines=13> */
.L_x_2441:
[----:B------:R-:W-:Y:S05]  /*0ce0*/  BSYNC B1 ;  /* 0x0000000000017941 */ /* 0x000fea0003800000 */
.L_x_2440:
        /* <DEDUP_REMOVED lines=25> */
.L_x_2445:
        /* <DEDUP_REMOVED lines=49> */
.L_x_2444:
[----:B------:R-:W-:Y:S05]  /*1190*/  BSYNC B1 ;  /* 0x0000000000017941 */ /* 0x000fea0003800000 */
.L_x_2443:
        /* <DEDUP_REMOVED lines=32> */
.L_x_2447:
[----:B------:R-:W-:Y:S05]  /*13a0*/  BSYNC B1 ;  /* 0x0000000000017941 */ /* 0x000fea0003800000 */
.L_x_2446:
        /* <DEDUP_REMOVED lines=15> */
.L_x_2439:
[----:B------:R-:W-:Y:S05]  /*14a0*/  BSYNC B0 ;  /* 0x0000000000007941 */ /* 0x000fea0003800000 */
.L_x_2438:
        /* <DEDUP_REMOVED lines=32> */
[----:B------:R-:W-:-:S02]  /*16b0*/  IMAD R14, R18, 0x2, R17 ;  /* 0x00000002120e7824 */ /* 0x000fc400078e0211 */
[----:B---3--:R-:W-:Y:S02]  /*16c0*/  HADD2.F32 R13, -RZ, R5.H0_H0 ;  /* 0x20000005ff0d7230 */ /* 0x008fe40000004100 */
[----:B--2---:R-:W-:Y:S02]  /*16d0*/  HADD2.F32 R12, -RZ, R22.H0_H0 ;  /* 0x20000016ff0c7230 */ /* 0x004fe40000004100 */
[----:B----4-:R-:W-:Y:S02]  /*16e0*/  HADD2.F32 R6, -RZ, R9.H0_H0 ;  /* 0x20000009ff067230 */ /* 0x010fe40000004100 */
[----:B------:R-:W-:Y:S01]  /*16f0*/  HADD2.F32 R3, -RZ, R23.H0_H0 ;  /* 0x20000017ff037230 */ /* 0x000fe20000004100 */
[----:B------:R-:W-:Y:S06]  /*1700*/  @!P0 BRA `(.L_x_2449) ;  /* 0x0000000400a08947 */ /* 0x000fec0003800000 */
[----:B------:R-:W-:Y:S01]  /*1710*/  IADD3 R22, R8, -R19, RZ ;  /* 0x8000001308167210 */ /* 0x000fe20007ffe0ff */
[----:B------:R-:W-:-:S07]  /*1720*/  IMAD.MOV.U32 R16, RZ, RZ, RZ ;  /* 0x000000ffff107224 */ /* 0x000fce00078e00ff */
.L_x_2454:
[----:B-1----:R-:W-:Y:S01]  /*1730*/  LEA R29, R16, R21, 0x7 ;  /* 0x00000015101d7211 */ /* 0x002fe200078e38ff */
[----:B------:R-:W-:Y:S01]  /*1740*/  IMAD.IADD R25, R7, 0x1, R16 ;  /* 0x0000000107197824 */ /* 0x000fe200078e0210 */
[----:B------:R-:W-:Y:S01]  /*1750*/  MOV R0, UR5 ;  /* 0x0000000500007c02 */ /* 0x000fe20008000f00 */
[----:B------:R-:W-:Y:S02]  /*1760*/  UMOV UR8, 0xffffffff ;  /* 0xffffffff00087882 */ /* 0x000fe40000000000 */
[----:B------:R-:W1:Y:S01]  /*1770*/  LDS R28, [R29+UR4] ;  /* 0x000000041d1c7984 */ /* 0x000e620008000800 */
[----:B------:R-:W-:-:S04]  /*1780*/  ISETP.GE.AND P2, PT, R25, R0, PT ;  /* 0x000000001900720c */ /* 0x000fc80003f46270 */
[----:B------:R-:W-:Y:S02]  /*1790*/  SEL R4, R0, RZ, P2 ;  /* 0x000000ff00047207 */ /* 0x000fe40001000000 */
[----:B------:R-:W-:-:S03]  /*17a0*/  SEL R9, R20, R15, !P2 ;  /* 0x0000000f14097207 */ /* 0x000fc60005000000 */
[----:B------:R-:W-:Y:S01]  /*17b0*/  IMAD.IADD R5, R25, 0x1, -R4 ;  /* 0x0000000119057824 */ /* 0x000fe200078e0a04 */
[----:B------:R-:W-:Y:S01]  /*17c0*/  IADD3 R4, R10, R9, RZ ;  /* 0x000000090a047210 */ /* 0x000fe20007ffe0ff */
        /* <DEDUP_REMOVED lines=14> */
.L_x_2464:
        /* <DEDUP_REMOVED lines=14> */
.L_x_2452:
[----:B------:R-:W-:Y:S05]  /*1990*/  BSYNC B1 ;  /* 0x0000000000017941 */ /* 0x000fea0003800000 */
.L_x_2451:
[----:B------:R-:W1:Y:S01]  /*19a0*/  @!P0 LDS.U16 R24, [R14] ;  /* 0x000000000e188984 */ /* 0x000e620000000400 */
[----:B------:R-:W-:Y:S01]  /*19b0*/  FMUL.FTZ R5, R8, R5 ;  /* 0x0000000508057220 */ /* 0x000fe20000410000 */
[----:B------:R-:W-:Y:S01]  /*19c0*/  VIADD R25, R25, 0x1 ;  /* 0x0000000119197836 */ /* 0x000fe20000000000 */
[----:B------:R-:W-:Y:S01]  /*19d0*/  UMOV UR8, 0xffffffff ;  /* 0xffffffff00087882 */ /* 0x000fe20000000000 */
[----:B------:R-:W2:Y:S01]  /*19e0*/  @!P0 LDS.U16 R4, [R17] ;  /* 0x0000000011048984 */ /* 0x000ea20000000400 */
[----:B------:R-:W-:Y:S02]  /*19f0*/  FMUL.FTZ R27, R28, R5 ;  /* 0x000000051c1b7220 */ /* 0x000fe40000410000 */
[----:B------:R-:W-:Y:S01]  /*1a00*/  ISETP.GE.AND P2, PT, R25, R0, PT ;  /* 0x000000001900720c */ /* 0x000fe20003f46270 */
[----:B------:R-:W3:Y:S03]  /*1a10*/  LDS R29, [R29+UR4+0x80] ;  /* 0x000080041d1d7984 */ /* 0x000ee60008000800 */
[----:B------:R-:W-:-:S05]  /*1a20*/  SEL R28, R20, R15, !P2 ;  /* 0x0000000f141c7207 */ /* 0x000fca0005000000 */
[----:B------:R-:W-:Y:S01]  /*1a30*/  IMAD.IADD R28, R10, 0x1, R28 ;  /* 0x000000010a1c7824 */ /* 0x000fe200078e021c */
[----:B-1----:R-:W-:Y:S01]  /*1a40*/  @!P0 SHF.L.U32 R24, R24, 0x10, RZ ;  /* 0x0000001018188819 */ /* 0x002fe200000006ff */
[----:B--2---:R-:W-:-:S04]  /*1a50*/  @!P0 IMAD.U32 R4, R4, 0x10000, RZ ;  /* 0x0001000004048824 */ /* 0x004fc800078e00ff */
[-C--:B------:R-:W-:Y:S01]  /*1a60*/  @!P0 FMUL.FTZ R8, R2, R24.reuse ;  /* 0x0000001802088220 */ /* 0x080fe20000410000 */
[C---:B------:R-:W-:Y:S01]  /*1a70*/  @!P0 FMUL.FTZ R5, R27.reuse, R24 ;  /* 0x000000181b058220 */ /* 0x040fe20000410000 */
[----:B------:R-:W-:Y:S02]  /*1a80*/  SEL R24, R0, RZ, P2 ;  /* 0x000000ff00187207 */ /* 0x000fe40001000000 */
[-C--:B------:R-:W-:Y:S01]  /*1a90*/  @!P0 FFMA.FTZ R27, R27, R4.reuse, R8 ;  /* 0x000000041b1b8223 */ /* 0x080fe20000010008 */
[----:B------:R-:W-:Y:S01]  /*1aa0*/  @!P0 FFMA.FTZ R8, R2, R4, -R5 ;  /* 0x0000000402088223 */ /* 0x000fe20000010805 */
[----:B------:R-:W-:Y:S01]  /*1ab0*/  IADD3 R25, R25, -R24, RZ ;  /* 0x8000001819197210 */ /* 0x000fe20007ffe0ff */
[----:B------:R-:W1:Y:S03]  /*1ac0*/  LDC.64 R4, c[0x0][0x210] ;  /* 0x00008400ff047b82 */ /* 0x000e660000000a00 */
[----:B------:R-:W-:-:S04]  /*1ad0*/  @!P0 MOV R2, R8 ;  /* 0x0000000800028202 */ /* 0x000fc80000000f00 */
[----:B------:R-:W-:Y:S01]  /*1ae0*/  F2FP.F16.F32.PACK_AB R27, R27, R2 ;  /* 0x000000021b1b723e */ /* 0x000fe200000000ff */
[--C-:B---3--:R-:W-:Y:S02]  /*1af0*/  HADD2.F32 R2, -RZ, R29.reuse.H0_H0 ;  /* 0x2000001dff027230 */ /* 0x108fe40000004100 */
[----:B------:R-:W-:-:S03]  /*1b00*/  HADD2.F32 R29, -RZ, R29.H1_H1 ;  /* 0x3000001dff1d7230 */ /* 0x000fc60000004100 */
[----:B------:R-:W-:Y:S01]  /*1b10*/  FFMA.FTZ R24, R2, R2, RZ ;  /* 0x0000000202187223 */ /* 0x000fe200000100ff */
        /* <DEDUP_REMOVED lines=13> */
.L_x_2471:
[----:B--2---:R-:W-:Y:S01]  /*1bf0*/  FADD.FTZ R26, R8, R26 ;  /* 0x0000001a081a7221 */ /* 0x004fe20000010000 */
[----:B------:R-:W-:Y:S01]  /*1c00*/  FSEL R9, R12, R3, !P2 ;  /* 0x000000030c097208 */ /* 0x000fe20005000000 */
[----:B------:R-:W-:Y:S01]  /*1c10*/  VIADD R16, R16, 0x2 ;  /* 0x0000000210107836 */ /* 0x000fe20000000000 */
[----:B------:R-:W-:Y:S01]  /*1c20*/  LEA R25, R25, R28, 0x6 ;  /* 0x0000001c19197211 */ /* 0x000fe200078e30ff */
[----:B------:R-:W-:Y:S01]  /*1c30*/  FFMA.FTZ R26, R26, 0.015625, R23 ;  /* 0x3c8000001a1a7823 */ /* 0x000fe20000010017 */
[----:B------:R-:W-:Y:S01]  /*1c40*/  IADD3 R22, R22, -0x2, RZ ;  /* 0xfffffffe16167810 */ /* 0x000fe20007ffe0ff */
[----:B------:R-:W2:Y:S02]  /*1c50*/  @!P0 LDS.U16 R23, [R14] ;  /* 0x000000000e178984 */ /* 0x000ea40000000400 */
[----:B------:R-:W-:Y:S02]  /*1c60*/  IMAD.WIDE R4, R25, 0x2, R4 ;  /* 0x0000000219047825 */ /* 0x000fe400078e0204 */
[----:B------:R-:W1:Y:S02]  /*1c70*/  MUFU.RSQ R26, R26 ;  /* 0x0000001a001a7308 */ /* 0x000e640000001400 */
[----:B-1----:R-:W-:Y:S01]  /*1c80*/  FMUL.FTZ R8, R26, R9 ;  /* 0x000000091a087220 */ /* 0x002fe20000410000 */
[----:B------:R-:W-:-:S03]  /*1c90*/  FSEL R9, R13, R6, !P2 ;  /* 0x000000060d097208 */ /* 0x000fc60005000000 */
[----:B------:R-:W-:Y:S02]  /*1ca0*/  FMUL.FTZ R29, R29, R8 ;  /* 0x000000081d1d7220 */ /* 0x000fe40000410000 */
[----:B------:R-:W1:Y:S01]  /*1cb0*/  @!P0 LDS.U16 R8, [R17] ;  /* 0x0000000011088984 */ /* 0x000e620000000400 */
[----:B------:R-:W-:-:S04]  /*1cc0*/  FMUL.FTZ R9, R26, R9 ;  /* 0x000000091a097220 */ /* 0x000fc80000410000 */
[----:B------:R-:W-:Y:S01]  /*1cd0*/  FMUL.FTZ R2, R2, R9 ;  /* 0x0000000902027220 */ /* 0x000fe20000410000 */
[----:B--2---:R-:W-:-:S05]  /*1ce0*/  @!P0 SHF.L.U32 R23, R23, 0x10, RZ ;  /* 0x0000001017178819 */ /* 0x004fca00000006ff */
[CC--:B------:R-:W-:Y:S01]  /*1cf0*/  @!P0 FMUL.FTZ R9, R23.reuse, R29.reuse ;  /* 0x0000001d17098220 */ /* 0x0c0fe20000410000 */
[----:B-1----:R-:W-:Y:S02]  /*1d00*/  @!P0 IMAD.U32 R24, R8, 0x10000, RZ ;  /* 0x0001000008188824 */ /* 0x002fe400078e00ff */
[-C--:B------:R-:W-:Y:S02]  /*1d10*/  @!P0 FMUL.FTZ R8, R23, R2.reuse ;  /* 0x0000000217088220 */ /* 0x080fe40000410000 */
[C---:B------:R-:W-:Y:S02]  /*1d20*/  @!P0 FFMA.FTZ R9, R24.reuse, R2, -R9 ;  /* 0x0000000218098223 */ /* 0x040fe40000010809 */
[----:B------:R-:W-:Y:S02]  /*1d30*/  @!P0 FFMA.FTZ R29, R24, R29, R8 ;  /* 0x0000001d181d8223 */ /* 0x000fe40000010008 */
[----:B------:R-:W-:Y:S01]  /*1d40*/  @!P0 IMAD.MOV.U32 R2, RZ, RZ, R9 ;  /* 0x000000ffff028224 */ /* 0x000fe200078e0009 */
[----:B------:R-:W-:-:S04]  /*1d50*/  ISETP.NE.AND P0, PT, R22, RZ, PT ;  /* 0x000000ff1600720c */ /* 0x000fc80003f05270 */
[----:B------:R-:W-:-:S05]  /*1d60*/  F2FP.F16.F32.PACK_AB R29, R29, R2 ;  /* 0x000000021d1d723e */ /* 0x000fca00000000ff */
[----:B------:R1:W-:Y:S04]  /*1d70*/  STG.E desc[UR6][R4.64], R29 ;  /* 0x0000001d04007986 */ /* 0x0003e8000c101906 */
[----:B------:R-:W-:Y:S05]  /*1d80*/  @P0 BRA `(.L_x_2454) ;  /* 0xfffffff800680947 */ /* 0x000fea000383ffff */
.L_x_2449:
[----:B------:R-:W-:Y:S05]  /*1d90*/  BSYNC B0 ;  /* 0x0000000000007941 */ /* 0x000fea0003800000 */
.L_x_2448:
        /* <DEDUP_REMOVED lines=10> */
[----:B------:R-:W-:Y:S02]  /*1e40*/  IMAD.IADD R5, R10, 0x1, R5 ;  /* 0x000000010a057824 */ /* 0x000fe400078e0205 */
[--C-:B--2---:R-:W-:Y:S02]  /*1e50*/  HADD2.F32 R2, -RZ, R21.reuse.H0_H0 ;  /* 0x20000015ff027230 */ /* 0x104fe40000004100 */
        /* <DEDUP_REMOVED lines=13> */
.L_x_2478:
[----:B------:R-:W3:Y:S01]  /*1f30*/  LDC R7, c[0x0][0x224] ;  /* 0x00008900ff077b82 */ /* 0x000ee20000000800 */
[----:B------:R-:W-:Y:S01]  /*1f40*/  ISETP.NE.AND P1, PT, R16, RZ, PT ;  /* 0x000000ff1000720c */ /* 0x000fe20003f25270 */
[----:B------:R-:W-:Y:S01]  /*1f50*/  BSSY B0, `(.L_x_2456) ;  /* 0x0000004000007945 */ /* 0x000fe20003800000 */
[----:B------:R-:W-:-:S11]  /*1f60*/  ISETP.GE.AND P2, PT, R11, R18, PT ;  /* 0x000000120b00720c */ /* 0x000fd60003f46270 */
[----:B------:R-:W-:Y:S05]  /*1f70*/  @P1 BRA `(.L_x_2457) ;  /* 0x0000000000041947 */ /* 0x000fea0003800000 */
[----:B------:R-:W-:-:S04]  /*1f80*/  DEPBAR.LE SB0, 0x0 ;  /* 0x000080000000791a */ /* 0x000fc80000000000 */
.L_x_2457:
[----:B------:R-:W-:Y:S05]  /*1f90*/  BSYNC B0 ;  /* 0x0000000000007941 */ /* 0x000fea0003800000 */
.L_x_2456:
        /* <DEDUP_REMOVED lines=21> */
[----:B------:R-:W-:-:S05]  /*20f0*/  F2FP.F16.F32.PACK_AB R3, R3, R2 ;  /* 0x000000020303723e */ /* 0x000fca00000000ff */
[----:B------:R-:W-:Y:S01]  /*2100*/  STG.E desc[UR6][R8.64], R3 ;  /* 0x0000000308007986 */ /* 0x000fe2000c101906 */
[----:B------:R-:W-:Y:S05]  /*2110*/  EXIT ;  /* 0x000000000000794d */ /* 0x000fea0003800000 */
.L_x_2450:
        /* <DEDUP_REMOVED lines=8> */
.L_x_2459:
[----:B------:R-:W-:Y:S05]  /*21a0*/  BSYNC B1 ;  /* 0x0000000000017941 */ /* 0x000fea0003800000 */
.L_x_2458:
[----:B------:R-:W-:Y:S01]  /*21b0*/  FADD.FTZ R8, R23, R26 ;  /* 0x0000001a17087221 */ /* 0x000fe20000010000 */
[----:B------:R-:W-:Y:S01]  /*21c0*/  MOV R9, 0x8 ;  /* 0x0000000800097802 */ /* 0x000fe20000000f00 */
[----:B------:R-:W-:Y:S01]  /*21d0*/  IMAD.MOV.U32 R24, RZ, RZ, 0x1f ;  /* 0x0000001fff187424 */ /* 0x000fe200078e00ff */
[----:B------:R-:W-:-:S07]  /*21e0*/  MOV R27, 0xffffffff ;  /* 0xffffffff001b7802 */ /* 0x000fce0000000f00 */
[----:B------:R-:W-:Y:S05]  /*21f0*/  WARPSYNC.COLLECTIVE R27, `(.L_x_2460) ;  /* 0x000000001b087348 */ /* 0x000fea0003c00000 */
[----:B------:R1:W2:Y:S02]  /*2200*/  SHFL.BFLY P1, R26, R8, R9, R24 ;  /* 0x0c000009081a7389 */ /* 0x0002a40000020018 */
[----:B-12---:R-:W-:Y:S01]  /*2210*/  ENDCOLLECTIVE ;  /* 0x000000000000791b */ /* 0x006fe20003800000 */
.L_x_2460:
[----:B------:R-:W-:Y:S01]  /*2220*/  HFMA2.MMA R9, -RZ, RZ, 0, 2.384185791015625e-07 ;  /* 0x00000004ff097435 */ /* 0x000fe200000001ff */
[----:B------:R-:W-:-:S04]  /*2230*/  FADD.FTZ R23, R8, R26 ;  /* 0x0000001a08177221 */ /* 0x000fc80000010000 */
[----:B------:R-:W-:-:S07]  /*2240*/  IMAD.MOV.U32 R8, RZ, RZ, R23 ;  /* 0x000000ffff087224 */ /* 0x000fce00078e0017 */
[----:B------:R-:W-:Y:S05]  /*2250*/  WARPSYNC.COLLECTIVE R27, `(.L_x_2461) ;  /* 0x000000001b087348 */ /* 0x000fea0003c00000 */
[----:B------:R1:W2:Y:S02]  /*2260*/  SHFL.BFLY P1, R26, R8, R9, R24 ;  /* 0x0c000009081a7389 */ /* 0x0002a40000020018 */
[----:B-12---:R-:W-:Y:S01]  /*2270*/  ENDCOLLECTIVE ;  /* 0x000000000000791b */ /* 0x006fe20003800000 */
.L_x_2461:
[----:B------:R-:W-:Y:S01]  /*2280*/  MOV R9, 0x2 ;  /* 0x0000000200097802 */ /* 0x000fe20000000f00 */
[----:B------:R-:W-:-:S04]  /*2290*/  FADD.FTZ R23, R23, R26 ;  /* 0x0000001a17177221 */ /* 0x000fc80000010000 */
[----:B------:R-:W-:-:S07]  /*22a0*/  IMAD.MOV.U32 R8, RZ, RZ, R23 ;  /* 0x000000ffff087224 */ /* 0x000fce00078e0017 */
[----:B------:R-:W-:Y:S05]  /*22b0*/  WARPSYNC.COLLECTIVE R27, `(.L_x_2462) ;  /* 0x000000001b087348 */ /* 0x000fea0003c00000 */
[----:B------:R1:W2:Y:S02]  /*22c0*/  SHFL.BFLY P1, R26, R8, R9, R24 ;  /* 0x0c000009081a7389 */ /* 0x0002a40000020018 */
[----:B-12---:R-:W-:Y:S01]  /*22d0*/  ENDCOLLECTIVE ;  /* 0x000000000000791b */ /* 0x006fe20003800000 */
.L_x_2462:
[----:B------:R-:W-:Y:S02]  /*22e0*/  IMAD.MOV.U32 R9, RZ, RZ, 0x1 ;  /* 0x00000001ff097424 */ /* 0x000fe400078e00ff */
[----:B------:R-:W-:-:S07]  /*22f0*/  FADD.FTZ R8, R23, R26 ;  /* 0x0000001a17087221 */ /* 0x000fce0000010000 */
[----:B------:R-:W-:Y:S05]  /*2300*/  WARPSYNC.COLLECTIVE R27, `(.L_x_2463) ;  /* 0x000000001b087348 */ /* 0x000fea0003c00000 */
[----:B------:R1:W2:Y:S02]  /*2310*/  SHFL.BFLY P1, R26, R8, R9, R24 ;  /* 0x0c000009081a7389 */ /* 0x0002a40000020018 */
[----:B-12---:R-:W-:Y:S01]  /*2320*/  ENDCOLLECTIVE ;  /* 0x000000000000791b */ /* 0x006fe20003800000 */
.L_x_2463:
[----:B------:R-:W-:Y:S05]  /*2330*/  BRA `(.L_x_2464) ;  /* 0xfffffff4005c7947 */ /* 0x000fea000383ffff */
.L_x_2453:
[----:B------:R-:W-:Y:S01]  /*2340*/  HFMA2.MMA R9, -RZ, RZ, 0, 9.5367431640625e-07 ;  /* 0x00000010ff097435 */ /* 0x000fe200000001ff */
[----:B------:R-:W-:Y:S01]  /*2350*/  BSSY B1, `(.L_x_2465) ;  /* 0x0000006000017945 */ /* 0x000fe20003800000 */
[----:B------:R-:W-:Y:S01]  /*2360*/  IMAD.MOV.U32 R24, RZ, RZ, 0x1f ;  /* 0x0000001fff187424 */ /* 0x000fe200078e00ff */
[----:B------:R-:W-:-:S08]  /*2370*/  MOV R27, 0xffffffff ;  /* 0xffffffff001b7802 */ /* 0x000fd00000000f00 */
[----:B------:R-:W-:Y:S05]  /*2380*/  WARPSYNC.COLLECTIVE R27, `(.L_x_2466) ;  /* 0x000000001b087348 */ /* 0x000fea0003c00000 */
[----:B------:R1:W2:Y:S02]  /*2390*/  SHFL.BFLY P1, R26, R8, R9, R24 ;  /* 0x0c000009081a7389 */ /* 0x0002a40000020018 */
[----:B-12---:R-:W-:Y:S01]  /*23a0*/  ENDCOLLECTIVE ;  /* 0x000000000000791b */ /* 0x006fe20003800000 */
.L_x_2466:
[----:B------:R-:W-:Y:S05]  /*23b0*/  BSYNC B1 ;  /* 0x0000000000017941 */ /* 0x000fea0003800000 */
.L_x_2465:
[----:B------:R-:W-:Y:S01]  /*23c0*/  HFMA2.MMA R24, -RZ, RZ, 0, 1.847743988037109375e-06 ;  /* 0x0000001fff187435 */ /* 0x000fe200000001ff */
[----:B------:R-:W-:Y:S01]  /*23d0*/  FADD.FTZ R8, R8, R26 ;  /* 0x0000001a08087221 */ /* 0x000fe20000010000 */
[----:B------:R-:W-:Y:S02]  /*23e0*/  IMAD.MOV.U32 R9, RZ, RZ, 0x8 ;  /* 0x00000008ff097424 */ /* 0x000fe400078e00ff */
[----:B------:R-:W-:-:S07]  /*23f0*/  IMAD.MOV.U32 R27, RZ, RZ, -0x1 ;  /* 0xffffffffff1b7424 */ /* 0x000fce00078e00ff */
[----:B------:R-:W-:Y:S05]  /*2400*/  WARPSYNC.COLLECTIVE R27, `(.L_x_2467) ;  /* 0x000000001b087348 */ /* 0x000fea0003c00000 */
[----:B------:R1:W2:Y:S02]  /*2410*/  SHFL.BFLY P1, R26, R8, R9, R24 ;  /* 0x0c000009081a7389 */ /* 0x0002a40000020018 */
[----:B-12---:R-:W-:Y:S01]  /*2420*/  ENDCOLLECTIVE ;  /* 0x000000000000791b */ /* 0x006fe20003800000 */
.L_x_2467:
[----:B------:R-:W-:Y:S01]  /*2430*/  MOV R9, 0x4 ;  /* 0x0000000400097802 */ /* 0x000fe20000000f00 */
[----:B------:R-:W-:-:S07]  /*2440*/  FADD.FTZ R8, R8, R26 ;  /* 0x0000001a08087221 */ /* 0x000fce0000010000 */
[----:B------:R-:W-:Y:S05]  /*2450*/  WARPSYNC.COLLECTIVE R27, `(.L_x_2468) ;  /* 0x000000001b087348 */ /* 0x000fea0003c00000 */
[----:B------:R1:W2:Y:S02]  /*2460*/  SHFL.BFLY P1, R26, R8, R9, R24 ;  /* 0x0c000009081a7389 */ /* 0x0002a40000020018 */
[----:B-12---:R-:W-:Y:S01]  /*2470*/  ENDCOLLECTIVE ;  /* 0x000000000000791b */ /* 0x006fe20003800000 */
.L_x_2468:
[----:B------:R-:W-:Y:S02]  /*2480*/  IMAD.MOV.U32 R9, RZ, RZ, 0x2 ;  /* 0x00000002ff097424 */ /* 0x000fe400078e00ff */
[----:B------:R-:W-:-:S07]  /*2490*/  FADD.FTZ R8, R8, R26 ;  /* 0x0000001a08087221 */ /* 0x000fce0000010000 */
[----:B------:R-:W-:Y:S05]  /*24a0*/  WARPSYNC.COLLECTIVE R27, `(.L_x_2469) ;  /* 0x000000001b087348 */ /* 0x000fea0003c00000 */
[----:B------:R1:W2:Y:S02]  /*24b0*/  SHFL.BFLY P1, R26, R8, R9, R24 ;  /* 0x0c000009081a7389 */ /* 0x0002a40000020018 */
[----:B-12---:R-:W-:Y:S01]  /*24c0*/  ENDCOLLECTIVE ;  /* 0x000000000000791b */ /* 0x006fe20003800000 */
.L_x_2469:
[----:B------:R-:W-:Y:S01]  /*24d0*/  HFMA2.MMA R9, -RZ, RZ, 0, 5.9604644775390625e-08 ;  /* 0x00000001ff097435 */ /* 0x000fe200000001ff */
[----:B------:R-:W-:-:S10]  /*24e0*/  FADD.FTZ R8, R8, R26 ;  /* 0x0000001a08087221 */ /* 0x000fd40000010000 */
[----:B------:R-:W-:Y:S05]  /*24f0*/  WARPSYNC.COLLECTIVE R27, `(.L_x_2470) ;  /* 0x000000001b087348 */ /* 0x000fea0003c00000 */
[----:B------:R1:W2:Y:S02]  /*2500*/  SHFL.BFLY P1, R26, R8, R9, R24 ;  /* 0x0c000009081a7389 */ /* 0x0002a40000020018 */
[----:B-12---:R-:W-:Y:S01]  /*2510*/  ENDCOLLECTIVE ;  /* 0x000000000000791b */ /* 0x006fe20003800000 */
.L_x_2470:
[----:B------:R-:W-:Y:S05]  /*2520*/  BRA `(.L_x_2471) ;  /* 0xfffffff400b07947 */ /* 0x000fea000383ffff */
.L_x_2455:
[----:B------:R-:W-:Y:S01]  /*2530*/  BSSY B0, `(.L_x_2472) ;  /* 0x0000007000007945 */ /* 0x000fe20003800000 */
[----:B------:R-:W-:Y:S01]  /*2540*/  IMAD.MOV.U32 R9, RZ, RZ, 0x10 ;  /* 0x00000010ff097424 */ /* 0x000fe200078e00ff */
[----:B------:R-:W-:Y:S01]  /*2550*/  MOV R24, 0x1f ;  /* 0x0000001f00187802 */ /* 0x000fe20000000f00 */
[----:B------:R-:W-:-:S07]  /*2560*/  IMAD.MOV.U32 R27, RZ, RZ, -0x1 ;  /* 0xffffffffff1b7424 */ /* 0x000fce00078e00ff */
[----:B------:R-:W-:Y:S05]  /*2570*/  WARPSYNC.COLLECTIVE R27, `(.L_x_2473) ;  /* 0x000000001b087348 */ /* 0x000fea0003c00000 */
[----:B------:R1:W2:Y:S02]  /*2580*/  SHFL.BFLY P1, R26, R8, R9, R24 ;  /* 0x0c000009081a7389 */ /* 0x0002a40000020018 */
[----:B-12---:R-:W-:Y:S01]  /*2590*/  ENDCOLLECTIVE ;  /* 0x000000000000791b */ /* 0x006fe20003800000 */
.L_x_2473:
[----:B------:R-:W-:Y:S05]  /*25a0*/  BSYNC B0 ;  /* 0x0000000000007941 */ /* 0x000fea0003800000 */
.L_x_2472:
[----:B------:R-:W-:Y:S01]  /*25b0*/  HFMA2.MMA R9, -RZ, RZ, 0, 4.76837158203125e-07 ;  /* 0x00000008ff097435 */ /* 0x000fe200000001ff */
[----:B------:R-:W-:Y:S01]  /*25c0*/  FADD.FTZ R8, R8, R26 ;  /* 0x0000001a08087221 */ /* 0x000fe20000010000 */
[----:B------:R-:W-:Y:S01]  /*25d0*/  IMAD.MOV.U32 R24, RZ, RZ, 0x1f ;  /* 0x0000001fff187424 */ /* 0x000fe200078e00ff */
[----:B------:R-:W-:-:S08]  /*25e0*/  MOV R27, 0xffffffff ;  /* 0xffffffff001b7802 */ /* 0x000fd00000000f00 */
[----:B------:R-:W-:Y:S05]  /*25f0*/  WARPSYNC.COLLECTIVE R27, `(.L_x_2474) ;  /* 0x000000001b087348 */ /* 0x000fea0003c00000 */
[----:B------:R1:W2:Y:S02]  /*2600*/  SHFL.BFLY P1, R26, R8, R9, R24 ;  /* 0x0c000009081a7389 */ /* 0x0002a40000020018 */
[----:B-12---:R-:W-:Y:S01]  /*2610*/  ENDCOLLECTIVE ;  /* 0x000000000000791b */ /* 0x006fe20003800000 */
.L_x_2474:
[----:B------:R-:W-:Y:S01]  /*2620*/  HFMA2.MMA R9, -RZ, RZ, 0, 2.384185791015625e-07 ;  /* 0x00000004ff097435 */ /* 0x000fe200000001ff */
[----:B------:R-:W-:-:S04]  /*2630*/  FADD.FTZ R7, R8, R26 ;  /* 0x0000001a08077221 */ /* 0x000fc80000010000 */
[----:B------:R-:W-:-:S07]  /*2640*/  IMAD.MOV.U32 R8, RZ, RZ, R7 ;  /* 0x000000ffff087224 */ /* 0x000fce00078e0007 */
[----:B------:R-:W-:Y:S05]  /*2650*/  WARPSYNC.COLLECTIVE R27, `(.L_x_2475) ;  /* 0x000000001b087348 */ /* 0x000fea0003c00000 */
[----:B------:R1:W2:Y:S02]  /*2660*/  SHFL.BFLY P1, R26, R8, R9, R24 ;  /* 0x0c000009081a7389 */ /* 0x0002a40000020018 */
[----:B-12---:R-:W-:Y:S01]  /*2670*/  ENDCOLLECTIVE ;  /* 0x000000000000791b */ /* 0x006fe20003800000 */
.L_x_2475:
[----:B------:R-:W-:Y:S01]  /*2680*/  MOV R9, 0x2 ;  /* 0x0000000200097802 */ /* 0x000fe20000000f00 */
[----:B------:R-:W-:-:S04]  /*2690*/  FADD.FTZ R10, R7, R26 ;  /* 0x0000001a070a7221 */ /* 0x000fc80000010000 */
[----:B------:R-:W-:-:S07]  /*26a0*/  IMAD.MOV.U32 R8, RZ, RZ, R10 ;  /* 0x000000ffff087224 */ /* 0x000fce00078e000a */
[----:B------:R-:W-:Y:S05]  /*26b0*/  WARPSYNC.COLLECTIVE R27, `(.L_x_2476) ;  /* 0x000000001b087348 */ /* 0x000fea0003c00000 */
[----:B------:R1:W2:Y:S02]  /*26c0*/  SHFL.BFLY P1, R26, R8, R9, R24 ;  /* 0x0c000009081a7389 */ /* 0x0002a40000020018 */
[----:B-12---:R-:W-:Y:S01]  /*26d0*/  ENDCOLLECTIVE ;  /* 0x000000000000791b */ /* 0x006fe20003800000 */
.L_x_2476:
[----:B------:R-:W-:Y:S01]  /*26e0*/  HFMA2.MMA R9, -RZ, RZ, 0, 5.9604644775390625e-08 ;  /* 0x00000001ff097435 */ /* 0x000fe200000001ff */
[----:B------:R-:W-:-:S04]  /*26f0*/  FADD.FTZ R15, R10, R26 ;  /* 0x0000001a0a0f7221 */ /* 0x000fc80000010000 */
[----:B------:R-:W-:-:S07]  /*2700*/  IMAD.MOV.U32 R8, RZ, RZ, R15 ;  /* 0x000000ffff087224 */ /* 0x000fce00078e000f */
[----:B------:R-:W-:Y:S05]  /*2710*/  WARPSYNC.COLLECTIVE R27, `(.L_x_2477) ;  /* 0x000000001b087348 */ /* 0x000fea0003c00000 */
[----:B------:R1:W2:Y:S02]  /*2720*/  SHFL.BFLY P1, R26, R8, R9, R24 ;  /* 0x0c000009081a7389 */ /* 0x0002a40000020018 */
[----:B-12---:R-:W-:Y:S01]  /*2730*/  ENDCOLLECTIVE ;  /* 0x000000000000791b */ /* 0x006fe20003800000 */
.L_x_2477:
[----:B------:R-:W-:Y:S05]  /*2740*/  BRA `(.L_x_2478) ;  /* 0xfffffff400f87947 */ /* 0x000fea000383ffff */
.L_x_2479:
        /* <DEDUP_REMOVED lines=11> */
.L_x_4571:


//--------------------- .text._ZN12tensorrt_llm7kernels32fusedQKNormRopeKernelNTokenHeadsIN3c104HalfENS2_8BFloat16ELi256ELb0ELi4EEEvPviiifPKvS7_S7_PKlii --------------------------
	.section	.text._ZN12tensorrt_llm7kernels32fusedQKNormRopeKernelNTokenHeadsIN3c104HalfENS2_8BFloat16ELi256ELb0ELi4EEEvPviiifPKvS7_S7_PKlii,"ax",@progbits
	.align	128
        .global         _ZN12tensorrt_llm7kernels32fusedQKNormRopeKernelNTokenHeadsIN3c104HalfENS2_8BFloat16ELi256ELb0ELi4EEEvPviiifPKvS7_S7_PKlii
        .type           _ZN12tensorrt_llm7kernels32fusedQKNormRopeKernelNTokenHeadsIN3c104HalfENS2_8BFloat16ELi256ELb0ELi4EEEvPviiifPKvS7_S7_PKlii,@function
        .size           _ZN12tensorrt_llm7kernels32fusedQKNormRopeKernelNTokenHeadsIN3c104HalfENS2_8BFloat16ELi256ELb0ELi4EEEvPviiifPKvS7_S7_PKlii,(.L_x_4572 - _ZN12tensorrt_llm7kernels32fusedQKNormRopeKernelNTokenHeadsIN3c104HalfENS2_8BFloat16ELi256ELb0ELi4EEEvPviiifPKvS7_S7_PKlii)
        .other          _ZN12tensorrt_llm7kernels32fusedQKNormRopeKernelNTokenHeadsIN3c104HalfENS2_8BFloat16ELi256ELb0ELi4EEEvPviiifPKvS7_S7_PKlii,@"STO_CUDA_ENTRY STV_DEFAULT"
_ZN12tensorrt_llm7kernels32fusedQKNormRopeKernelNTokenHeadsIN3c104HalfENS2_8BFloat16ELi256ELb0ELi4EEEvPviiifPKvS7_S7_PKlii:
.text._ZN12tensorrt_llm7kernels32fusedQKNormRopeKernelNTokenHeadsIN3c104HalfENS2_8BFloat16ELi256ELb0ELi4EEEvPviiifPKvS7_S7_PKlii:
        /* <DEDUP_REMOVED lines=79> */
.L_x_2484:
        /* <DEDUP_REMOVED lines=45> */
.L_x_2483:
[----:B------:R-:W-:Y:S05]  /*07c0*/  BSYNC B1 ;  /* 0x0000000000017941 */ /* 0x000fea0003800000 */
.L_x_2482:
        /* <DEDUP_REMOVED lines=13> */
.L_x_2485:
        /* <DEDUP_REMOVED lines=16> */
.L_x_2481:
[----:B------:R-:W-:Y:S05]  /*09a0*/  BSYNC B0 ;  /* 0x0000000000007941 */ /* 0x000fea0003800000 */
.L_x_2480:
        /* <DEDUP_REMOVED lines=37> */
.L_x_2490:
        /* <DEDUP_REMOVED lines=13> */
.L_x_2489:
[----:B------:R-:W-:Y:S05]  /*0cd0*/  BSYNC B1 ;  /* 0x0000000000017941 */ /* 0x000fea0003800000 */
.L_x_2488:
        /* <DEDUP_REMOVED lines=25> */
.L_x_2493:
        /* <DEDUP_REMOVED lines=49> */
.L_x_2492:
[----:B------:R-:W-:Y:S05]  /*1180*/  BSYNC B1 ;  /* 0x0000000000017941 */ /* 0x000fea0003800000 */
.L_x_2491:
        /* <DEDUP_REMOVED lines=32> */
.L_x_2495:
[----:B------:R-:W-:Y:S05]  /*1390*/  BSYNC B1 ;  /* 0x0000000000017941 */ /* 0x000fea0003800000 */
.L_x_2494:
        /* <DEDUP_REMOVED lines=15> */
.L_x_2487:
[----:B------:R-:W-:Y:S05]  /*1490*/  BSYNC B0 ;  /* 0x0000000000007941 */ /* 0x000fea0003800000 */
.L_x_2486:
        /* <DEDUP_REMOVED lines=165> */
.L_x_2503:
        /* <DEDUP_REMOVED lines=30> */
.L_x_2510:
        /* <DEDUP_REMOVED lines=30> */
.L_x_2498:
[----:B------:R-:W-:Y:S05]  /*22b0*/  BSYNC B0 ;  /* 0x0000000000007941 */ /* 0x000fea0003800000 */
.L_x_2497:
        /* <DEDUP_REMOVED lines=119> */
.L_x_2521:
        /* <DEDUP_REMOVED lines=15> */
.L_x_2500:
[----:B------:R-:W-:Y:S05]  /*2b20*/  BSYNC B0 ;  /* 0x0000000000007941 */ /* 0x000fea0003800000 */
.L_x_2499:
        /* <DEDUP_REMOVED lines=18> */
.L_x_2496:
[----:B------:R-:W-:Y:S01]  /*2c50*/  HFMA2.MMA R42, -RZ, RZ, 0, 9.5367431640625e-07 ;  /* 0x00000010ff2a7435 */ /* 0x000fe200000001ff */
[----:B------:R-:W-:Y:S01]  /*2c60*/  BSSY B0, `(.L_x_2504) ;  /* 0x0000006000007945 */ /* 0x000fe20003800000 */
[----:B------:R-:W-:Y:S01]  /*2c70*/  IMAD.MOV.U32 R51, RZ, RZ, 0x1f ;  /* 0x0000001fff337424 */ /* 0x000fe200078e00ff */
[----:B------:R-:W-:-:S08]  /*2c80*/  MOV R40, 0xffffffff ;  /* 0xffffffff00287802 */ /* 0x000fd00000000f00 */
[----:B------:R-:W-:Y:S05]  /*2c90*/  WARPSYNC.COLLECTIVE R40, `(.L_x_2505) ;  /* 0x0000000028087348 */ /* 0x000fea0003c00000 */
[----:B------:R1:W2:Y:S02]  /*2ca0*/  SHFL.BFLY P2, R50, R53, R42, R51 ;  /* 0x0c00002a35327389 */ /* 0x0002a40000040033 */
[----:B-12---:R-:W-:Y:S01]  /*2cb0*/  ENDCOLLECTIVE ;  /* 0x000000000000791b */ /* 0x006fe20003800000 */
.L_x_2505:
[----:B------:R-:W-:Y:S05]  /*2cc0*/  BSYNC B0 ;  /* 0x0000000000007941 */ /* 0x000fea0003800000 */
.L_x_2504:
[----:B------:R-:W-:Y:S01]  /*2cd0*/  HFMA2.MMA R51, -RZ, RZ, 0, 1.847743988037109375e-06 ;  /* 0x0000001fff337435 */ /* 0x000fe200000001ff */
[----:B------:R-:W-:Y:S01]  /*2ce0*/  FADD.FTZ R53, R53, R50 ;  /* 0x0000003235357221 */ /* 0x000fe20000010000 */
[----:B------:R-:W-:Y:S02]  /*2cf0*/  IMAD.MOV.U32 R42, RZ, RZ, 0x8 ;  /* 0x00000008ff2a7424 */ /* 0x000fe400078e00ff */
[----:B------:R-:W-:-:S07]  /*2d00*/  IMAD.MOV.U32 R40, RZ, RZ, -0x1 ;  /* 0xffffffffff287424 */ /* 0x000fce00078e00ff */
[----:B------:R-:W-:Y:S05]  /*2d10*/  WARPSYNC.COLLECTIVE R40, `(.L_x_2506) ;  /* 0x0000000028087348 */ /* 0x000fea0003c00000 */
[----:B------:R1:W2:Y:S02]  /*2d20*/  SHFL.BFLY P2, R50, R53, R42, R51 ;  /* 0x0c00002a35327389 */ /* 0x0002a40000040033 */
[----:B-12---:R-:W-:Y:S01]  /*2d30*/  ENDCOLLECTIVE ;  /* 0x000000000000791b */ /* 0x006fe20003800000 */
.L_x_2506:
[----:B------:R-:W-:Y:S02]  /*2d40*/  IMAD.MOV.U32 R42, RZ, RZ, 0x4 ;  /* 0x00000004ff2a7424 */ /* 0x000fe400078e00ff */
[----:B------:R-:W-:-:S05]  /*2d50*/  FADD.FTZ R14, R53, R50 ;  /* 0x00000032350e7221 */ /* 0x000fca0000010000 */
[----:B------:R-:W-:-:S07]  /*2d60*/  MOV R53, R14 ;  /* 0x0000000e00357202 */ /* 0x000fce0000000f00 */
[----:B------:R-:W-:Y:S05]  /*2d70*/  WARPSYNC.COLLECTIVE R40, `(.L_x_2507) ;  /* 0x0000000028087348 */ /* 0x000fea0003c00000 */
[----:B------:R1:W2:Y:S02]  /*2d80*/  SHFL.BFLY P2, R50, R53, R42, R51 ;  /* 0x0c00002a35327389 */ /* 0x0002a40000040033 */
[----:B-12---:R-:W-:Y:S01]  /*2d90*/  ENDCOLLECTIVE ;  /* 0x000000000000791b */ /* 0x006fe20003800000 */
.L_x_2507:
[----:B------:R-:W-:Y:S02]  /*2da0*/  IMAD.MOV.U32 R42, RZ, RZ, 0x2 ;  /* 0x00000002ff2a7424 */ /* 0x000fe400078e00ff */
[----:B------:R-:W-:-:S05]  /*2db0*/  FADD.FTZ R44, R14, R50 ;  /* 0x000000320e2c7221 */ /* 0x000fca0000010000 */
[----:B------:R-:W-:-:S07]  /*2dc0*/  MOV R53, R44 ;  /* 0x0000002c00357202 */ /* 0x000fce0000000f00 */
[----:B------:R-:W-:Y:S05]  /*2dd0*/  WARPSYNC.COLLECTIVE R40, `(.L_x_2508) ;  /* 0x0000000028087348 */ /* 0x000fea0003c00000 */
[----:B------:R1:W2:Y:S02]  /*2de0*/  SHFL.BFLY P2, R50, R53, R42, R51 ;  /* 0x0c00002a35327389 */ /* 0x0002a40000040033 */
[----:B-12---:R-:W-:Y:S01]  /*2df0*/  ENDCOLLECTIVE ;  /* 0x000000000000791b */ /* 0x006fe20003800000 */
.L_x_2508:
[----:B------:R-:W-:Y:S02]  /*2e00*/  IMAD.MOV.U32 R42, RZ, RZ, 0x1 ;  /* 0x00000001ff2a7424 */ /* 0x000fe400078e00ff */
[----:B------:R-:W-:-:S05]  /*2e10*/  FADD.FTZ R49, R44, R50 ;  /* 0x000000322c317221 */ /* 0x000fca0000010000 */
[----:B------:R-:W-:-:S07]  /*2e20*/  MOV R53, R49 ;  /* 0x0000003100357202 */ /* 0x000fce0000000f00 */
[----:B------:R-:W-:Y:S05]  /*2e30*/  WARPSYNC.COLLECTIVE R40, `(.L_x_2509) ;  /* 0x0000000028087348 */ /* 0x000fea0003c00000 */
[----:B------:R1:W2:Y:S02]  /*2e40*/  SHFL.BFLY P2, R50, R53, R42, R51 ;  /* 0x0c00002a35327389 */ /* 0x0002a40000040033 */
[----:B-12---:R-:W-:Y:S01]  /*2e50*/  ENDCOLLECTIVE ;  /* 0x000000000000791b */ /* 0x006fe20003800000 */
.L_x_2509:
[----:B------:R-:W-:Y:S05]  /*2e60*/  BRA `(.L_x_2510) ;  /* 0xfffffff000987947 */ /* 0x000fea000383ffff */
.L_x_2501:
        /* <DEDUP_REMOVED lines=23> */
.L_x_2512:
[----:B------:R-:W-:Y:S05]  /*2fe0*/  BSYNC B1 ;  /* 0x0000000000017941 */ /* 0x000fea0003800000 */
.L_x_2511:
        /* <DEDUP_REMOVED lines=8> */
.L_x_2513:
        /* <DEDUP_REMOVED lines=27> */
.L_x_2514:
        /* <DEDUP_REMOVED lines=13> */
.L_x_2515:
        /* <DEDUP_REMOVED lines=15> */
.L_x_2516:
        /* <DEDUP_REMOVED lines=15> */
.L_x_2517:
        /* <DEDUP_REMOVED lines=15> */
.L_x_2518:
        /* <DEDUP_REMOVED lines=15> */
.L_x_2519:
[----:B------:R-:W-:-:S06]  /*36b0*/  LEA R48, R48, UR4, 0x1 ;  /* 0x0000000430307c11 */ /* 0x000fcc000f8e08ff */
[----:B------:R-:W1:Y:S01]  /*36c0*/  LDS.U16 R48, [R48] ;  /* 0x0000000030307984 */ /* 0x000e620000000400 */
[----:B------:R-:W-:Y:S01]  /*36d0*/  MOV R53, R49 ;  /* 0x0000003100357202 */ /* 0x000fe20000000f00 */
[----:B------:R-:W-:-:S07]  /*36e0*/  IMAD.MOV.U32 R52, RZ, RZ, R50 ;  /* 0x000000ffff347224 */ /* 0x000fce00078e0032 */
[----:B-1----:R-:W-:Y:S05]  /*36f0*/  WARPSYNC.COLLECTIVE R40, `(.L_x_2520) ;  /* 0x0000000028087348 */ /* 0x002fea0003c00000 */
[----:B------:R2:W3:Y:S02]  /*3700*/  SHFL.BFLY P2, R50, R53, R42, R51 ;  /* 0x0c00002a35327389 */ /* 0x0004e40000040033 */
[----:B-123--:R-:W-:Y:S01]  /*3710*/  ENDCOLLECTIVE ;  /* 0x000000000000791b */ /* 0x00efe20003800000 */
.L_x_2520:
        /* <DEDUP_REMOVED lines=10> */
.L_x_2502:
[----:B------:R-:W-:Y:S01]  /*37c0*/  BSSY B1, `(.L_x_2522) ;  /* 0x0000005000017945 */ /* 0x000fe20003800000 */
[----:B------:R-:W-:-:S07]  /*37d0*/  MOV R40, 0xffffffff ;  /* 0xffffffff00287802 */ /* 0x000fce0000000f00 */
[----:B------:R-:W-:Y:S05]  /*37e0*/  WARPSYNC.COLLECTIVE R40, `(.L_x_2523) ;  /* 0x0000000028087348 */ /* 0x000fea0003c00000 */
[----:B------:R-:W-:Y:S01]  /*37f0*/  NOP ;  /* 0x0000000000007918 */ /* 0x000fe20000000000 */
[----:B------:R-:W-:Y:S01]  /*3800*/  ENDCOLLECTIVE ;  /* 0x000000000000791b */ /* 0x000fe20003800000 */
.L_x_2523:
[----:B------:R-:W-:Y:S05]  /*3810*/  BSYNC B1 ;  /* 0x0000000000017941 */ /* 0x000fea0003800000 */
.L_x_2522:
[----:B------:R-:W-:Y:S05]  /*3820*/  BRA `(.L_x_2500) ;  /* 0xfffffff000bc7947 */ /* 0x000fea000383ffff */
.L_x_2524:
        /* <DEDUP_REMOVED lines=13> */
.L_x_4572:


//--------------------- .text._ZN12tensorrt_llm7kernels32fusedQKNormRopeKernelNTokenHeadsIN3c104HalfENS2_8BFloat16ELi256ELb1ELi4EEEvPviiifPKvS7_S7_PKlii --------------------------
	.section	.text._ZN12tensorrt_llm7kernels32fusedQKNormRopeKernelNTokenHeadsIN3c104HalfENS2_8BFloat16ELi256ELb1ELi4EEEvPviiifPKvS7_S7_PKlii,"ax",@progbits
	.align	128
        .global         _ZN12tensorrt_llm7kernels32fusedQKNormRopeKernelNTokenHeadsIN3c104HalfENS2_8BFloat16ELi256ELb1ELi4EEEvPviiifPKvS7_S7_PKlii
        .type           _ZN12tensorrt_llm7kernels32fusedQKNormRopeKernelNTokenHeadsIN3c104HalfENS2_8BFloat16ELi256ELb1ELi4EEEvPviiifPKvS7_S7_PKlii,@function
        .size           _ZN12tensorrt_llm7kernels32fusedQKNormRopeKernelNTokenHeadsIN3c104HalfENS2_8BFloat16ELi256ELb1ELi4EEEvPviiifPKvS7_S7_PKlii,(.L_x_4573 - _ZN12tensorrt_llm7kernels32fusedQKNormRopeKernelNTokenHeadsIN3c104HalfENS2_8BFloat16ELi256ELb1ELi4EEEvPviiifPKvS7_S7_PKlii)
        .other          _ZN12tensorrt_llm7kernels32fusedQKNormRopeKernelNTokenHeadsIN3c104HalfENS2_8BFloat16ELi256ELb1ELi4EEEvPviiifPKvS7_S7_PKlii,@"STO_CUDA_ENTRY STV_DEFAULT"
_ZN12tensorrt_llm7kernels32fusedQKNormRopeKernelNTokenHeadsIN3c104HalfENS2_8BFloat16ELi256ELb1ELi4EEEvPviiifPKvS7_S7_PKlii:
.text._ZN12tensorrt_llm7kernels32fusedQKNormRopeKernelNTokenHeadsIN3c104HalfENS2_8BFloat16ELi256ELb1ELi4EEEvPviiifPKvS7_S7_PKlii:
        /* <DEDUP_REMOVED lines=79> */
.L_x_2529:
        /* <DEDUP_REMOVED lines=45> */
.L_x_2528:
[----:B------:R-:W-:Y:S05]  /*07c0*/  BSYNC B1 ;  /* 0x0000000000017941 */ /* 0x000fea0003800000 */
.L_x_2527:
        /* <DEDUP_REMOVED lines=13> */
.L_x_2530:
        /* <DEDUP_REMOVED lines=16> */
.L_x_2526:
[----:B------:R-:W-:Y:S05]  /*09a0*/  BSYNC B0 ;  /* 0x0000000000007941 */ /* 0x000fea0003800000 */
.L_x_2525:
        /* <DEDUP_REMOVED lines=37> */
.L_x_2535:
        /* <DEDUP_REMOVED lines=13> */
.L_x_2534:
[----:B------:R-:W-:Y:S05]  /*0cd0*/  BSYNC B1 ;  /* 0x0000000000017941 */ /* 0x000fea0003800000 */
.L_x_2533:
        /* <DEDUP_REMOVED lines=26> */
.L_x_2538:
        /* <DEDUP_REMOVED lines=49> */
.L_x_2537:
[----:B------:R-:W-:Y:S05]  /*1190*/  BSYNC B1 ;  /* 0x0000000000017941 */ /* 0x000fea0003800000 */
.L_x_2536:
        /* <DEDUP_REMOVED lines=32> */
.L_x_2540:
[----:B------:R-:W-:Y:S05]  /*13a0*/  BSYNC B1 ;  /* 0x0000000000017941 */ /* 0x000fea0003800000 */
.L_x_2539:
        /* <DEDUP_REMOVED lines=15> */
.L_x_2532:
[----:B------:R-:W-:Y:S05]  /*14a0*/  BSYNC B0 ;  /* 0x0000000000007941 */ /* 0x000fea0003800000 */
.L_x_2531:
        /* <DEDUP_REMOVED lines=61> */
.L_x_2546:
        /* <DEDUP_REMOVED lines=30> */
.L_x_2553:
        /* <DEDUP_REMOVED lines=30> */
.L_x_2543:
[----:B------:R-:W-:Y:S05]  /*1c40*/  BSYNC B0 ;  /* 0x0000000000007941 */ /* 0x000fea0003800000 */
.L_x_2542:
        /* <DEDUP_REMOVED lines=37> */
.L_x_2545:
[----:B------:R-:W-:Y:S05]  /*1ea0*/  BSYNC B0 ;  /* 0x0000000000007941 */ /* 0x000fea0003800000 */
.L_x_2544:
        /* <DEDUP_REMOVED lines=18> */
.L_x_2541:
        /* <DEDUP_REMOVED lines=8> */
.L_x_2548:
[----:B------:R-:W-:Y:S05]  /*2050*/  BSYNC B0 ;  /* 0x0000000000007941 */ /* 0x000fea0003800000 */
.L_x_2547:
        /* <DEDUP_REMOVED lines=8> */
.L_x_2549:
[----:B------:R-:W-:Y:S02]  /*20e0*/  IMAD.MOV.U32 R42, RZ, RZ, 0x4 ;  /* 0x00000004ff2a7424 */ /* 0x000fe400078e00ff */
[----:B------:R-:W-:-:S04]  /*20f0*/  IMAD.MOV.U32 R6, RZ, RZ, R41 ;  /* 0x000000ffff067224 */ /* 0x000fc800078e0029 */
[----:B------:R-:W-:-:S05]  /*2100*/  FADD.FTZ R6, R5, R6 ;  /* 0x0000000605067221 */ /* 0x000fca0000010000 */
[----:B------:R-:W-:-:S07]  /*2110*/  MOV R5, R6 ;  /* 0x0000000600057202 */ /* 0x000fce0000000f00 */
[----:B------:R-:W-:Y:S05]  /*2120*/  WARPSYNC.COLLECTIVE R40, `(.L_x_2550) ;  /* 0x0000000028087348 */ /* 0x000fea0003c00000 */
[----:B------:R1:W2:Y:S02]  /*2130*/  SHFL.BFLY P1, R41, R5, R42, R43 ;  /* 0x0c00002a05297389 */ /* 0x0002a4000002002b */
[----:B-12---:R-:W-:Y:S01]  /*2140*/  ENDCOLLECTIVE ;  /* 0x000000000000791b */ /* 0x006fe20003800000 */
.L_x_2550:
[----:B------:R-:W-:Y:S01]  /*2150*/  HFMA2.MMA R42, -RZ, RZ, 0, 1.1920928955078125e-07 ;  /* 0x00000002ff2a7435 */ /* 0x000fe200000001ff */
[----:B------:R-:W-:-:S05]  /*2160*/  MOV R39, R41 ;  /* 0x0000002900277202 */ /* 0x000fca0000000f00 */
[----:B------:R-:W-:-:S04]  /*2170*/  FADD.FTZ R39, R6, R39 ;  /* 0x0000002706277221 */ /* 0x000fc80000010000 */
[----:B------:R-:W-:-:S07]  /*2180*/  IMAD.MOV.U32 R5, RZ, RZ, R39 ;  /* 0x000000ffff057224 */ /* 0x000fce00078e0027 */
[----:B------:R-:W-:Y:S05]  /*2190*/  WARPSYNC.COLLECTIVE R40, `(.L_x_2551) ;  /* 0x0000000028087348 */ /* 0x000fea0003c00000 */
[----:B------:R1:W2:Y:S02]  /*21a0*/  SHFL.BFLY P1, R41, R5, R42, R43 ;  /* 0x0c00002a05297389 */ /* 0x0002a4000002002b */
[----:B-12---:R-:W-:Y:S01]  /*21b0*/  ENDCOLLECTIVE ;  /* 0x000000000000791b */ /* 0x006fe20003800000 */
.L_x_2551:
[----:B------:R-:W-:Y:S02]  /*21c0*/  IMAD.MOV.U32 R42, RZ, RZ, 0x1 ;  /* 0x00000001ff2a7424 */ /* 0x000fe400078e00ff */
[----:B------:R-:W-:-:S04]  /*21d0*/  IMAD.MOV.U32 R38, RZ, RZ, R41 ;  /* 0x000000ffff267224 */ /* 0x000fc800078e0029 */
[----:B------:R-:W-:-:S05]  /*21e0*/  FADD.FTZ R38, R39, R38 ;  /* 0x0000002627267221 */ /* 0x000fca0000010000 */
[----:B------:R-:W-:-:S07]  /*21f0*/  MOV R5, R38 ;  /* 0x0000002600057202 */ /* 0x000fce0000000f00 */
[----:B------:R-:W-:Y:S05]  /*2200*/  WARPSYNC.COLLECTIVE R40, `(.L_x_2552) ;  /* 0x0000000028087348 */ /* 0x000fea0003c00000 */
[----:B------:R1:W2:Y:S02]  /*2210*/  SHFL.BFLY P1, R41, R5, R42, R43 ;  /* 0x0c00002a05297389 */ /* 0x0002a4000002002b */
[----:B-12---:R-:W-:Y:S01]  /*2220*/  ENDCOLLECTIVE ;  /* 0x000000000000791b */ /* 0x006fe20003800000 */
.L_x_2552:
[----:B------:R-:W-:Y:S05]  /*2230*/  BRA `(.L_x_2553) ;  /* 0xfffffff800087947 */ /* 0x000fea000383ffff */
.L_x_2554:
        /* <DEDUP_REMOVED lines=12> */
.L_x_4573:


//--------------------- .text._ZN12tensorrt_llm7kernels32fusedQKNormRopeKernelNTokenHeadsIN3c104HalfENS2_8BFloat16ELi128ELb0ELi4EEEvPviiifPKvS7_S7_PKlii --------------------------
	.section	.text._ZN12tensorrt_llm7kernels32fusedQKNormRopeKernelNTokenHeadsIN3c104HalfENS2_8BFloat16ELi128ELb0ELi4EEEvPviiifPKvS7_S7_PKlii,"ax",@progbits
	.align	128
        .global         _ZN12tensorrt_llm7kernels32fusedQKNormRopeKernelNTokenHeadsIN3c104HalfENS2_8BFloat16ELi128ELb0ELi4EEEvPviiifPKvS7_S7_PKlii
        .type           _ZN12tensorrt_llm7kernels32fusedQKNormRopeKernelNTokenHeadsIN3c104HalfENS2_8BFloat16ELi128ELb0ELi4EEEvPviiifPKvS7_S7_PKlii,@function
        .size           _ZN12tensorrt_llm7kernels32fusedQKNormRopeKernelNTokenHeadsIN3c104HalfENS2_8BFloat16ELi128ELb0ELi4EEEvPviiifPKvS7_S7_PKlii,(.L_x_4574 - _ZN12tensorrt_llm7kernels32fusedQKNormRopeKernelNTokenHeadsIN3c104HalfENS2_8BFloat16ELi128ELb0ELi4EEEvPviiifPKvS7_S7_PKlii)
        .other          _ZN12tensorrt_llm7kernels32fusedQKNormRopeKernelNTokenHeadsIN3c104HalfENS2_8BFloat16ELi128ELb0ELi4EEEvPviiifPKvS7_S7_PKlii,@"STO_CUDA_ENTRY STV_DEFAULT"
_ZN12tensorrt_llm7kernels32fusedQKNormRopeKernelNTokenHeadsIN3c104HalfENS2_8BFloat16ELi128ELb0ELi4EEEvPviiifPKvS7_S7_PKlii:
.text._ZN12tensorrt_llm7kernels32fusedQKNormRopeKernelNTokenHeadsIN3c104HalfENS2_8BFloat16ELi128ELb0ELi4EEEvPviiifPKvS7_S7_PKlii:
        /* <DEDUP_REMOVED lines=79> */
.L_x_2559:
        /* <DEDUP_REMOVED lines=45> */
.L_x_2558:
[----:B------:R-:W-:Y:S05]  /*07c0*/  BSYNC B1 ;  /* 0x0000000000017941 */ /* 0x000fea0003800000 */
.L_x_2557:
        /* <DEDUP_REMOVED lines=13> */
.L_x_2560:
        /* <DEDUP_REMOVED lines=16> */
.L_x_2556:
[----:B------:R-:W-:Y:S05]  /*09a0*/  BSYNC B0 ;  /* 0x0000000000007941 */ /* 0x000fea0003800000 */
.L_x_2555:
        /* <DEDUP_REMOVED lines=37> */
.L_x_2565:
        /* <DEDUP_REMOVED lines=13> */
.L_x_2564:
[----:B------:R-:W-:Y:S05]  /*0cd0*/  BSYNC B1 ;  /* 0x0000000000017941 */ /* 0x000fea0003800000 */
.L_x_2563:
        /* <DEDUP_REMOVED lines=25> */
.L_x_2568:
        /* <DEDUP_REMOVED lines=49> */
.L_x_2567:
[----:B------:R-:W-:Y:S05]  /*1180*/  BSYNC B1 ;  /* 0x0000000000017941 */ /* 0x000fea0003800000 */
.L_x_2566:
        /* <DEDUP_REMOVED lines=32> */
.L_x_2570:
[----:B------:R-:W-:Y:S05]  /*1390*/  BSYNC B1 ;  /* 0x0000000000017941 */ /* 0x000fea0003800000 */
.L_x_2569:
        /* <DEDUP_REMOVED lines=15> */
.L_x_2562:
[----:B------:R-:W-:Y:S05]  /*1490*/  BSYNC B0 ;  /* 0x0000000000007941 */ /* 0x000fea0003800000 */
.L_x_2561:
        /* <DEDUP_REMOVED lines=98> */
.L_x_2578:
        /* <DEDUP_REMOVED lines=22> */
.L_x_2585:
        /* <DEDUP_REMOVED lines=18> */
.L_x_2573:
[----:B------:R-:W-:Y:S05]  /*1d40*/  BSYNC B0 ;  /* 0x0000000000007941 */ /* 0x000fea0003800000 */
.L_x_2572:
        /* <DEDUP_REMOVED lines=70> */
.L_x_2592:
        /* <DEDUP_REMOVED lines=15> */
.L_x_2575:
[----:B------:R-:W-:Y:S05]  /*22a0*/  BSYNC B0 ;  /* 0x0000000000007941 */ /* 0x000fea0003800000 */
.L_x_2574:
        /* <DEDUP_REMOVED lines=16> */
.L_x_2571:
[----:B------:R-:W-:Y:S01]  /*23b0*/  HFMA2.MMA R3, -RZ, RZ, 0, 1.847743988037109375e-06 ;  /* 0x0000001fff037435 */ /* 0x000fe200000001ff */
[----:B------:R-:W-:Y:S01]  /*23c0*/  BSSY B0, `(.L_x_2579) ;  /* 0x0000006000007945 */ /* 0x000fe20003800000 */
[----:B------:R-:W-:Y:S02]  /*23d0*/  IMAD.MOV.U32 R2, RZ, RZ, 0x10 ;  /* 0x00000010ff027424 */ /* 0x000fe400078e00ff */
[----:B------:R-:W-:-:S07]  /*23e0*/  IMAD.MOV.U32 R4, RZ, RZ, -0x1 ;  /* 0xffffffffff047424 */ /* 0x000fce00078e00ff */
[----:B------:R-:W-:Y:S05]  /*23f0*/  WARPSYNC.COLLECTIVE R4, `(.L_x_2580) ;  /* 0x0000000004087348 */ /* 0x000fea0003c00000 */
[----:B------:R1:W2:Y:S02]  /*2400*/  SHFL.BFLY P3, R34, R33, R2, R3 ;  /* 0x0c00000221227389 */ /* 0x0002a40000060003 */
[----:B-12---:R-:W-:Y:S01]  /*2410*/  ENDCOLLECTIVE ;  /* 0x000000000000791b */ /* 0x006fe20003800000 */
.L_x_2580:
[----:B------:R-:W-:Y:S05]  /*2420*/  BSYNC B0 ;  /* 0x0000000000007941 */ /* 0x000fea0003800000 */
.L_x_2579:
[----:B------:R-:W-:Y:S01]  /*2430*/  FADD.FTZ R33, R33, R34 ;  /* 0x0000002221217221 */ /* 0x000fe20000010000 */
[----:B------:R-:W-:Y:S01]  /*2440*/  MOV R2, 0x8 ;  /* 0x0000000800027802 */ /* 0x000fe20000000f00 */
[----:B------:R-:W-:Y:S01]  /*2450*/  IMAD.MOV.U32 R3, RZ, RZ, 0x1f ;  /* 0x0000001fff037424 */ /* 0x000fe200078e00ff */
[----:B------:R-:W-:-:S07]  /*2460*/  MOV R4, 0xffffffff ;  /* 0xffffffff00047802 */ /* 0x000fce0000000f00 */
[----:B------:R-:W-:Y:S05]  /*2470*/  WARPSYNC.COLLECTIVE R4, `(.L_x_2581) ;  /* 0x0000000004087348 */ /* 0x000fea0003c00000 */
[----:B------:R1:W2:Y:S02]  /*2480*/  SHFL.BFLY P3, R34, R33, R2, R3 ;  /* 0x0c00000221227389 */ /* 0x0002a40000060003 */
[----:B-12---:R-:W-:Y:S01]  /*2490*/  ENDCOLLECTIVE ;  /* 0x000000000000791b */ /* 0x006fe20003800000 */
.L_x_2581:
[----:B------:R-:W-:Y:S01]  /*24a0*/  HFMA2.MMA R2, -RZ, RZ, 0, 2.384185791015625e-07 ;  /* 0x00000004ff027435 */ /* 0x000fe200000001ff */
[----:B------:R-:W-:-:S04]  /*24b0*/  FADD.FTZ R5, R33, R34 ;  /* 0x0000002221057221 */ /* 0x000fc80000010000 */
[----:B------:R-:W-:-:S07]  /*24c0*/  IMAD.MOV.U32 R33, RZ, RZ, R5 ;  /* 0x000000ffff217224 */ /* 0x000fce00078e0005 */
[----:B------:R-:W-:Y:S05]  /*24d0*/  WARPSYNC.COLLECTIVE R4, `(.L_x_2582) ;  /* 0x0000000004087348 */ /* 0x000fea0003c00000 */
[----:B------:R1:W2:Y:S02]  /*24e0*/  SHFL.BFLY P3, R34, R33, R2, R3 ;  /* 0x0c00000221227389 */ /* 0x0002a40000060003 */
[----:B-12---:R-:W-:Y:S01]  /*24f0*/  ENDCOLLECTIVE ;  /* 0x000000000000791b */ /* 0x006fe20003800000 */
.L_x_2582:
[----:B------:R-:W-:Y:S01]  /*2500*/  MOV R2, 0x2 ;  /* 0x0000000200027802 */ /* 0x000fe20000000f00 */
[----:B------:R-:W-:-:S04]  /*2510*/  FADD.FTZ R35, R5, R34 ;  /* 0x0000002205237221 */ /* 0x000fc80000010000 */
[----:B------:R-:W-:-:S07]  /*2520*/  IMAD.MOV.U32 R33, RZ, RZ, R35 ;  /* 0x000000ffff217224 */ /* 0x000fce00078e0023 */
[----:B------:R-:W-:Y:S05]  /*2530*/  WARPSYNC.COLLECTIVE R4, `(.L_x_2583) ;  /* 0x0000000004087348 */ /* 0x000fea0003c00000 */
[----:B------:R1:W2:Y:S02]  /*2540*/  SHFL.BFLY P3, R34, R33, R2, R3 ;  /* 0x0c00000221227389 */ /* 0x0002a40000060003 */
[----:B-12---:R-:W-:Y:S01]  /*2550*/  ENDCOLLECTIVE ;  /* 0x000000000000791b */ /* 0x006fe20003800000 */
.L_x_2583:
[----:B------:R-:W-:Y:S01]  /*2560*/  HFMA2.MMA R2, -RZ, RZ, 0, 5.9604644775390625e-08 ;  /* 0x00000001ff027435 */ /* 0x000fe200000001ff */
[----:B------:R-:W-:-:S04]  /*2570*/  FADD.FTZ R36, R35, R34 ;  /* 0x0000002223247221 */ /* 0x000fc80000010000 */
[----:B------:R-:W-:-:S07]  /*2580*/  IMAD.MOV.U32 R33, RZ, RZ, R36 ;  /* 0x000000ffff217224 */ /* 0x000fce00078e0024 */
[----:B------:R-:W-:Y:S05]  /*2590*/  WARPSYNC.COLLECTIVE R4, `(.L_x_2584) ;  /* 0x0000000004087348 */ /* 0x000fea0003c00000 */
[----:B------:R1:W2:Y:S02]  /*25a0*/  SHFL.BFLY P3, R34, R33, R2, R3 ;  /* 0x0c00000221227389 */ /* 0x0002a40000060003 */
[----:B-12---:R-:W-:Y:S01]  /*25b0*/  ENDCOLLECTIVE ;  /* 0x000000000000791b */ /* 0x006fe20003800000 */
.L_x_2584:
[----:B------:R-:W-:Y:S05]  /*25c0*/  BRA `(.L_x_2585) ;  /* 0xfffffff400947947 */ /* 0x000fea000383ffff */
.L_x_2576:
        /* <DEDUP_REMOVED lines=23> */
.L_x_2587:
[----:B------:R-:W-:Y:S05]  /*2740*/  BSYNC B1 ;  /* 0x0000000000017941 */ /* 0x000fea0003800000 */
.L_x_2586:
        /* <DEDUP_REMOVED lines=8> */
.L_x_2588:
        /* <DEDUP_REMOVED lines=26> */
.L_x_2589:
        /* <DEDUP_REMOVED lines=17> */
.L_x_2590:
        /* <DEDUP_REMOVED lines=8> */
.L_x_2591:
[----:B------:R-:W1:Y:S02]  /*2b00*/  LDS.U16 R37, [R37] ;  /* 0x0000000025257984 */ /* 0x000e640000000400 */
[----:B-1----:R-:W-:-:S04]  /*2b10*/  IMAD.U32 R35, R37, 0x10000, RZ ;  /* 0x0001000025237824 */ /* 0x002fc800078e00ff */
[----:B------:R-:W-:Y:S01]  /*2b20*/  FFMA.FTZ R36, R32, R35, R36 ;  /* 0x0000002320247223 */ /* 0x000fe20000010024 */
[----:B------:R-:W-:Y:S01]  /*2b30*/  IMAD.MOV.U32 R35, RZ, RZ, R34 ;  /* 0x000000ffff237224 */ /* 0x000fe200078e0022 */
[----:B------:R-:W-:Y:S06]  /*2b40*/  BRA `(.L_x_2592) ;  /* 0xfffffff400987947 */ /* 0x000fec000383ffff */
.L_x_2577:
[----:B------:R-:W-:Y:S01]  /*2b50*/  BSSY B1, `(.L_x_2593) ;  /* 0x0000005000017945 */ /* 0x000fe20003800000 */
[----:B------:R-:W-:-:S07]  /*2b60*/  MOV R4, 0xffffffff ;  /* 0xffffffff00047802 */ /* 0x000fce0000000f00 */
[----:B------:R-:W-:Y:S05]  /*2b70*/  WARPSYNC.COLLECTIVE R4, `(.L_x_2594) ;  /* 0x0000000004087348 */ /* 0x000fea0003c00000 */
[----:B------:R-:W-:Y:S01]  /*2b80*/  NOP ;  /* 0x0000000000007918 */ /* 0x000fe20000000000 */
[----:B------:R-:W-:Y:S01]  /*2b90*/  ENDCOLLECTIVE ;  /* 0x000000000000791b */ /* 0x000fe20003800000 */
.L_x_2594:
[----:B------:R-:W-:Y:S05]  /*2ba0*/  BSYNC B1 ;  /* 0x0000000000017941 */ /* 0x000fea0003800000 */
.L_x_2593:
[----:B------:R-:W-:Y:S05]  /*2bb0*/  BRA `(.L_x_2575) ;  /* 0xfffffff400b87947 */ /* 0x000fea000383ffff */
.L_x_2595:
        /* <DEDUP_REMOVED lines=12> */
.L_x_4574:


//--------------------- .text._ZN12tensorrt_llm7kernels32fusedQKNormRopeKernelNTokenHeadsIN3c104HalfENS2_8BFloat16ELi128ELb1ELi4EEEvPviiifPKvS7_S7_PKlii --------------------------
	.section	.text._ZN12tensorrt_llm7kernels32fusedQKNormRopeKernelNTokenHeadsIN3c104HalfENS2_8BFloat16ELi128ELb1ELi4EEEvPviiifPKvS7_S7_PKlii,"ax",@progbits
	.align	128
        .global         _ZN12tensorrt_llm7kernels32fusedQKNormRopeKernelNTokenHeadsIN3c104HalfENS2_8BFloat16ELi128ELb1ELi4EEEvPviiifPKvS7_S7_PKlii
        .type           _ZN12tensorrt_llm7kernels32fusedQKNormRopeKernelNTokenHeadsIN3c104HalfENS2_8BFloat16ELi128ELb1ELi4EEEvPviiifPKvS7_S7_PKlii,@function
        .size           _ZN12tensorrt_llm7kernels32fusedQKNormRopeKernelNTokenHeadsIN3c104HalfENS2_8BFloat16ELi128ELb1ELi4EEEvPviiifPKvS7_S7_PKlii,(.L_x_4575 - _ZN12tensorrt_llm7kernels32fusedQKNormRopeKernelNTokenHeadsIN3c104HalfENS2_8BFloat16ELi128ELb1ELi4EEEvPviiifPKvS7_S7_PKlii)
        .other          _ZN12tensorrt_llm7kernels32fusedQKNormRopeKernelNTokenHeadsIN3c104HalfENS2_8BFloat16ELi128ELb1ELi4EEEvPviiifPKvS7_S7_PKlii,@"STO_CUDA_ENTRY STV_DEFAULT"
_ZN12tensorrt_llm7kernels32fusedQKNormRopeKernelNTokenHeadsIN3c104HalfENS2_8BFloat16ELi128ELb1ELi4EEEvPviiifPKvS7_S7_PKlii:
.text._ZN12tensorrt_llm7kernels32fusedQKNormRopeKernelNTokenHeadsIN3c104HalfENS2_8BFloat16ELi128ELb1ELi4EEEvPviiifPKvS7_S7_PKlii:
        /* <DEDUP_REMOVED lines=80> */
.L_x_2600:
        /* <DEDUP_REMOVED lines=45> */
.L_x_2599:
[----:B------:R-:W-:Y:S05]  /*07d0*/  BSYNC B1 ;  /* 0x0000000000017941 */ /* 0x000fea0003800000 */
.L_x_2598:
        /* <DEDUP_REMOVED lines=13> */
.L_x_2601:
        /* <DEDUP_REMOVED lines=16> */
.L_x_2597:
[----:B------:R-:W-:Y:S05]  /*09b0*/  BSYNC B0 ;  /* 0x0000000000007941 */ /* 0x000fea0003800000 */
.L_x_2596:
        /* <DEDUP_REMOVED lines=37> */
.L_x_2606:
        /* <DEDUP_REMOVED lines=13> */
.L_x_2605:
[----:B------:R-:W-:Y:S05]  /*0ce0*/  BSYNC B1 ;  /* 0x0000000000017941 */ /* 0x000fea0003800000 */
.L_x_2604:
        /* <DEDUP_REMOVED lines=25> */
.L_x_2609:
        /* <DEDUP_REMOVED lines=49> */
.L_x_2608:
[----:B------:R-:W-:Y:S05]  /*1190*/  BSYNC B1 ;  /* 0x0000000000017941 */ /* 0x000fea0003800000 */
.L_x_2607:
        /* <DEDUP_REMOVED lines=36> */
.L_x_2611:
[----:B------:R-:W-:Y:S05]  /*13e0*/  BSYNC B1 ;  /* 0x0000000000017941 */ /* 0x000fea0003800000 */
.L_x_2610:
        /* <DEDUP_REMOVED lines=15> */
.L_x_2603:
[----:B------:R-:W-:Y:S05]  /*14e0*/  BSYNC B0 ;  /* 0x0000000000007941 */ /* 0x000fea0003800000 */
.L_x_2602:
        /* <DEDUP_REMOVED lines=45> */
.L_x_2617:
        /* <DEDUP_REMOVED lines=22> */
.L_x_2624:
        /* <DEDUP_REMOVED lines=18> */
.L_x_2614:
[----:B------:R-:W-:Y:S05]  /*1a40*/  BSYNC B0 ;  /* 0x0000000000007941 */ /* 0x000fea0003800000 */
.L_x_2613:
        /* <DEDUP_REMOVED lines=20> */
.L_x_2616:
[----:B------:R-:W-:Y:S05]  /*1b90*/  BSYNC B0 ;  /* 0x0000000000007941 */ /* 0x000fea0003800000 */
.L_x_2615:
        /* <DEDUP_REMOVED lines=16> */
.L_x_2612:
        /* <DEDUP_REMOVED lines=8> */
.L_x_2619:
[----:B------:R-:W-:Y:S05]  /*1d20*/  BSYNC B0 ;  /* 0x0000000000007941 */ /* 0x000fea0003800000 */
.L_x_2618:
        /* <DEDUP_REMOVED lines=8> */
.L_x_2620:
[----:B------:R-:W-:Y:S01]  /*1db0*/  HFMA2.MMA R25, -RZ, RZ, 0, 2.384185791015625e-07 ;  /* 0x00000004ff197435 */ /* 0x000fe200000001ff */
[----:B------:R-:W-:Y:S02]  /*1dc0*/  IMAD.MOV.U32 R28, RZ, RZ, R15 ;  /* 0x000000ffff1c7224 */ /* 0x000fe400078e000f */
[----:B------:R-:W-:Y:S02]  /*1dd0*/  IMAD.MOV.U32 R15, RZ, RZ, -0x1 ;  /* 0xffffffffff0f7424 */ /* 0x000fe400078e00ff */
[----:B------:R-:W-:-:S07]  /*1de0*/  FADD.FTZ R28, R27, R28 ;  /* 0x0000001c1b1c7221 */ /* 0x000fce0000010000 */
[----:B------:R-:W-:Y:S05]  /*1df0*/  WARPSYNC.COLLECTIVE R15, `(.L_x_2621) ;  /* 0x000000000f087348 */ /* 0x000fea0003c00000 */
[----:B------:R1:W2:Y:S02]  /*1e00*/  SHFL.BFLY P1, R15, R28, R25, R24 ;  /* 0x0c0000191c0f7389 */ /* 0x0002a40000020018 */
[----:B-12---:R-:W-:Y:S01]  /*1e10*/  ENDCOLLECTIVE ;  /* 0x000000000000791b */ /* 0x006fe20003800000 */
.L_x_2621:
        /* <DEDUP_REMOVED lines=8> */
.L_x_2622:
        /* <DEDUP_REMOVED lines=8> */
.L_x_2623:
[----:B------:R-:W-:Y:S01]  /*1f20*/  MOV R27, R15 ;  /* 0x0000000f001b7202 */ /* 0x000fe20000000f00 */
[----:B------:R-:W-:Y:S06]  /*1f30*/  BRA `(.L_x_2624) ;  /* 0xfffffff800787947 */ /* 0x000fec000383ffff */
.L_x_2625:
        /* <DEDUP_REMOVED lines=12> */
.L_x_4575:


//--------------------- .text._ZN12tensorrt_llm7kernels32fusedQKNormRopeKernelNTokenHeadsIN3c104HalfENS2_8BFloat16ELi64ELb0ELi4EEEvPviiifPKvS7_S7_PKlii --------------------------
	.section	.text._ZN12tensorrt_llm7kernels32fusedQKNormRopeKernelNTokenHeadsIN3c104HalfENS2_8BFloat16ELi64ELb0ELi4EEEvPviiifPKvS7_S7_PKlii,"ax",@progbits
	.align	128
        .global         _ZN12tensorrt_llm7kernels32fusedQKNormRopeKernelNTokenHeadsIN3c104HalfENS2_8BFloat16ELi64ELb0ELi4EEEvPviiifPKvS7_S7_PKlii
        .type           _ZN12tensorrt_llm7kernels32fusedQKNormRopeKernelNTokenHeadsIN3c104HalfENS2_8BFloat16ELi64ELb0ELi4EEEvPviiifPKvS7_S7_PKlii,@function
        .size           _ZN12tensorrt_llm7kernels32fusedQKNormRopeKernelNTokenHeadsIN3c104HalfENS2_8BFloat16ELi64ELb0ELi4EEEvPviiifPKvS7_S7_PKlii,(.L_x_4576 - _ZN12tensorrt_llm7kernels32fusedQKNormRopeKernelNTokenHeadsIN3c104HalfENS2_8BFloat16ELi64ELb0ELi4EEEvPviiifPKvS7_S7_PKlii)
        .other          _ZN12tensorrt_llm7kernels32fusedQKNormRopeKernelNTokenHeadsIN3c104HalfENS2_8BFloat16ELi64ELb0ELi4EEEvPviiifPKvS7_S7_PKlii,@"STO_CUDA_ENTRY STV_DEFAULT"
_ZN12tensorrt_llm7kernels32fusedQKNormRopeKernelNTokenHeadsIN3c104HalfENS2_8BFloat16ELi64ELb0ELi4EEEvPviiifPKvS7_S7_PKlii:
.text._ZN12tensorrt_llm7kernels32fusedQKNormRopeKernelNTokenHeadsIN3c104HalfENS2_8BFloat16ELi64ELb0ELi4EEEvPviiifPKvS7_S7_PKlii:
        /* <DEDUP_REMOVED lines=80> */
.L_x_2630:
        /* <DEDUP_REMOVED lines=45> */
.L_x_2629:
[----:B------:R-:W-:Y:S05]  /*07d0*/  BSYNC B1 ;  /* 0x0000000000017941 */ /* 0x000fea0003800000 */
.L_x_2628:
        /* <DEDUP_REMOVED lines=13> */
.L_x_2631:
        /* <DEDUP_REMOVED lines=16> */
.L_x_2627:
[----:B------:R-:W-:Y:S05]  /*09b0*/  BSYNC B0 ;  /* 0x0000000000007941 */ /* 0x000fea0003800000 */
.L_x_2626:
        /* <DEDUP_REMOVED lines=37> */
.L_x_2636:
        /* <DEDUP_REMOVED lines=13> */
.L_x_2635:
[----:B------:R-:W-:Y:S05]  /*0ce0*/  BSYNC B1 ;  /* 0x0000000000017941 */ /* 0x000fea0003800000 */
.L_x_2634:
        /* <DEDUP_REMOVED lines=25> */
.L_x_2639:
        /* <DEDUP_REMOVED lines=49> */
.L_x_2638:
[----:B------:R-:W-:Y:S05]  /*1190*/  BSYNC B1 ;  /* 0x0000000000017941 */ /* 0x000fea0003800000 */
.L_x_2637:
        /* <DEDUP_REMOVED lines=32> */
.L_x_2641:
[----:B------:R-:W-:Y:S05]  /*13a0*/  BSYNC B1 ;  /* 0x0000000000017941 */ /* 0x000fea0003800000 */
.L_x_2640:
        /* <DEDUP_REMOVED lines=15> */
.L_x_2633:
[----:B------:R-:W-:Y:S05]  /*14a0*/  BSYNC B0 ;  /* 0x0000000000007941 */ /* 0x000fea0003800000 */
.L_x_2632:
        /* <DEDUP_REMOVED lines=58> */
.L_x_2649:
        /* <DEDUP_REMOVED lines=18> */
.L_x_2656:
        /* <DEDUP_REMOVED lines=13> */
.L_x_2644:
[----:B------:R-:W-:Y:S05]  /*1a40*/  BSYNC B0 ;  /* 0x0000000000007941 */ /* 0x000fea0003800000 */
.L_x_2643:
        /* <DEDUP_REMOVED lines=46> */
.L_x_2661:
        /* <DEDUP_REMOVED lines=15> */
.L_x_2646:
[----:B------:R-:W-:Y:S05]  /*1e20*/  BSYNC B0 ;  /* 0x0000000000007941 */ /* 0x000fea0003800000 */
.L_x_2645:
        /* <DEDUP_REMOVED lines=15> */
.L_x_2642:
[----:B------:R-:W-:Y:S01]  /*1f20*/  BSSY B0, `(.L_x_2650) ;  /* 0x0000007000007945 */ /* 0x000fe20003800000 */
[----:B------:R-:W-:Y:S01]  /*1f30*/  MOV R3, 0x10 ;  /* 0x0000001000037802 */ /* 0x000fe20000000f00 */
[----:B------:R-:W-:Y:S01]  /*1f40*/  IMAD.MOV.U32 R24, RZ, RZ, 0x1f ;  /* 0x0000001fff187424 */ /* 0x000fe200078e00ff */
[----:B------:R-:W-:-:S07]  /*1f50*/  MOV R26, 0xffffffff ;  /* 0xffffffff001a7802 */ /* 0x000fce0000000f00 */
[----:B------:R-:W-:Y:S05]  /*1f60*/  WARPSYNC.COLLECTIVE R26, `(.L_x_2651) ;  /* 0x000000001a087348 */ /* 0x000fea0003c00000 */
[----:B------:R1:W2:Y:S02]  /*1f70*/  SHFL.BFLY P2, R27, R23, R3, R24 ;  /* 0x0c000003171b7389 */ /* 0x0002a40000040018 */
[----:B-12---:R-:W-:Y:S01]  /*1f80*/  ENDCOLLECTIVE ;  /* 0x000000000000791b */ /* 0x006fe20003800000 */
.L_x_2651:
[----:B------:R-:W-:Y:S05]  /*1f90*/  BSYNC B0 ;  /* 0x0000000000007941 */ /* 0x000fea0003800000 */
.L_x_2650:
        /* <DEDUP_REMOVED lines=8> */
.L_x_2652:
[----:B------:R-:W-:Y:S01]  /*2020*/  HFMA2.MMA R3, -RZ, RZ, 0, 2.384185791015625e-07 ;  /* 0x00000004ff037435 */ /* 0x000fe200000001ff */
[----:B------:R-:W-:-:S04]  /*2030*/  FADD.FTZ R28, R25, R27 ;  /* 0x0000001b191c7221 */ /* 0x000fc80000010000 */
[----:B------:R-:W-:-:S07]  /*2040*/  IMAD.MOV.U32 R23, RZ, RZ, R28 ;  /* 0x000000ffff177224 */ /* 0x000fce00078e001c */
[----:B------:R-:W-:Y:S05]  /*2050*/  WARPSYNC.COLLECTIVE R26, `(.L_x_2653) ;  /* 0x000000001a087348 */ /* 0x000fea0003c00000 */
[----:B------:R1:W2:Y:S02]  /*2060*/  SHFL.BFLY P2, R27, R23, R3, R24 ;  /* 0x0c000003171b7389 */ /* 0x0002a40000040018 */
[----:B-12---:R-:W-:Y:S01]  /*2070*/  ENDCOLLECTIVE ;  /* 0x000000000000791b */ /* 0x006fe20003800000 */
.L_x_2653:
[----:B------:R-:W-:Y:S01]  /*2080*/  MOV R3, 0x2 ;  /* 0x0000000200037802 */ /* 0x000fe20000000f00 */
[----:B------:R-:W-:-:S04]  /*2090*/  FADD.FTZ R29, R28, R27 ;  /* 0x0000001b1c1d7221 */ /* 0x000fc80000010000 */
[----:B------:R-:W-:-:S07]  /*20a0*/  IMAD.MOV.U32 R23, RZ, RZ, R29 ;  /* 0x000000ffff177224 */ /* 0x000fce00078e001d */
[----:B------:R-:W-:Y:S05]  /*20b0*/  WARPSYNC.COLLECTIVE R26, `(.L_x_2654) ;  /* 0x000000001a087348 */ /* 0x000fea0003c00000 */
[----:B------:R1:W2:Y:S02]  /*20c0*/  SHFL.BFLY P2, R27, R23, R3, R24 ;  /* 0x0c000003171b7389 */ /* 0x0002a40000040018 */
[----:B-12---:R-:W-:Y:S01]  /*20d0*/  ENDCOLLECTIVE ;  /* 0x000000000000791b */ /* 0x006fe20003800000 */
.L_x_2654:
[----:B------:R-:W-:Y:S01]  /*20e0*/  HFMA2.MMA R3, -RZ, RZ, 0, 5.9604644775390625e-08 ;  /* 0x00000001ff037435 */ /* 0x000fe200000001ff */
[----:B------:R-:W-:-:S04]  /*20f0*/  FADD.FTZ R29, R29, R27 ;  /* 0x0000001b1d1d7221 */ /* 0x000fc80000010000 */
[----:B------:R-:W-:-:S07]  /*2100*/  IMAD.MOV.U32 R23, RZ, RZ, R29 ;  /* 0x000000ffff177224 */ /* 0x000fce00078e001d */
[----:B------:R-:W-:Y:S05]  /*2110*/  WARPSYNC.COLLECTIVE R26, `(.L_x_2655) ;  /* 0x000000001a087348 */ /* 0x000fea0003c00000 */
[----:B------:R1:W2:Y:S02]  /*2120*/  SHFL.BFLY P2, R27, R23, R3, R24 ;  /* 0x0c000003171b7389 */ /* 0x0002a40000040018 */
[----:B-12---:R-:W-:Y:S01]  /*2130*/  ENDCOLLECTIVE ;  /* 0x000000000000791b */ /* 0x006fe20003800000 */
.L_x_2655:
[----:B------:R-:W-:Y:S05]  /*2140*/  BRA `(.L_x_2656) ;  /* 0xfffffff800087947 */ /* 0x000fea000383ffff */
.L_x_2647:
        /* <DEDUP_REMOVED lines=23> */
.L_x_2658:
[----:B------:R-:W-:Y:S05]  /*22c0*/  BSYNC B1 ;  /* 0x0000000000017941 */ /* 0x000fea0003800000 */
.L_x_2657:
[----:B------:R-:W-:Y:S01]  /*22d0*/  MOV R3, R16 ;  /* 0x0000001000037202 */ /* 0x000fe20000000f00 */
[----:B------:R-:W-:Y:S01]  /*22e0*/  IMAD.MOV.U32 R24, RZ, RZ, 0x1f ;  /* 0x0000001fff187424 */ /* 0x000fe200078e00ff */
[----:B------:R-:W-:Y:S02]  /*22f0*/  MOV R26, 0xffffffff ;  /* 0xffffffff001a7802 */ /* 0x000fe40000000f00 */
[----:B------:R-:W-:-:S13]  /*2300*/  ISETP.NE.AND P3, PT, R25, RZ, PT ;  /* 0x000000ff1900720c */ /* 0x000fda0003f65270 */
[----:B------:R-:W-:Y:S05]  /*2310*/  WARPSYNC.COLLECTIVE R26, `(.L_x_2659) ;  /* 0x000000001a087348 */ /* 0x000fea0003c00000 */
[----:B------:R1:W2:Y:S02]  /*2320*/  SHFL.BFLY P2, R27, R23, R3, R24 ;  /* 0x0c000003171b7389 */ /* 0x0002a40000040018 */
[----:B-12---:R-:W-:Y:S01]  /*2330*/  ENDCOLLECTIVE ;  /* 0x000000000000791b */ /* 0x006fe20003800000 */
.L_x_2659:
        /* <DEDUP_REMOVED lines=24> */
.L_x_2660:
[----:B------:R-:W-:Y:S05]  /*24c0*/  BRA `(.L_x_2661) ;  /* 0xfffffff800187947 */ /* 0x000fea000383ffff */
.L_x_2648:
[----:B------:R-:W-:Y:S01]  /*24d0*/  BSSY B1, `(.L_x_2662) ;  /* 0x0000005000017945 */ /* 0x000fe20003800000 */
[----:B------:R-:W-:-:S07]  /*24e0*/  MOV R26, 0xffffffff ;  /* 0xffffffff001a7802 */ /* 0x000fce0000000f00 */
[----:B------:R-:W-:Y:S05]  /*24f0*/  WARPSYNC.COLLECTIVE R26, `(.L_x_2663) ;  /* 0x000000001a087348 */ /* 0x000fea0003c00000 */
[----:B------:R-:W-:Y:S01]  /*2500*/  NOP ;  /* 0x0000000000007918 */ /* 0x000fe20000000000 */
[----:B------:R-:W-:Y:S01]  /*2510*/  ENDCOLLECTIVE ;  /* 0x000000000000791b */ /* 0x000fe20003800000 */
.L_x_2663:
[----:B------:R-:W-:Y:S05]  /*2520*/  BSYNC B1 ;  /* 0x0000000000017941 */ /* 0x000fea0003800000 */
.L_x_2662:
[----:B------:R-:W-:Y:S05]  /*2530*/  BRA `(.L_x_2646) ;  /* 0xfffffff800387947 */ /* 0x000fea000383ffff */
.L_x_2664:
        /* <DEDUP_REMOVED lines=12> */
.L_x_4576:


//--------------------- .text._ZN12tensorrt_llm7kernels32fusedQKNormRopeKernelNTokenHeadsIN3c104HalfENS2_8BFloat16ELi64ELb1ELi4EEEvPviiifPKvS7_S7_PKlii --------------------------
	.section	.text._ZN12tensorrt_llm7kernels32fusedQKNormRopeKernelNTokenHeadsIN3c104HalfENS2_8BFloat16ELi64ELb1ELi4EEEvPviiifPKvS7_S7_PKlii,"ax",@progbits
	.align	128
        .global         _ZN12tensorrt_llm7kernels32fusedQKNormRopeKernelNTokenHeadsIN3c104HalfENS2_8BFloat16ELi64ELb1ELi4EEEvPviiifPKvS7_S7_PKlii
        .type           _ZN12tensorrt_llm7kernels32fusedQKNormRopeKernelNTokenHeadsIN3c104HalfENS2_8BFloat16ELi64ELb1ELi4EEEvPviiifPKvS7_S7_PKlii,@function
        .size           _ZN12tensorrt_llm7kernels32fusedQKNormRopeKernelNTokenHeadsIN3c104HalfENS2_8BFloat16ELi64ELb1ELi4EEEvPviiifPKvS7_S7_PKlii,(.L_x_4577 - _ZN12tensorrt_llm7kernels32fusedQKNormRopeKernelNTokenHeadsIN3c104HalfENS2_8BFloat16ELi64ELb1ELi4EEEvPviiifPKvS7_S7_PKlii)
        .other          _ZN12tensorrt_llm7kernels32fusedQKNormRopeKernelNTokenHeadsIN3c104HalfENS2_8BFloat16ELi64ELb1ELi4EEEvPviiifPKvS7_S7_PKlii,@"STO_CUDA_ENTRY STV_DEFAULT"
_ZN12tensorrt_llm7kernels32fusedQKNormRopeKernelNTokenHeadsIN3c104HalfENS2_8BFloat16ELi64ELb1ELi4EEEvPviiifPKvS7_S7_PKlii:
.text._ZN12tensorrt_llm7kernels32fusedQKNormRopeKernelNTokenHeadsIN3c104HalfENS2_8BFloat16ELi64ELb1ELi4EEEvPviiifPKvS7_S7_PKlii:
        /* <DEDUP_REMOVED lines=79> */
.L_x_2669:
        /* <DEDUP_REMOVED lines=46> */
.L_x_2668:
[----:B------:R-:W-:Y:S05]  /*07d0*/  BSYNC B1 ;  /* 0x0000000000017941 */ /* 0x000fea0003800000 */
.L_x_2667:
        /* <DEDUP_REMOVED lines=13> */
.L_x_2670:
        /* <DEDUP_REMOVED lines=16> */
.L_x_2666:
[----:B------:R-:W-:Y:S05]  /*09b0*/  BSYNC B0 ;  /* 0x0000000000007941 */ /* 0x000fea0003800000 */
.L_x_2665:
        /* <DEDUP_REMOVED lines=37> */
.L_x_2675:
        /* <DEDUP_REMOVED lines=13> */
.L_x_2674:
[----:B------:R-:W-:Y:S05]  /*0ce0*/  BSYNC B1 ;  /* 0x0000000000017941 */ /* 0x000fea0003800000 */
.L_x_2673:
        /* <DEDUP_REMOVED lines=25> */
.L_x_2678:
        /* <DEDUP_REMOVED lines=49> */
.L_x_2677:
[----:B------:R-:W-:Y:S05]  /*1190*/  BSYNC B1 ;  /* 0x0000000000017941 */ /* 0x000fea0003800000 */
.L_x_2676:
        /* <DEDUP_REMOVED lines=32> */
.L_x_2680:
[----:B------:R-:W-:Y:S05]  /*13a0*/  BSYNC B1 ;  /* 0x0000000000017941 */ /* 0x000fea0003800000 */
.L_x_2679:
        /* <DEDUP_REMOVED lines=15> */
.L_x_2672:
[----:B------:R-:W-:Y:S05]  /*14a0*/  BSYNC B0 ;  /* 0x0000000000007941 */ /* 0x000fea0003800000 */
.L_x_2671:
        /* <DEDUP_REMOVED lines=40> */
.L_x_2687:
        /* <DEDUP_REMOVED lines=24> */
.L_x_2697:
        /* <DEDUP_REMOVED lines=14> */
.L_x_2685:
[----:B------:R-:W-:Y:S05]  /*1990*/  BSYNC B1 ;  /* 0x0000000000017941 */ /* 0x000fea0003800000 */
.L_x_2684:
        /* <DEDUP_REMOVED lines=37> */
.L_x_2704:
        /* <DEDUP_REMOVED lines=26> */
.L_x_2682:
[----:B------:R-:W-:Y:S05]  /*1d90*/  BSYNC B0 ;  /* 0x0000000000007941 */ /* 0x000fea0003800000 */
.L_x_2681:
        /* <DEDUP_REMOVED lines=25> */
.L_x_2711:
[----:B------:R-:W3:Y:S01]  /*1f30*/  LDC R7, c[0x0][0x224] ;  /* 0x00008900ff077b82 */ /* 0x000ee20000000800 */
[----:B------:R-:W-:Y:S01]  /*1f40*/  ISETP.NE.AND P1, PT, R16, RZ, PT ;  /* 0x000000ff1000720c */ /* 0x000fe20003f25270 */
[----:B------:R-:W-:Y:S01]  /*1f50*/  BSSY B0, `(.L_x_2689) ;  /* 0x0000004000007945 */ /* 0x000fe20003800000 */
[----:B------:R-:W-:-:S11]  /*1f60*/  ISETP.GE.AND P2, PT, R11, R18, PT ;  /* 0x000000120b00720c */ /* 0x000fd60003f46270 */
[----:B------:R-:W-:Y:S05]  /*1f70*/  @P1 BRA `(.L_x_2690) ;  /* 0x0000000000041947 */ /* 0x000fea0003800000 */
[----:B------:R-:W-:-:S04]  /*1f80*/  DEPBAR.LE SB0, 0x0 ;  /* 0x000080000000791a */ /* 0x000fc80000000000 */
.L_x_2690:
[----:B------:R-:W-:Y:S05]  /*1f90*/  BSYNC B0 ;  /* 0x0000000000007941 */ /* 0x000fea0003800000 */
.L_x_2689:
        /* <DEDUP_REMOVED lines=24> */
.L_x_2683:
        /* <DEDUP_REMOVED lines=8> */
.L_x_2692:
[----:B------:R-:W-:Y:S05]  /*21a0*/  BSYNC B1 ;  /* 0x0000000000017941 */ /* 0x000fea0003800000 */
.L_x_2691:
[----:B------:R-:W-:Y:S01]  /*21b0*/  FADD.FTZ R8, R23, R26 ;  /* 0x0000001a17087221 */ /* 0x000fe20000010000 */
[----:B------:R-:W-:Y:S01]  /*21c0*/  MOV R9, 0x8 ;  /* 0x0000000800097802 */ /* 0x000fe20000000f00 */
[----:B------:R-:W-:Y:S01]  /*21d0*/  IMAD.MOV.U32 R24, RZ, RZ, 0x1f ;  /* 0x0000001fff187424 */ /* 0x000fe200078e00ff */
[----:B------:R-:W-:-:S07]  /*21e0*/  MOV R27, 0xffffffff ;  /* 0xffffffff001b7802 */ /* 0x000fce0000000f00 */
[----:B------:R-:W-:Y:S05]  /*21f0*/  WARPSYNC.COLLECTIVE R27, `(.L_x_2693) ;  /* 0x000000001b087348 */ /* 0x000fea0003c00000 */
[----:B------:R1:W2:Y:S02]  /*2200*/  SHFL.BFLY P1, R26, R8, R9, R24 ;  /* 0x0c000009081a7389 */ /* 0x0002a40000020018 */
[----:B-12---:R-:W-:Y:S01]  /*2210*/  ENDCOLLECTIVE ;  /* 0x000000000000791b */ /* 0x006fe20003800000 */
.L_x_2693:
[----:B------:R-:W-:Y:S01]  /*2220*/  HFMA2.MMA R9, -RZ, RZ, 0, 2.384185791015625e-07 ;  /* 0x00000004ff097435 */ /* 0x000fe200000001ff */
[----:B------:R-:W-:-:S04]  /*2230*/  FADD.FTZ R23, R8, R26 ;  /* 0x0000001a08177221 */ /* 0x000fc80000010000 */
[----:B------:R-:W-:-:S07]  /*2240*/  IMAD.MOV.U32 R8, RZ, RZ, R23 ;  /* 0x000000ffff087224 */ /* 0x000fce00078e0017 */
[----:B------:R-:W-:Y:S05]  /*2250*/  WARPSYNC.COLLECTIVE R27, `(.L_x_2694) ;  /* 0x000000001b087348 */ /* 0x000fea0003c00000 */
[----:B------:R1:W2:Y:S02]  /*2260*/  SHFL.BFLY P1, R26, R8, R9, R24 ;  /* 0x0c000009081a7389 */ /* 0x0002a40000020018 */
[----:B-12---:R-:W-:Y:S01]  /*2270*/  ENDCOLLECTIVE ;  /* 0x000000000000791b */ /* 0x006fe20003800000 */
.L_x_2694:
[----:B------:R-:W-:Y:S01]  /*2280*/  MOV R9, 0x2 ;  /* 0x0000000200097802 */ /* 0x000fe20000000f00 */
[----:B------:R-:W-:-:S04]  /*2290*/  FADD.FTZ R23, R23, R26 ;  /* 0x0000001a17177221 */ /* 0x000fc80000010000 */
[----:B------:R-:W-:-:S07]  /*22a0*/  IMAD.MOV.U32 R8, RZ, RZ, R23 ;  /* 0x000000ffff087224 */ /* 0x000fce00078e0017 */
[----:B------:R-:W-:Y:S05]  /*22b0*/  WARPSYNC.COLLECTIVE R27, `(.L_x_2695) ;  /* 0x000000001b087348 */ /* 0x000fea0003c00000 */
[----:B------:R1:W2:Y:S02]  /*22c0*/  SHFL.BFLY P1, R26, R8, R9, R24 ;  /* 0x0c000009081a7389 */ /* 0x0002a40000020018 */
[----:B-12---:R-:W-:Y:S01]  /*22d0*/  ENDCOLLECTIVE ;  /* 0x000000000000791b */ /* 0x006fe20003800000 */
.L_x_2695:
[----:B------:R-:W-:Y:S02]  /*22e0*/  IMAD.MOV.U32 R9, RZ, RZ, 0x1 ;  /* 0x00000001ff097424 */ /* 0x000fe400078e00ff */
[----:B------:R-:W-:-:S07]  /*22f0*/  FADD.FTZ R8, R23, R26 ;  /* 0x0000001a17087221 */ /* 0x000fce0000010000 */
[----:B------:R-:W-:Y:S05]  /*2300*/  WARPSYNC.COLLECTIVE R27, `(.L_x_2696) ;  /* 0x000000001b087348 */ /* 0x000fea0003c00000 */
[----:B------:R1:W2:Y:S02]  /*2310*/  SHFL.BFLY P1, R26, R8, R9, R24 ;  /* 0x0c000009081a7389 */ /* 0x0002a40000020018 */
[----:B-12---:R-:W-:Y:S01]  /*2320*/  ENDCOLLECTIVE ;  /* 0x000000000000791b */ /* 0x006fe20003800000 */
.L_x_2696:
[----:B------:R-:W-:Y:S05]  /*2330*/  BRA `(.L_x_2697) ;  /* 0xfffffff4005c7947 */ /* 0x000fea000383ffff */
.L_x_2686:
[----:B------:R-:W-:Y:S01]  /*2340*/  HFMA2.MMA R9, -RZ, RZ, 0, 9.5367431640625e-07 ;  /* 0x00000010ff097435 */ /* 0x000fe200000001ff */
[----:B------:R-:W-:Y:S01]  /*2350*/  BSSY B1, `(.L_x_2698) ;  /* 0x0000006000017945 */ /* 0x000fe20003800000 */
[----:B------:R-:W-:Y:S01]  /*2360*/  IMAD.MOV.U32 R24, RZ, RZ, 0x1f ;  /* 0x0000001fff187424 */ /* 0x000fe200078e00ff */
[----:B------:R-:W-:-:S08]  /*2370*/  MOV R27, 0xffffffff ;  /* 0xffffffff001b7802 */ /* 0x000fd00000000f00 */
[----:B------:R-:W-:Y:S05]  /*2380*/  WARPSYNC.COLLECTIVE R27, `(.L_x_2699) ;  /* 0x000000001b087348 */ /* 0x000fea0003c00000 */
[----:B------:R1:W2:Y:S02]  /*2390*/  SHFL.BFLY P1, R26, R8, R9, R24 ;  /* 0x0c000009081a7389 */ /* 0x0002a40000020018 */
[----:B-12---:R-:W-:Y:S01]  /*23a0*/  ENDCOLLECTIVE ;  /* 0x000000000000791b */ /* 0x006fe20003800000 */
.L_x_2699:
[----:B------:R-:W-:Y:S05]  /*23b0*/  BSYNC B1 ;  /* 0x0000000000017941 */ /* 0x000fea0003800000 */
.L_x_2698:
[----:B------:R-:W-:Y:S01]  /*23c0*/  HFMA2.MMA R24, -RZ, RZ, 0, 1.847743988037109375e-06 ;  /* 0x0000001fff187435 */ /* 0x000fe200000001ff */
[----:B------:R-:W-:Y:S01]  /*23d0*/  FADD.FTZ R8, R8, R26 ;  /* 0x0000001a08087221 */ /* 0x000fe20000010000 */
[----:B------:R-:W-:Y:S02]  /*23e0*/  IMAD.MOV.U32 R9, RZ, RZ, 0x8 ;  /* 0x00000008ff097424 */ /* 0x000fe400078e00ff */
[----:B------:R-:W-:-:S07]  /*23f0*/  IMAD.MOV.U32 R27, RZ, RZ, -0x1 ;  /* 0xffffffffff1b7424 */ /* 0x000fce00078e00ff */
[----:B------:R-:W-:Y:S05]  /*2400*/  WARPSYNC.COLLECTIVE R27, `(.L_x_2700) ;  /* 0x000000001b087348 */ /* 0x000fea0003c00000 */
[----:B------:R1:W2:Y:S02]  /*2410*/  SHFL.BFLY P1, R26, R8, R9, R24 ;  /* 0x0c000009081a7389 */ /* 0x0002a40000020018 */
[----:B-12---:R-:W-:Y:S01]  /*2420*/  ENDCOLLECTIVE ;  /* 0x000000000000791b */ /* 0x006fe20003800000 */
.L_x_2700:
[----:B------:R-:W-:Y:S01]  /*2430*/  MOV R9, 0x4 ;  /* 0x0000000400097802 */ /* 0x000fe20000000f00 */
[----:B------:R-:W-:-:S07]  /*2440*/  FADD.FTZ R8, R8, R26 ;  /* 0x0000001a08087221 */ /* 0x000fce0000010000 */
[----:B------:R-:W-:Y:S05]  /*2450*/  WARPSYNC.COLLECTIVE R27, `(.L_x_2701) ;  /* 0x000000001b087348 */ /* 0x000fea0003c00000 */
[----:B------:R1:W2:Y:S02]  /*2460*/  SHFL.BFLY P1, R26, R8, R9, R24 ;  /* 0x0c000009081a7389 */ /* 0x0002a40000020018 */
[----:B-12---:R-:W-:Y:S01]  /*2470*/  ENDCOLLECTIVE ;  /* 0x000000000000791b */ /* 0x006fe20003800000 */
.L_x_2701:
[----:B------:R-:W-:Y:S02]  /*2480*/  IMAD.MOV.U32 R9, RZ, RZ, 0x2 ;  /* 0x00000002ff097424 */ /* 0x000fe400078e00ff */
[----:B------:R-:W-:-:S07]  /*2490*/  FADD.FTZ R8, R8, R26 ;  /* 0x0000001a08087221 */ /* 0x000fce0000010000 */
[----:B------:R-:W-:Y:S05]  /*24a0*/  WARPSYNC.COLLECTIVE R27, `(.L_x_2702) ;  /* 0x000000001b087348 */ /* 0x000fea0003c00000 */
[----:B------:R1:W2:Y:S02]  /*24b0*/  SHFL.BFLY P1, R26, R8, R9, R24 ;  /* 0x0c000009081a7389 */ /* 0x0002a40000020018 */
[----:B-12---:R-:W-:Y:S01]  /*24c0*/  ENDCOLLECTIVE ;  /* 0x000000000000791b */ /* 0x006fe20003800000 */
.L_x_2702:
[----:B------:R-:W-:Y:S01]  /*24d0*/  HFMA2.MMA R9, -RZ, RZ, 0, 5.9604644775390625e-08 ;  /* 0x00000001ff097435 */ /* 0x000fe200000001ff */
[----:B------:R-:W-:-:S10]  /*24e0*/  FADD.FTZ R8, R8, R26 ;  /* 0x0000001a08087221 */ /* 0x000fd40000010000 */
[----:B------:R-:W-:Y:S05]  /*24f0*/  WARPSYNC.COLLECTIVE R27, `(.L_x_2703) ;  /* 0x000000001b087348 */ /* 0x000fea0003c00000 */
[----:B------:R1:W2:Y:S02]  /*2500*/  SHFL.BFLY P1, R26, R8, R9, R24 ;  /* 0x0c000009081a7389 */ /* 0x0002a40000020018 */
[----:B-12---:R-:W-:Y:S01]  /*2510*/  ENDCOLLECTIVE ;  /* 0x000000000000791b */ /* 0x006fe20003800000 */
.L_x_2703:
[----:B------:R-:W-:Y:S05]  /*2520*/  BRA `(.L_x_2704) ;  /* 0xfffffff400b07947 */ /* 0x000fea000383ffff */
.L_x_2688:
[----:B------:R-:W-:Y:S01]  /*2530*/  BSSY B0, `(.L_x_2705) ;  /* 0x0000007000007945 */ /* 0x000fe20003800000 */
[----:B------:R-:W-:Y:S01]  /*2540*/  IMAD.MOV.U32 R9, RZ, RZ, 0x10 ;  /* 0x00000010ff097424 */ /* 0x000fe200078e00ff */
[----:B------:R-:W-:Y:S01]  /*2550*/  MOV R24, 0x1f ;  /* 0x0000001f00187802 */ /* 0x000fe20000000f00 */
[----:B------:R-:W-:-:S07]  /*2560*/  IMAD.MOV.U32 R27, RZ, RZ, -0x1 ;  /* 0xffffffffff1b7424 */ /* 0x000fce00078e00ff */
[----:B------:R-:W-:Y:S05]  /*2570*/  WARPSYNC.COLLECTIVE R27, `(.L_x_2706) ;  /* 0x000000001b087348 */ /* 0x000fea0003c00000 */
[----:B------:R1:W2:Y:S02]  /*2580*/  SHFL.BFLY P1, R26, R8, R9, R24 ;  /* 0x0c000009081a7389 */ /* 0x0002a40000020018 */
[----:B-12---:R-:W-:Y:S01]  /*2590*/  ENDCOLLECTIVE ;  /* 0x000000000000791b */ /* 0x006fe20003800000 */
.L_x_2706:
[----:B------:R-:W-:Y:S05]  /*25a0*/  BSYNC B0 ;  /* 0x0000000000007941 */ /* 0x000fea0003800000 */
.L_x_2705:
[----:B------:R-:W-:Y:S01]  /*25b0*/  HFMA2.MMA R9, -RZ, RZ, 0, 4.76837158203125e-07 ;  /* 0x00000008ff097435 */ /* 0x000fe200000001ff */
[----:B------:R-:W-:Y:S01]  /*25c0*/  FADD.FTZ R8, R8, R26 ;  /* 0x0000001a08087221 */ /* 0x000fe20000010000 */
[----:B------:R-:W-:Y:S01]  /*25d0*/  IMAD.MOV.U32 R24, RZ, RZ, 0x1f ;  /* 0x0000001fff187424 */ /* 0x000fe200078e00ff */
[----:B------:R-:W-:-:S08]  /*25e0*/  MOV R27, 0xffffffff ;  /* 0xffffffff001b7802 */ /* 0x000fd00000000f00 */
[----:B------:R-:W-:Y:S05]  /*25f0*/  WARPSYNC.COLLECTIVE R27, `(.L_x_2707) ;  /* 0x000000001b087348 */ /* 0x000fea0003c00000 */
[----:B------:R1:W2:Y:S02]  /*2600*/  SHFL.BFLY P1, R26, R8, R9, R24 ;  /* 0x0c000009081a7389 */ /* 0x0002a40000020018 */
[----:B-12---:R-:W-:Y:S01]  /*2610*/  ENDCOLLECTIVE ;  /* 0x000000000000791b */ /* 0x006fe20003800000 */
.L_x_2707:
[----:B------:R-:W-:Y:S01]  /*2620*/  HFMA2.MMA R9, -RZ, RZ, 0, 2.384185791015625e-07 ;  /* 0x00000004ff097435 */ /* 0x000fe200000001ff */
[----:B------:R-:W-:-:S04]  /*2630*/  FADD.FTZ R7, R8, R26 ;  /* 0x0000001a08077221 */ /* 0x000fc80000010000 */
[----:B------:R-:W-:-:S07]  /*2640*/  IMAD.MOV.U32 R8, RZ, RZ, R7 ;  /* 0x000000ffff087224 */ /* 0x000fce00078e0007 */
[----:B------:R-:W-:Y:S05]  /*2650*/  WARPSYNC.COLLECTIVE R27, `(.L_x_2708) ;  /* 0x000000001b087348 */ /* 0x000fea0003c00000 */
[----:B------:R1:W2:Y:S02]  /*2660*/  SHFL.BFLY P1, R26, R8, R9, R24 ;  /* 0x0c000009081a7389 */ /* 0x0002a40000020018 */
[----:B-12---:R-:W-:Y:S01]  /*2670*/  ENDCOLLECTIVE ;  /* 0x000000000000791b */ /* 0x006fe20003800000 */
.L_x_2708:
[----:B------:R-:W-:Y:S01]  /*2680*/  MOV R9, 0x2 ;  /* 0x0000000200097802 */ /* 0x000fe20000000f00 */
[----:B------:R-:W-:-:S04]  /*2690*/  FADD.FTZ R10, R7, R26 ;  /* 0x0000001a070a7221 */ /* 0x000fc80000010000 */
[----:B------:R-:W-:-:S07]  /*26a0*/  IMAD.MOV.U32 R8, RZ, RZ, R10 ;  /* 0x000000ffff087224 */ /* 0x000fce00078e000a */
[----:B------:R-:W-:Y:S05]  /*26b0*/  WARPSYNC.COLLECTIVE R27, `(.L_x_2709) ;  /* 0x000000001b087348 */ /* 0x000fea0003c00000 */
[----:B------:R1:W2:Y:S02]  /*26c0*/  SHFL.BFLY P1, R26, R8, R9, R24 ;  /* 0x0c000009081a7389 */ /* 0x0002a40000020018 */
[----:B-12---:R-:W-:Y:S01]  /*26d0*/  ENDCOLLECTIVE ;  /* 0x000000000000791b */ /* 0x006fe20003800000 */
.L_x_2709:
[----:B------:R-:W-:Y:S01]  /*26e0*/  HFMA2.MMA R9, -RZ, RZ, 0, 5.9604644775390625e-08 ;  /* 0x00000001ff097435 */ /* 0x000fe200000001ff */
[----:B------:R-:W-:-:S04]  /*26f0*/  FADD.FTZ R15, R10, R26 ;  /* 0x0000001a0a0f7221 */ /* 0x000fc80000010000 */
[----:B------:R-:W-:-:S07]  /*2700*/  IMAD.MOV.U32 R8, RZ, RZ, R15 ;  /* 0x000000ffff087224 */ /* 0x000fce00078e000f */
[----:B------:R-:W-:Y:S05]  /*2710*/  WARPSYNC.COLLECTIVE R27, `(.L_x_2710) ;  /* 0x000000001b087348 */ /* 0x000fea0003c00000 */
[----:B------:R1:W2:Y:S02]  /*2720*/  SHFL.BFLY P1, R26, R8, R9, R24 ;  /* 0x0c000009081a7389 */ /* 0x0002a40000020018 */
[----:B-12---:R-:W-:Y:S01]  /*2730*/  ENDCOLLECTIVE ;  /* 0x000000000000791b */ /* 0x006fe20003800000 */
.L_x_2710:
[----:B------:R-:W-:Y:S05]  /*2740*/  BRA `(.L_x_2711) ;  /* 0xfffffff400f87947 */ /* 0x000fea000383ffff */
.L_x_2712:
        /* <DEDUP_REMOVED lines=11> */
.L_x_4577:


//--------------------- .text._ZN12tensorrt_llm7kernels32fusedQKNormRopeKernelNTokenHeadsIN3c104HalfENS2_8BFloat16ELi256ELb0ELi2EEEvPviiifPKvS7_S7_PKlii --------------------------
	.section	.text._ZN12tensorrt_llm7kernels32fusedQKNormRopeKernelNTokenHeadsIN3c104HalfENS2_8BFloat16ELi256ELb0ELi2EEEvPviiifPKvS7_S7_PKlii,"ax",@progbits
	.align	128
        .global         _ZN12tensorrt_llm7kernels32fusedQKNormRopeKernelNTokenHeadsIN3c104HalfENS2_8BFloat16ELi256ELb0ELi2EEEvPviiifPKvS7_S7_PKlii
        .type           _ZN12tensorrt_llm7kernels32fusedQKNormRopeKernelNTokenHeadsIN3c104HalfENS2_8BFloat16ELi256ELb0ELi2EEEvPviiifPKvS7_S7_PKlii,@function
        .size           _ZN12tensorrt_llm7kernels32fusedQKNormRopeKernelNTokenHeadsIN3c104HalfENS2_8BFloat16ELi256ELb0ELi2EEEvPviiifPKvS7_S7_PKlii,(.L_x_4578 - _ZN12tensorrt_llm7kernels32fusedQKNormRopeKernelNTokenHeadsIN3c104HalfENS2_8BFloat16ELi256ELb0ELi2EEEvPviiifPKvS7_S7_PKlii)
        .other          _ZN12tensorrt_llm7kernels32fusedQKNormRopeKernelNTokenHeadsIN3c104HalfENS2_8BFloat16ELi256ELb0ELi2EEEvPviiifPKvS7_S7_PKlii,@"STO_CUDA_ENTRY STV_DEFAULT"
_ZN12tensorrt_llm7kernels32fusedQKNormRopeKernelNTokenHeadsIN3c104HalfENS2_8BFloat16ELi256ELb0ELi2EEEvPviiifPKvS7_S7_PKlii:
.text._ZN12tensorrt_llm7kernels32fusedQKNormRopeKernelNTokenHeadsIN3c104HalfENS2_8BFloat16ELi256ELb0ELi2EEEvPviiifPKvS7_S7_PKlii:
        /* <DEDUP_REMOVED lines=79> */
.L_x_2717:
        /* <DEDUP_REMOVED lines=45> */
.L_x_2716:
[----:B------:R-:W-:Y:S05]  /*07c0*/  BSYNC B1 ;  /* 0x0000000000017941 */ /* 0x000fea0003800000 */
.L_x_2715:
        /* <DEDUP_REMOVED lines=13> */
.L_x_2718:
        /* <DEDUP_REMOVED lines=16> */
.L_x_2714:
[----:B------:R-:W-:Y:S05]  /*09a0*/  BSYNC B0 ;  /* 0x0000000000007941 */ /* 0x000fea0003800000 */
.L_x_2713:
        /* <DEDUP_REMOVED lines=37> */
.L_x_2723:
        /* <DEDUP_REMOVED lines=13> */
.L_x_2722:
[----:B------:R-:W-:Y:S05]  /*0cd0*/  BSYNC B1 ;  /* 0x0000000000017941 */ /* 0x000fea0003800000 */
.L_x_2721:
        /* <DEDUP_REMOVED lines=25> */
.L_x_2726:
        /* <DEDUP_REMOVED lines=49> */
.L_x_2725:
[----:B------:R-:W-:Y:S05]  /*1180*/  BSYNC B1 ;  /* 0x0000000000017941 */ /* 0x000fea0003800000 */
.L_x_2724:
        /* <DEDUP_REMOVED lines=32> */
.L_x_2728:
[----:B------:R-:W-:Y:S05]  /*1390*/  BSYNC B1 ;  /* 0x0000000000017941 */ /* 0x000fea0003800000 */
.L_x_2727:
        /* <DEDUP_REMOVED lines=15> */
.L_x_2720:
[----:B------:R-:W-:Y:S05]  /*1490*/  BSYNC B0 ;  /* 0x0000000000007941 */ /* 0x000fea0003800000 */
.L_x_2719:
        /* <DEDUP_REMOVED lines=165> */
.L_x_2736:
        /* <DEDUP_REMOVED lines=30> */
.L_x_2743:
        /* <DEDUP_REMOVED lines=30> */
.L_x_2731:
[----:B------:R-:W-:Y:S05]  /*22b0*/  BSYNC B0 ;  /* 0x0000000000007941 */ /* 0x000fea0003800000 */
.L_x_2730:
        /* <DEDUP_REMOVED lines=119> */
.L_x_2754:
        /* <DEDUP_REMOVED lines=15> */
.L_x_2733:
[----:B------:R-:W-:Y:S05]  /*2b20*/  BSYNC B0 ;  /* 0x0000000000007941 */ /* 0x000fea0003800000 */
.L_x_2732:
        /* <DEDUP_REMOVED lines=18> */
.L_x_2729:
[----:B------:R-:W-:Y:S01]  /*2c50*/  HFMA2.MMA R42, -RZ, RZ, 0, 9.5367431640625e-07 ;  /* 0x00000010ff2a7435 */ /* 0x000fe200000001ff */
[----:B------:R-:W-:Y:S01]  /*2c60*/  BSSY B0, `(.L_x_2737) ;  /* 0x0000006000007945 */ /* 0x000fe20003800000 */
[----:B------:R-:W-:Y:S01]  /*2c70*/  IMAD.MOV.U32 R51, RZ, RZ, 0x1f ;  /* 0x0000001fff337424 */ /* 0x000fe200078e00ff */
[----:B------:R-:W-:-:S08]  /*2c80*/  MOV R40, 0xffffffff ;  /* 0xffffffff00287802 */ /* 0x000fd00000000f00 */
[----:B------:R-:W-:Y:S05]  /*2c90*/  WARPSYNC.COLLECTIVE R40, `(.L_x_2738) ;  /* 0x0000000028087348 */ /* 0x000fea0003c00000 */
[----:B------:R1:W2:Y:S02]  /*2ca0*/  SHFL.BFLY P2, R50, R53, R42, R51 ;  /* 0x0c00002a35327389 */ /* 0x0002a40000040033 */
[----:B-12---:R-:W-:Y:S01]  /*2cb0*/  ENDCOLLECTIVE ;  /* 0x000000000000791b */ /* 0x006fe20003800000 */
.L_x_2738:
[----:B------:R-:W-:Y:S05]  /*2cc0*/  BSYNC B0 ;  /* 0x0000000000007941 */ /* 0x000fea0003800000 */
.L_x_2737:
[----:B------:R-:W-:Y:S01]  /*2cd0*/  HFMA2.MMA R51, -RZ, RZ, 0, 1.847743988037109375e-06 ;  /* 0x0000001fff337435 */ /* 0x000fe200000001ff */
[----:B------:R-:W-:Y:S01]  /*2ce0*/  FADD.FTZ R53, R53, R50 ;  /* 0x0000003235357221 */ /* 0x000fe20000010000 */
[----:B------:R-:W-:Y:S02]  /*2cf0*/  IMAD.MOV.U32 R42, RZ, RZ, 0x8 ;  /* 0x00000008ff2a7424 */ /* 0x000fe400078e00ff */
[----:B------:R-:W-:-:S07]  /*2d00*/  IMAD.MOV.U32 R40, RZ, RZ, -0x1 ;  /* 0xffffffffff287424 */ /* 0x000fce00078e00ff */
[----:B------:R-:W-:Y:S05]  /*2d10*/  WARPSYNC.COLLECTIVE R40, `(.L_x_2739) ;  /* 0x0000000028087348 */ /* 0x000fea0003c00000 */
[----:B------:R1:W2:Y:S02]  /*2d20*/  SHFL.BFLY P2, R50, R53, R42, R51 ;  /* 0x0c00002a35327389 */ /* 0x0002a40000040033 */
[----:B-12---:R-:W-:Y:S01]  /*2d30*/  ENDCOLLECTIVE ;  /* 0x000000000000791b */ /* 0x006fe20003800000 */
.L_x_2739:
[----:B------:R-:W-:Y:S02]  /*2d40*/  IMAD.MOV.U32 R42, RZ, RZ, 0x4 ;  /* 0x00000004ff2a7424 */ /* 0x000fe400078e00ff */
[----:B------:R-:W-:-:S05]  /*2d50*/  FADD.FTZ R14, R53, R50 ;  /* 0x00000032350e7221 */ /* 0x000fca0000010000 */
[----:B------:R-:W-:-:S07]  /*2d60*/  MOV R53, R14 ;  /* 0x0000000e00357202 */ /* 0x000fce0000000f00 */
[----:B------:R-:W-:Y:S05]  /*2d70*/  WARPSYNC.COLLECTIVE R40, `(.L_x_2740) ;  /* 0x0000000028087348 */ /* 0x000fea0003c00000 */
[----:B------:R1:W2:Y:S02]  /*2d80*/  SHFL.BFLY P2, R50, R53, R42, R51 ;  /* 0x0c00002a35327389 */ /* 0x0002a40000040033 */
[----:B-12---:R-:W-:Y:S01]  /*2d90*/  ENDCOLLECTIVE ;  /* 0x000000000000791b */ /* 0x006fe20003800000 */
.L_x_2740:
[----:B------:R-:W-:Y:S02]  /*2da0*/  IMAD.MOV.U32 R42, RZ, RZ, 0x2 ;  /* 0x00000002ff2a7424 */ /* 0x000fe400078e00ff */
[----:B------:R-:W-:-:S05]  /*2db0*/  FADD.FTZ R44, R14, R50 ;  /* 0x000000320e2c7221 */ /* 0x000fca0000010000 */
[----:B------:R-:W-:-:S07]  /*2dc0*/  MOV R53, R44 ;  /* 0x0000002c00357202 */ /* 0x000fce0000000f00 */
[----:B------:R-:W-:Y:S05]  /*2dd0*/  WARPSYNC.COLLECTIVE R40, `(.L_x_2741) ;  /* 0x0000000028087348 */ /* 0x000fea0003c00000 */
[----:B------:R1:W2:Y:S02]  /*2de0*/  SHFL.BFLY P2, R50, R53, R42, R51 ;  /* 0x0c00002a35327389 */ /* 0x0002a40000040033 */
[----:B-12---:R-:W-:Y:S01]  /*2df0*/  ENDCOLLECTIVE ;  /* 0x000000000000791b */ /* 0x006fe20003800000 */
.L_x_2741:
[----:B------:R-:W-:Y:S02]  /*2e00*/  IMAD.MOV.U32 R42, RZ, RZ, 0x1 ;  /* 0x00000001ff2a7424 */ /* 0x000fe400078e00ff */
[----:B------:R-:W-:-:S05]  /*2e10*/  FADD.FTZ R49, R44, R50 ;  /* 0x000000322c317221 */ /* 0x000fca0000010000 */
[----:B------:R-:W-:-:S07]  /*2e20*/  MOV R53, R49 ;  /* 0x0000003100357202 */ /* 0x000fce0000000f00 */
[----:B------:R-:W-:Y:S05]  /*2e30*/  WARPSYNC.COLLECTIVE R40, `(.L_x_2742) ;  /* 0x0000000028087348 */ /* 0x000fea0003c00000 */
[----:B------:R1:W2:Y:S02]  /*2e40*/  SHFL.BFLY P2, R50, R53, R42, R51 ;  /* 0x0c00002a35327389 */ /* 0x0002a40000040033 */
[----:B-12---:R-:W-:Y:S01]  /*2e50*/  ENDCOLLECTIVE ;  /* 0x000000000000791b */ /* 0x006fe20003800000 */
.L_x_2742:
[----:B------:R-:W-:Y:S05]  /*2e60*/  BRA `(.L_x_2743) ;  /* 0xfffffff000987947 */ /* 0x000fea000383ffff */
.L_x_2734:
        /* <DEDUP_REMOVED lines=23> */
.L_x_2745:
[----:B------:R-:W-:Y:S05]  /*2fe0*/  BSYNC B1 ;  /* 0x0000000000017941 */ /* 0x000fea0003800000 */
.L_x_2744:
        /* <DEDUP_REMOVED lines=8> */
.L_x_2746:
        /* <DEDUP_REMOVED lines=27> */
.L_x_2747:
        /* <DEDUP_REMOVED lines=13> */
.L_x_2748:
        /* <DEDUP_REMOVED lines=15> */
.L_x_2749:
        /* <DEDUP_REMOVED lines=15> */
.L_x_2750:
        /* <DEDUP_REMOVED lines=15> */
.L_x_2751:
        /* <DEDUP_REMOVED lines=15> */
.L_x_2752:
[----:B------:R-:W-:-:S06]  /*36b0*/  LEA R48, R48, UR4, 0x1 ;  /* 0x0000000430307c11 */ /* 0x000fcc000f8e08ff */
[----:B------:R-:W1:Y:S01]  /*36c0*/  LDS.U16 R48, [R48] ;  /* 0x0000000030307984 */ /* 0x000e620000000400 */
[----:B------:R-:W-:Y:S01]  /*36d0*/  MOV R53, R49 ;  /* 0x0000003100357202 */ /* 0x000fe20000000f00 */
[----:B------:R-:W-:-:S07]  /*36e0*/  IMAD.MOV.U32 R52, RZ, RZ, R50 ;  /* 0x000000ffff347224 */ /* 0x000fce00078e0032 */
[----:B-1----:R-:W-:Y:S05]  /*36f0*/  WARPSYNC.COLLECTIVE R40, `(.L_x_2753) ;  /* 0x0000000028087348 */ /* 0x002fea0003c00000 */
[----:B------:R2:W3:Y:S02]  /*3700*/  SHFL.BFLY P2, R50, R53, R42, R51 ;  /* 0x0c00002a35327389 */ /* 0x0004e40000040033 */
[----:B-123--:R-:W-:Y:S01]  /*3710*/  ENDCOLLECTIVE ;  /* 0x000000000000791b */ /* 0x00efe20003800000 */
.L_x_2753:
        /* <DEDUP_REMOVED lines=10> */
.L_x_2735:
[----:B------:R-:W-:Y:S01]  /*37c0*/  BSSY B1, `(.L_x_2755) ;  /* 0x0000005000017945 */ /* 0x000fe20003800000 */
[----:B------:R-:W-:-:S07]  /*37d0*/  MOV R40, 0xffffffff ;  /* 0xffffffff00287802 */ /* 0x000fce0000000f00 */
[----:B------:R-:W-:Y:S05]  /*37e0*/  WARPSYNC.COLLECTIVE R40, `(.L_x_2756) ;  /* 0x0000000028087348 */ /* 0x000fea0003c00000 */
[----:B------:R-:W-:Y:S01]  /*37f0*/  NOP ;  /* 0x0000000000007918 */ /* 0x000fe20000000000 */
[----:B------:R-:W-:Y:S01]  /*3800*/  ENDCOLLECTIVE ;  /* 0x000000000000791b */ /* 0x000fe20003800000 */
.L_x_2756:
[----:B------:R-:W-:Y:S05]  /*3810*/  BSYNC B1 ;  /* 0x0000000000017941 */ /* 0x000fea0003800000 */
.L_x_2755:
[----:B------:R-:W-:Y:S05]  /*3820*/  BRA `(.L_x_2733) ;  /* 0xfffffff000bc7947 */ /* 0x000fea000383ffff */
.L_x_2757:
        /* <DEDUP_REMOVED lines=13> */
.L_x_4578:


//--------------------- .text._ZN12tensorrt_llm7kernels32fusedQKNormRopeKernelNTokenHeadsIN3c104HalfENS2_8BFloat16ELi256ELb1ELi2EEEvPviiifPKvS7_S7_PKlii --------------------------
	.section	.text._ZN12tensorrt_llm7kernels32fusedQKNormRopeKernelNTokenHeadsIN3c104HalfENS2_8BFloat16ELi256ELb1ELi2EEEvPviiifPKvS7_S7_PKlii,"ax",@progbits
	.align	128
        .global         _ZN12tensorrt_llm7kernels32fusedQKNormRopeKernelNTokenHeadsIN3c104HalfENS2_8BFloat16ELi256ELb1ELi2EEEvPviiifPKvS7_S7_PKlii
        .type           _ZN12tensorrt_llm7kernels32fusedQKNormRopeKernelNTokenHeadsIN3c104HalfENS2_8BFloat16ELi256ELb1ELi2EEEvPviiifPKvS7_S7_PKlii,@function
        .size           _ZN12tensorrt_llm7kernels32fusedQKNormRopeKernelNTokenHeadsIN3c104HalfENS2_8BFloat16ELi256ELb1ELi2EEEvPviiifPKvS7_S7_PKlii,(.L_x_4579 - _ZN12tensorrt_llm7kernels32fusedQKNormRopeKernelNTokenHeadsIN3c104HalfENS2_8BFloat16ELi256ELb1ELi2EEEvPviiifPKvS7_S7_PKlii)
        .other          _ZN12tensorrt_llm7kernels32fusedQKNormRopeKernelNTokenHeadsIN3c104HalfENS2_8BFloat16ELi256ELb1ELi2EEEvPviiifPKvS7_S7_PKlii,@"STO_CUDA_ENTRY STV_DEFAULT"
_ZN12tensorrt_llm7kernels32fusedQKNormRopeKernelNTokenHeadsIN3c104HalfENS2_8BFloat16ELi256ELb1ELi2EEEvPviiifPKvS7_S7_PKlii:
.text._ZN12tensorrt_llm7kernels32fusedQKNormRopeKernelNTokenHeadsIN3c104HalfENS2_8BFloat16ELi256ELb1ELi2EEEvPviiifPKvS7_S7_PKlii:
        /* <DEDUP_REMOVED lines=19> */
[----:B-1----:R-:W-:Y:S02]  /*0130*/  IMAD.MOV.U32 R4, RZ, RZ, RZ ;  /* 0x000000ffff047224 */ /* 0x002fe400078e00ff */
[----:B--2---:R-:W-:-:S05]  /*0140*/  IMAD.MOV R7, RZ, RZ, -R5 ;  /* 0x000000ffff077224 */ /* 0x004fca00078e0a05 */
[----:B------:R-:W-:-:S05]  /*0150*/  MOV R8, R7 ;  /* 0x0000000700087202 */ /* 0x000fca0000000f00 */
        /* <DEDUP_REMOVED lines=57> */
.L_x_2762:
        /* <DEDUP_REMOVED lines=45> */
.L_x_2761:
[----:B------:R-:W-:Y:S05]  /*07c0*/  BSYNC B1 ;  /* 0x0000000000017941 */ /* 0x000fea0003800000 */
.L_x_2760:
        /* <DEDUP_REMOVED lines=13> */
.L_x_2763:
        /* <DEDUP_REMOVED lines=16> */
.L_x_2759:
[----:B------:R-:W-:Y:S05]  /*09a0*/  BSYNC B0 ;  /* 0x0000000000007941 */ /* 0x000fea0003800000 */
.L_x_2758:
        /* <DEDUP_REMOVED lines=37> */
.L_x_2768:
        /* <DEDUP_REMOVED lines=13> */
.L_x_2767:
[----:B------:R-:W-:Y:S05]  /*0cd0*/  BSYNC B1 ;  /* 0x0000000000017941 */ /* 0x000fea0003800000 */
.L_x_2766:
        /* <DEDUP_REMOVED lines=26> */
.L_x_2771:
        /* <DEDUP_REMOVED lines=49> */
.L_x_2770:
[----:B------:R-:W-:Y:S05]  /*1190*/  BSYNC B1 ;  /* 0x0000000000017941 */ /* 0x000fea0003800000 */
.L_x_2769:
        /* <DEDUP_REMOVED lines=32> */
.L_x_2773:
[----:B------:R-:W-:Y:S05]  /*13a0*/  BSYNC B1 ;  /* 0x0000000000017941 */ /* 0x000fea0003800000 */
.L_x_2772:
        /* <DEDUP_REMOVED lines=15> */
.L_x_2765:
[----:B------:R-:W-:Y:S05]  /*14a0*/  BSYNC B0 ;  /* 0x0000000000007941 */ /* 0x000fea0003800000 */
.L_x_2764:
        /* <DEDUP_REMOVED lines=61> */
.L_x_2779:
        /* <DEDUP_REMOVED lines=30> */
.L_x_2786:
        /* <DEDUP_REMOVED lines=30> */
.L_x_2776:
[----:B------:R-:W-:Y:S05]  /*1c40*/  BSYNC B0 ;  /* 0x0000000000007941 */ /* 0x000fea0003800000 */
.L_x_2775:
        /* <DEDUP_REMOVED lines=37> */
.L_x_2778:
[----:B------:R-:W-:Y:S05]  /*1ea0*/  BSYNC B0 ;  /* 0x0000000000007941 */ /* 0x000fea0003800000 */
.L_x_2777:
        /* <DEDUP_REMOVED lines=18> */
.L_x_2774:
        /* <DEDUP_REMOVED lines=8> */
.L_x_2781:
[----:B------:R-:W-:Y:S05]  /*2050*/  BSYNC B0 ;  /* 0x0000000000007941 */ /* 0x000fea0003800000 */
.L_x_2780:
        /* <DEDUP_REMOVED lines=8> */
.L_x_2782:
[----:B------:R-:W-:Y:S02]  /*20e0*/  IMAD.MOV.U32 R42, RZ, RZ, 0x4 ;  /* 0x00000004ff2a7424 */ /* 0x000fe400078e00ff */
[----:B------:R-:W-:-:S04]  /*20f0*/  IMAD.MOV.U32 R6, RZ, RZ, R41 ;  /* 0x000000ffff067224 */ /* 0x000fc800078e0029 */
[----:B------:R-:W-:-:S05]  /*2100*/  FADD.FTZ R6, R5, R6 ;  /* 0x0000000605067221 */ /* 0x000fca0000010000 */
[----:B------:R-:W-:-:S07]  /*2110*/  MOV R5, R6 ;  /* 0x0000000600057202 */ /* 0x000fce0000000f00 */
[----:B------:R-:W-:Y:S05]  /*2120*/  WARPSYNC.COLLECTIVE R40, `(.L_x_2783) ;  /* 0x0000000028087348 */ /* 0x000fea0003c00000 */
[----:B------:R1:W2:Y:S02]  /*2130*/  SHFL.BFLY P1, R41, R5, R42, R43 ;  /* 0x0c00002a05297389 */ /* 0x0002a4000002002b */
[----:B-12---:R-:W-:Y:S01]  /*2140*/  ENDCOLLECTIVE ;  /* 0x000000000000791b */ /* 0x006fe20003800000 */
.L_x_2783:
[----:B------:R-:W-:Y:S01]  /*2150*/  HFMA2.MMA R42, -RZ, RZ, 0, 1.1920928955078125e-07 ;  /* 0x00000002ff2a7435 */ /* 0x000fe200000001ff */
[----:B------:R-:W-:-:S05]  /*2160*/  MOV R39, R41 ;  /* 0x0000002900277202 */ /* 0x000fca0000000f00 */
[----:B------:R-:W-:-:S04]  /*2170*/  FADD.FTZ R39, R6, R39 ;  /* 0x0000002706277221 */ /* 0x000fc80000010000 */
[----:B------:R-:W-:-:S07]  /*2180*/  IMAD.MOV.U32 R5, RZ, RZ, R39 ;  /* 0x000000ffff057224 */ /* 0x000fce00078e0027 */
[----:B------:R-:W-:Y:S05]  /*2190*/  WARPSYNC.COLLECTIVE R40, `(.L_x_2784) ;  /* 0x0000000028087348 */ /* 0x000fea0003c00000 */
[----:B------:R1:W2:Y:S02]  /*21a0*/  SHFL.BFLY P1, R41, R5, R42, R43 ;  /* 0x0c00002a05297389 */ /* 0x0002a4000002002b */
[----:B-12---:R-:W-:Y:S01]  /*21b0*/  ENDCOLLECTIVE ;  /* 0x000000000000791b */ /* 0x006fe20003800000 */
.L_x_2784:
[----:B------:R-:W-:Y:S01]  /*21c0*/  HFMA2.MMA R42, -RZ, RZ, 0, 5.9604644775390625e-08 ;  /* 0x00000001ff2a7435 */ /* 0x000fe200000001ff */
[----:B------:R-:W-:-:S04]  /*21d0*/  IMAD.MOV.U32 R38, RZ, RZ, R41 ;  /* 0x000000ffff267224 */ /* 0x000fc800078e0029 */
[----:B------:R-:W-:-:S05]  /*21e0*/  FADD.FTZ R38, R39, R38 ;  /* 0x0000002627267221 */ /* 0x000fca0000010000 */
[----:B------:R-:W-:-:S07]  /*21f0*/  MOV R5, R38 ;  /* 0x0000002600057202 */ /* 0x000fce0000000f00 */
[----:B------:R-:W-:Y:S05]  /*2200*/  WARPSYNC.COLLECTIVE R40, `(.L_x_2785) ;  /* 0x0000000028087348 */ /* 0x000fea0003c00000 */
[----:B------:R1:W2:Y:S02]  /*2210*/  SHFL.BFLY P1, R41, R5, R42, R43 ;  /* 0x0c00002a05297389 */ /* 0x0002a4000002002b */
[----:B-12---:R-:W-:Y:S01]  /*2220*/  ENDCOLLECTIVE ;  /* 0x000000000000791b */ /* 0x006fe20003800000 */
.L_x_2785:
[----:B------:R-:W-:Y:S05]  /*2230*/  BRA `(.L_x_2786) ;  /* 0xfffffff800087947 */ /* 0x000fea000383ffff */
.L_x_2787:
        /* <DEDUP_REMOVED lines=12> */
.L_x_4579:


//--------------------- .text._ZN12tensorrt_llm7kernels32fusedQKNormRopeKernelNTokenHeadsIN3c104HalfENS2_8BFloat16ELi128ELb0ELi2EEEvPviiifPKvS7_S7_PKlii --------------------------
	.section	.text._ZN12tensorrt_llm7kernels32fusedQKNormRopeKernelNTokenHeadsIN3c104HalfENS2_8BFloat16ELi128ELb0ELi2EEEvPviiifPKvS7_S7_PKlii,"ax",@progbits
	.align	128
        .global         _ZN12tensorrt_llm7kernels32fusedQKNormRopeKernelNTokenHeadsIN3c104HalfENS2_8BFloat16ELi128ELb0ELi2EEEvPviiifPKvS7_S7_PKlii
        .type           _ZN12tensorrt_llm7kernels32fusedQKNormRopeKernelNTokenHeadsIN3c104HalfENS2_8BFloat16ELi128ELb0ELi2EEEvPviiifPKvS7_S7_PKlii,@function
        .size           _ZN12tensorrt_llm7kernels32fusedQKNormRopeKernelNTokenHeadsIN3c104HalfENS2_8BFloat16ELi128ELb0ELi2EEEvPviiifPKvS7_S7_PKlii,(.L_x_4580 - _ZN12tensorrt_llm7kernels32fusedQKNormRopeKernelNTokenHeadsIN3c104HalfENS2_8BFloat16ELi128ELb0ELi2EEEvPviiifPKvS7_S7_PKlii)
        .other          _ZN12tensorrt_llm7kernels32fusedQKNormRopeKernelNTokenHeadsIN3c104HalfENS2_8BFloat16ELi128ELb0ELi2EEEvPviiifPKvS7_S7_PKlii,@"STO_CUDA_ENTRY STV_DEFAULT"
_ZN12tensorrt_llm7kernels32fusedQKNormRopeKernelNTokenHeadsIN3c104HalfENS2_8BFloat16ELi128ELb0ELi2EEEvPviiifPKvS7_S7_PKlii:
.text._ZN12tensorrt_llm7kernels32fusedQKNormRopeKernelNTokenHeadsIN3c104HalfENS2_8BFloat16ELi128ELb0ELi2EEEvPviiifPKvS7_S7_PKlii:
        /* <DEDUP_REMOVED lines=78> */
.L_x_2792:
        /* <DEDUP_REMOVED lines=45> */
.L_x_2791:
[----:B------:R-:W-:Y:S05]  /*07b0*/  BSYNC B1 ;  /* 0x0000000000017941 */ /* 0x000fea0003800000 */
.L_x_2790:
        /* <DEDUP_REMOVED lines=13> */
.L_x_2793:
        /* <DEDUP_REMOVED lines=16> */
.L_x_2789:
[----:B------:R-:W-:Y:S05]  /*0990*/  BSYNC B0 ;  /* 0x0000000000007941 */ /* 0x000fea0003800000 */
.L_x_2788:
        /* <DEDUP_REMOVED lines=37> */
.L_x_2798:
        /* <DEDUP_REMOVED lines=13> */
.L_x_2797:
[----:B------:R-:W-:Y:S05]  /*0cc0*/  BSYNC B1 ;  /* 0x0000000000017941 */ /* 0x000fea0003800000 */
.L_x_2796:
        /* <DEDUP_REMOVED lines=25> */
.L_x_2801:
        /* <DEDUP_REMOVED lines=49> */
.L_x_2800:
[----:B------:R-:W-:Y:S05]  /*1170*/  BSYNC B1 ;  /* 0x0000000000017941 */ /* 0x000fea0003800000 */
.L_x_2799:
        /* <DEDUP_REMOVED lines=32> */
.L_x_2803:
[----:B------:R-:W-:Y:S05]  /*1380*/  BSYNC B1 ;  /* 0x0000000000017941 */ /* 0x000fea0003800000 */
.L_x_2802:
        /* <DEDUP_REMOVED lines=15> */
.L_x_2795:
[----:B------:R-:W-:Y:S05]  /*1480*/  BSYNC B0 ;  /* 0x0000000000007941 */ /* 0x000fea0003800000 */
.L_x_2794:
        /* <DEDUP_REMOVED lines=98> */
.L_x_2811:
        /* <DEDUP_REMOVED lines=22> */
.L_x_2818:
        /* <DEDUP_REMOVED lines=18> */
.L_x_2806:
[----:B------:R-:W-:Y:S05]  /*1d30*/  BSYNC B0 ;  /* 0x0000000000007941 */ /* 0x000fea0003800000 */
.L_x_2805:
        /* <DEDUP_REMOVED lines=70> */
.L_x_2825:
        /* <DEDUP_REMOVED lines=15> */
.L_x_2808:
[----:B------:R-:W-:Y:S05]  /*2290*/  BSYNC B0 ;  /* 0x0000000000007941 */ /* 0x000fea0003800000 */
.L_x_2807:
        /* <DEDUP_REMOVED lines=16> */
.L_x_2804:
[----:B------:R-:W-:Y:S01]  /*23a0*/  HFMA2.MMA R3, -RZ, RZ, 0, 1.847743988037109375e-06 ;  /* 0x0000001fff037435 */ /* 0x000fe200000001ff */
[----:B------:R-:W-:Y:S01]  /*23b0*/  BSSY B0, `(.L_x_2812) ;  /* 0x0000006000007945 */ /* 0x000fe20003800000 */
[----:B------:R-:W-:Y:S02]  /*23c0*/  IMAD.MOV.U32 R2, RZ, RZ, 0x10 ;  /* 0x00000010ff027424 */ /* 0x000fe400078e00ff */
[----:B------:R-:W-:-:S07]  /*23d0*/  IMAD.MOV.U32 R4, RZ, RZ, -0x1 ;  /* 0xffffffffff047424 */ /* 0x000fce00078e00ff */
[----:B------:R-:W-:Y:S05]  /*23e0*/  WARPSYNC.COLLECTIVE R4, `(.L_x_2813) ;  /* 0x0000000004087348 */ /* 0x000fea0003c00000 */
[----:B------:R1:W2:Y:S02]  /*23f0*/  SHFL.BFLY P3, R34, R33, R2, R3 ;  /* 0x0c00000221227389 */ /* 0x0002a40000060003 */
[----:B-12---:R-:W-:Y:S01]  /*2400*/  ENDCOLLECTIVE ;  /* 0x000000000000791b */ /* 0x006fe20003800000 */
.L_x_2813:
[----:B------:R-:W-:Y:S05]  /*2410*/  BSYNC B0 ;  /* 0x0000000000007941 */ /* 0x000fea0003800000 */
.L_x_2812:
[----:B------:R-:W-:Y:S01]  /*2420*/  FADD.FTZ R33, R33, R34 ;  /* 0x0000002221217221 */ /* 0x000fe20000010000 */
[----:B------:R-:W-:Y:S01]  /*2430*/  MOV R2, 0x8 ;  /* 0x0000000800027802 */ /* 0x000fe20000000f00 */
[----:B------:R-:W-:Y:S01]  /*2440*/  IMAD.MOV.U32 R3, RZ, RZ, 0x1f ;  /* 0x0000001fff037424 */ /* 0x000fe200078e00ff */
[----:B------:R-:W-:-:S07]  /*2450*/  MOV R4, 0xffffffff ;  /* 0xffffffff00047802 */ /* 0x000fce0000000f00 */
[----:B------:R-:W-:Y:S05]  /*2460*/  WARPSYNC.COLLECTIVE R4, `(.L_x_2814) ;  /* 0x0000000004087348 */ /* 0x000fea0003c00000 */
[----:B------:R1:W2:Y:S02]  /*2470*/  SHFL.BFLY P3, R34, R33, R2, R3 ;  /* 0x0c00000221227389 */ /* 0x0002a40000060003 */
[----:B-12---:R-:W-:Y:S01]  /*2480*/  ENDCOLLECTIVE ;  /* 0x000000000000791b */ /* 0x006fe20003800000 */
.L_x_2814:
[----:B------:R-:W-:Y:S01]  /*2490*/  HFMA2.MMA R2, -RZ, RZ, 0, 2.384185791015625e-07 ;  /* 0x00000004ff027435 */ /* 0x000fe200000001ff */
[----:B------:R-:W-:-:S04]  /*24a0*/  FADD.FTZ R5, R33, R34 ;  /* 0x0000002221057221 */ /* 0x000fc80000010000 */
[----:B------:R-:W-:-:S07]  /*24b0*/  IMAD.MOV.U32 R33, RZ, RZ, R5 ;  /* 0x000000ffff217224 */ /* 0x000fce00078e0005 */
[----:B------:R-:W-:Y:S05]  /*24c0*/  WARPSYNC.COLLECTIVE R4, `(.L_x_2815) ;  /* 0x0000000004087348 */ /* 0x000fea0003c00000 */
[----:B------:R1:W2:Y:S02]  /*24d0*/  SHFL.BFLY P3, R34, R33, R2, R3 ;  /* 0x0c00000221227389 */ /* 0x0002a40000060003 */
[----:B-12---:R-:W-:Y:S01]  /*24e0*/  ENDCOLLECTIVE ;  /* 0x000000000000791b */ /* 0x006fe20003800000 */
.L_x_2815:
[----:B------:R-:W-:Y:S01]  /*24f0*/  MOV R2, 0x2 ;  /* 0x0000000200027802 */ /* 0x000fe20000000f00 */
[----:B------:R-:W-:-:S04]  /*2500*/  FADD.FTZ R35, R5, R34 ;  /* 0x0000002205237221 */ /* 0x000fc80000010000 */
[----:B------:R-:W-:-:S07]  /*2510*/  IMAD.MOV.U32 R33, RZ, RZ, R35 ;  /* 0x000000ffff217224 */ /* 0x000fce00078e0023 */
[----:B------:R-:W-:Y:S05]  /*2520*/  WARPSYNC.COLLECTIVE R4, `(.L_x_2816) ;  /* 0x0000000004087348 */ /* 0x000fea0003c00000 */
[----:B------:R1:W2:Y:S02]  /*2530*/  SHFL.BFLY P3, R34, R33, R2, R3 ;  /* 0x0c00000221227389 */ /* 0x0002a40000060003 */
[----:B-12---:R-:W-:Y:S01]  /*2540*/  ENDCOLLECTIVE ;  /* 0x000000000000791b */ /* 0x006fe20003800000 */
.L_x_2816:
[----:B------:R-:W-:Y:S01]  /*2550*/  HFMA2.MMA R2, -RZ, RZ, 0, 5.9604644775390625e-08 ;  /* 0x00000001ff027435 */ /* 0x000fe200000001ff */
[----:B------:R-:W-:-:S04]  /*2560*/  FADD.FTZ R36, R35, R34 ;  /* 0x0000002223247221 */ /* 0x000fc80000010000 */
[----:B------:R-:W-:-:S07]  /*2570*/  IMAD.MOV.U32 R33, RZ, RZ, R36 ;  /* 0x000000ffff217224 */ /* 0x000fce00078e0024 */
[----:B------:R-:W-:Y:S05]  /*2580*/  WARPSYNC.COLLECTIVE R4, `(.L_x_2817) ;  /* 0x0000000004087348 */ /* 0x000fea0003c00000 */
[----:B------:R1:W2:Y:S02]  /*2590*/  SHFL.BFLY P3, R34, R33, R2, R3 ;  /* 0x0c00000221227389 */ /* 0x0002a40000060003 */
[----:B-12---:R-:W-:Y:S01]  /*25a0*/  ENDCOLLECTIVE ;  /* 0x000000000000791b */ /* 0x006fe20003800000 */
.L_x_2817:
[----:B------:R-:W-:Y:S05]  /*25b0*/  BRA `(.L_x_2818) ;  /* 0xfffffff400947947 */ /* 0x000fea000383ffff */
.L_x_2809:
        /* <DEDUP_REMOVED lines=23> */
.L_x_2820:
[----:B------:R-:W-:Y:S05]  /*2730*/  BSYNC B1 ;  /* 0x0000000000017941 */ /* 0x000fea0003800000 */
.L_x_2819:
        /* <DEDUP_REMOVED lines=8> */
.L_x_2821:
        /* <DEDUP_REMOVED lines=26> */
.L_x_2822:
        /* <DEDUP_REMOVED lines=17> */
.L_x_2823:
        /* <DEDUP_REMOVED lines=8> */
.L_x_2824:
[----:B------:R-:W1:Y:S02]  /*2af0*/  LDS.U16 R37, [R37] ;  /* 0x0000000025257984 */ /* 0x000e640000000400 */
[----:B-1----:R-:W-:-:S04]  /*2b00*/  IMAD.U32 R35, R37, 0x10000, RZ ;  /* 0x0001000025237824 */ /* 0x002fc800078e00ff */
[----:B------:R-:W-:Y:S01]  /*2b10*/  FFMA.FTZ R36, R32, R35, R36 ;  /* 0x0000002320247223 */ /* 0x000fe20000010024 */
[----:B------:R-:W-:Y:S01]  /*2b20*/  IMAD.MOV.U32 R35, RZ, RZ, R34 ;  /* 0x000000ffff237224 */ /* 0x000fe200078e0022 */
[----:B------:R-:W-:Y:S06]  /*2b30*/  BRA `(.L_x_2825) ;  /* 0xfffffff400987947 */ /* 0x000fec000383ffff */
.L_x_2810:
[----:B------:R-:W-:Y:S01]  /*2b40*/  BSSY B1, `(.L_x_2826) ;  /* 0x0000005000017945 */ /* 0x000fe20003800000 */
[----:B------:R-:W-:-:S07]  /*2b50*/  MOV R4, 0xffffffff ;  /* 0xffffffff00047802 */ /* 0x000fce0000000f00 */
[----:B------:R-:W-:Y:S05]  /*2b60*/  WARPSYNC.COLLECTIVE R4, `(.L_x_2827) ;  /* 0x0000000004087348 */ /* 0x000fea0003c00000 */
[----:B------:R-:W-:Y:S01]  /*2b70*/  NOP ;  /* 0x0000000000007918 */ /* 0x000fe20000000000 */
[----:B------:R-:W-:Y:S01]  /*2b80*/  ENDCOLLECTIVE ;  /* 0x000000000000791b */ /* 0x000fe20003800000 */
.L_x_2827:
[----:B------:R-:W-:Y:S05]  /*2b90*/  BSYNC B1 ;  /* 0x0000000000017941 */ /* 0x000fea0003800000 */
.L_x_2826:
[----:B------:R-:W-:Y:S05]  /*2ba0*/  BRA `(.L_x_2808) ;  /* 0xfffffff400b87947 */ /* 0x000fea000383ffff */
.L_x_2828:
        /* <DEDUP_REMOVED lines=13> */
.L_x_4580:


//--------------------- .text._ZN12tensorrt_llm7kernels32fusedQKNormRopeKernelNTokenHeadsIN3c104HalfENS2_8BFloat16ELi128ELb1ELi2EEEvPviiifPKvS7_S7_PKlii --------------------------
	.section	.text._ZN12tensorrt_llm7kernels32fusedQKNormRopeKernelNTokenHeadsIN3c104HalfENS2_8BFloat16ELi128ELb1ELi2EEEvPviiifPKvS7_S7_PKlii,"ax",@progbits
	.align	128
        .global         _ZN12tensorrt_llm7kernels32fusedQKNormRopeKernelNTokenHeadsIN3c104HalfENS2_8BFloat16ELi128ELb1ELi2EEEvPviiifPKvS7_S7_PKlii
        .type           _ZN12tensorrt_llm7kernels32fusedQKNormRopeKernelNTokenHeadsIN3c104HalfENS2_8BFloat16ELi128ELb1ELi2EEEvPviiifPKvS7_S7_PKlii,@function
        .size           _ZN12tensorrt_llm7kernels32fusedQKNormRopeKernelNTokenHeadsIN3c104HalfENS2_8BFloat16ELi128ELb1ELi2EEEvPviiifPKvS7_S7_PKlii,(.L_x_4581 - _ZN12tensorrt_llm7kernels32fusedQKNormRopeKernelNTokenHeadsIN3c104HalfENS2_8BFloat16ELi128ELb1ELi2EEEvPviiifPKvS7_S7_PKlii)
        .other          _ZN12tensorrt_llm7kernels32fusedQKNormRopeKernelNTokenHeadsIN3c104HalfENS2_8BFloat16ELi128ELb1ELi2EEEvPviiifPKvS7_S7_PKlii,@"STO_CUDA_ENTRY STV_DEFAULT"
_ZN12tensorrt_llm7kernels32fusedQKNormRopeKernelNTokenHeadsIN3c104HalfENS2_8BFloat16ELi128ELb1ELi2EEEvPviiifPKvS7_S7_PKlii:
.text._ZN12tensorrt_llm7kernels32fusedQKNormRopeKernelNTokenHeadsIN3c104HalfENS2_8BFloat16ELi128ELb1ELi2EEEvPviiifPKvS7_S7_PKlii:
        /* <DEDUP_REMOVED lines=79> */
.L_x_2833:
        /* <DEDUP_REMOVED lines=45> */
.L_x_2832:
[----:B------:R-:W-:Y:S05]  /*07c0*/  BSYNC B1 ;  /* 0x0000000000017941 */ /* 0x000fea0003800000 */
.L_x_2831:
        /* <DEDUP_REMOVED lines=13> */
.L_x_2834:
        /* <DEDUP_REMOVED lines=16> */
.L_x_2830:
[----:B------:R-:W-:Y:S05]  /*09a0*/  BSYNC B0 ;  /* 0x0000000000007941 */ /* 0x000fea0003800000 */
.L_x_2829:
        /* <DEDUP_REMOVED lines=37> */
.L_x_2839:
        /* <DEDUP_REMOVED lines=13> */
.L_x_2838:
[----:B------:R-:W-:Y:S05]  /*0cd0*/  BSYNC B1 ;  /* 0x0000000000017941 */ /* 0x000fea0003800000 */
.L_x_2837:
        /* <DEDUP_REMOVED lines=25> */
.L_x_2842:
[C---:B-1----:R-:W-:Y:S01]  /*0e70*/  IADD3 R14, P2, R24.reuse, R13, RZ ;  /* 0x0000000d180e7210 */ /* 0x042fe20007f5e0ff */
[--C-:B------:R-:W-:Y:S01]  /*0e80*/  IMAD.IADD R29, R19, 0x1, R24.reuse ;  /* 0x00000001131d7824 */ /* 0x100fe200078e0218 */
[----:B------:R-:W-:Y:S01]  /*0e90*/  IADD3 R28, R24, 0x800, RZ ;  /* 0x00000800181c7810 */ /* 0x000fe20007ffe0ff */
[----:B------:R-:W-:Y:S02]  /*0ea0*/  IMAD.IADD R27, R22, 0x1, R24 ;  /* 0x00000001161b7824 */ /* 0x000fe400078e0218 */
[----:B------:R-:W-:Y:S01]  /*0eb0*/  IMAD.X R15, R11, 0x1, R20, P2 ;  /* 0x000000010b0f7824 */ /* 0x000fe200010e0614 */
[----:B------:R-:W-:Y:S01]  /*0ec0*/  IADD3 R16, P2, R14, 0x1000, RZ ;  /* 0x000010000e107810 */ /* 0x000fe20007f5e0ff */
[----:B------:R-:W-:Y:S01]  /*0ed0*/  VIADD R18, R18, 0x200 ;  /* 0x0000020012127836 */ /* 0x000fe20000000000 */
[----:B------:R-:W-:Y:S02]  /*0ee0*/  IADD3 R26, R19, R28, RZ ;  /* 0x0000001c131a7210 */ /* 0x000fe40007ffe0ff */
        /* <DEDUP_REMOVED lines=8> */
[----:B-1----:R-:W-:Y:S02]  /*0f70*/  IMAD.IADD R29, R23, 0x1, R28 ;  /* 0x00000001171d7824 */ /* 0x002fe400078e021c */
[----:B--2---:R-:W-:-:S05]  /*0f80*/  IMAD.IADD R27, R21, 0x1, R24 ;  /* 0x00000001151b7824 */ /* 0x004fca00078e0218 */
[----:B------:R1:W-:Y:S04]  /*0f90*/  LDGSTS.E.BYPASS.128 [R27], desc[UR6][R14.64+0x600] ;  /* 0x000006000e1b7fae */ /* 0x0003e8000b901c46 */
[----:B------:R2:W-:Y:S04]  /*0fa0*/  LDGSTS.E.BYPASS.128 [R26], desc[UR6][R16.64+-0x800] ;  /* 0x00000800101a7fae */ /* 0x0005e8000b901c46 */
[----:B------:R3:W-:Y:S01]  /*0fb0*/  LDGSTS.E.BYPASS.128 [R29], desc[UR6][R16.64+-0x600] ;  /* 0x00000a00101d7fae */ /* 0x0007e2000b901c46 */
[----:B-1----:R-:W-:Y:S01]  /*0fc0*/  IMAD.IADD R27, R21, 0x1, R28 ;  /* 0x00000001151b7824 */ /* 0x002fe200078e021c */
[----:B------:R-:W-:-:S02]  /*0fd0*/  IADD3 R14, P2, R14, 0x2000, RZ ;  /* 0x000020000e0e7810 */ /* 0x000fc40007f5e0ff */
[----:B--2---:R-:W-:Y:S02]  /*0fe0*/  IADD3 R26, R22, R28, RZ ;  /* 0x0000001c161a7210 */ /* 0x004fe40007ffe0ff */
[----:B------:R-:W-:Y:S02]  /*0ff0*/  IADD3 R28, R24, 0x1000, RZ ;  /* 0x00001000181c7810 */ /* 0x000fe40007ffe0ff */
[----:B------:R-:W-:Y:S01]  /*1000*/  IADD3.X R15, RZ, R15, RZ, P2, !PT ;  /* 0x0000000fff0f7210 */ /* 0x000fe200017fe4ff */
[----:B------:R1:W-:Y:S01]  /*1010*/  LDGSTS.E.BYPASS.128 [R26], desc[UR6][R16.64+-0x400] ;  /* 0x00000c00101a7fae */ /* 0x0003e2000b901c46 */
[----:B------:R-:W-:Y:S01]  /*1020*/  ISETP.GE.AND P2, PT, R18, R25, PT ;  /* 0x000000191200720c */ /* 0x000fe20003f46270 */
[--C-:B---3--:R-:W-:Y:S02]  /*1030*/  IMAD.IADD R29, R19, 0x1, R28.reuse ;  /* 0x00000001131d7824 */ /* 0x108fe400078e021c */
        /* <DEDUP_REMOVED lines=20> */
.L_x_2841:
[----:B------:R-:W-:Y:S05]  /*1180*/  BSYNC B1 ;  /* 0x0000000000017941 */ /* 0x000fea0003800000 */
.L_x_2840:
        /* <DEDUP_REMOVED lines=36> */
.L_x_2844:
[----:B------:R-:W-:Y:S05]  /*13d0*/  BSYNC B1 ;  /* 0x0000000000017941 */ /* 0x000fea0003800000 */
.L_x_2843:
        /* <DEDUP_REMOVED lines=15> */
.L_x_2836:
[----:B------:R-:W-:Y:S05]  /*14d0*/  BSYNC B0 ;  /* 0x0000000000007941 */ /* 0x000fea0003800000 */
.L_x_2835:
        /* <DEDUP_REMOVED lines=45> */
.L_x_2850:
        /* <DEDUP_REMOVED lines=22> */
.L_x_2857:
        /* <DEDUP_REMOVED lines=18> */
.L_x_2847:
[----:B------:R-:W-:Y:S05]  /*1a30*/  BSYNC B0 ;  /* 0x0000000000007941 */ /* 0x000fea0003800000 */
.L_x_2846:
        /* <DEDUP_REMOVED lines=20> */
.L_x_2849:
[----:B------:R-:W-:Y:S05]  /*1b80*/  BSYNC B0 ;  /* 0x0000000000007941 */ /* 0x000fea0003800000 */
.L_x_2848:
        /* <DEDUP_REMOVED lines=16> */
.L_x_2845:
        /* <DEDUP_REMOVED lines=8> */
.L_x_2852:
[----:B------:R-:W-:Y:S05]  /*1d10*/  BSYNC B0 ;  /* 0x0000000000007941 */ /* 0x000fea0003800000 */
.L_x_2851:
        /* <DEDUP_REMOVED lines=8> */
.L_x_2853:
[----:B------:R-:W-:Y:S01]  /*1da0*/  HFMA2.MMA R25, -RZ, RZ, 0, 2.384185791015625e-07 ;  /* 0x00000004ff197435 */ /* 0x000fe200000001ff */
[----:B------:R-:W-:Y:S02]  /*1db0*/  IMAD.MOV.U32 R28, RZ, RZ, R15 ;  /* 0x000000ffff1c7224 */ /* 0x000fe400078e000f */
[----:B------:R-:W-:Y:S02]  /*1dc0*/  IMAD.MOV.U32 R15, RZ, RZ, -0x1 ;  /* 0xffffffffff0f7424 */ /* 0x000fe400078e00ff */
[----:B------:R-:W-:-:S07]  /*1dd0*/  FADD.FTZ R28, R27, R28 ;  /* 0x0000001c1b1c7221 */ /* 0x000fce0000010000 */
[----:B------:R-:W-:Y:S05]  /*1de0*/  WARPSYNC.COLLECTIVE R15, `(.L_x_2854) ;  /* 0x000000000f087348 */ /* 0x000fea0003c00000 */
[----:B------:R1:W2:Y:S02]  /*1df0*/  SHFL.BFLY P1, R15, R28, R25, R24 ;  /* 0x0c0000191c0f7389 */ /* 0x0002a40000020018 */
[----:B-12---:R-:W-:Y:S01]  /*1e00*/  ENDCOLLECTIVE ;  /* 0x000000000000791b */ /* 0x006fe20003800000 */
.L_x_2854:
        /* <DEDUP_REMOVED lines=8> */
.L_x_2855:
        /* <DEDUP_REMOVED lines=8> */
.L_x_2856:
[----:B------:R-:W-:Y:S01]  /*1f10*/  MOV R27, R15 ;  /* 0x0000000f001b7202 */ /* 0x000fe20000000f00 */
[----:B------:R-:W-:Y:S06]  /*1f20*/  BRA `(.L_x_2857) ;  /* 0xfffffff800787947 */ /* 0x000fec000383ffff */
.L_x_2858:
        /* <DEDUP_REMOVED lines=13> */
.L_x_4581:


//--------------------- .text._ZN12tensorrt_llm7kernels32fusedQKNormRopeKernelNTokenHeadsIN3c104HalfENS2_8BFloat16ELi64ELb0ELi2EEEvPviiifPKvS7_S7_PKlii --------------------------
	.section	.text._ZN12tensorrt_llm7kernels32fusedQKNormRopeKernelNTokenHeadsIN3c104HalfENS2_8BFloat16ELi64ELb0ELi2EEEvPviiifPKvS7_S7_PKlii,"ax",@progbits
	.align	128
        .global         _ZN12tensorrt_llm7kernels32fusedQKNormRopeKernelNTokenHeadsIN3c104HalfENS2_8BFloat16ELi64ELb0ELi2EEEvPviiifPKvS7_S7_PKlii
        .type           _ZN12tensorrt_llm7kernels32fusedQKNormRopeKernelNTokenHeadsIN3c104HalfENS2_8BFloat16ELi64ELb0ELi2EEEvPviiifPKvS7_S7_PKlii,@function
        .size           _ZN12tensorrt_llm7kernels32fusedQKNormRopeKernelNTokenHeadsIN3c104HalfENS2_8BFloat16ELi64ELb0ELi2EEEvPviiifPKvS7_S7_PKlii,(.L_x_4582 - _ZN12tensorrt_llm7kernels32fusedQKNormRopeKernelNTokenHeadsIN3c104HalfENS2_8BFloat16ELi64ELb0ELi2EEEvPviiifPKvS7_S7_PKlii)
        .other          _ZN12tensorrt_llm7kernels32fusedQKNormRopeKernelNTokenHeadsIN3c104HalfENS2_8BFloat16ELi64ELb0ELi2EEEvPviiifPKvS7_S7_PKlii,@"STO_CUDA_ENTRY STV_DEFAULT"
_ZN12tensorrt_llm7kernels32fusedQKNormRopeKernelNTokenHeadsIN3c104HalfENS2_8BFloat16ELi64ELb0ELi2EEEvPviiifPKvS7_S7_PKlii:
.text._ZN12tensorrt_llm7kernels32fusedQKNormRopeKernelNTokenHeadsIN3c104HalfENS2_8BFloat16ELi64ELb0ELi2EEEvPviiifPKvS7_S7_PKlii:
        /* <DEDUP_REMOVED lines=79> */
.L_x_2863:
        /* <DEDUP_REMOVED lines=45> */
.L_x_2862:
[----:B------:R-:W-:Y:S05]  /*07c0*/  BSYNC B1 ;  /* 0x0000000000017941 */ /* 0x000fea0003800000 */
.L_x_2861:
        /* <DEDUP_REMOVED lines=13> */
.L_x_2864:
        /* <DEDUP_REMOVED lines=16> */
.L_x_2860:
[----:B------:R-:W-:Y:S05]  /*09a0*/  BSYNC B0 ;  /* 0x0000000000007941 */ /* 0x000fea0003800000 */
.L_x_2859:
        /* <DEDUP_REMOVED lines=37> */
.L_x_2869:
        /* <DEDUP_REMOVED lines=13> */
.L_x_2868:
[----:B------:R-:W-:Y:S05]  /*0cd0*/  BSYNC B1 ;  /* 0x0000000000017941 */ /* 0x000fea0003800000 */
.L_x_2867:
        /* <DEDUP_REMOVED lines=25> */
.L_x_2872:
        /* <DEDUP_REMOVED lines=49> */
.L_x_2871:
[----:B------:R-:W-:Y:S05]  /*1180*/  BSYNC B1 ;  /* 0x0000000000017941 */ /* 0x000fea0003800000 */
.L_x_2870:
        /* <DEDUP_REMOVED lines=32> */
.L_x_2874:
[----:B------:R-:W-:Y:S05]  /*1390*/  BSYNC B1 ;  /* 0x0000000000017941 */ /* 0x000fea0003800000 */
.L_x_2873:
        /* <DEDUP_REMOVED lines=15> */
.L_x_2866:
[----:B------:R-:W-:Y:S05]  /*1490*/  BSYNC B0 ;  /* 0x0000000000007941 */ /* 0x000fea0003800000 */
.L_x_2865:
        /* <DEDUP_REMOVED lines=58> */
.L_x_2882:
        /* <DEDUP_REMOVED lines=18> */
.L_x_2889:
        /* <DEDUP_REMOVED lines=13> */
.L_x_2877:
[----:B------:R-:W-:Y:S05]  /*1a30*/  BSYNC B0 ;  /* 0x0000000000007941 */ /* 0x000fea0003800000 */
.L_x_2876:
        /* <DEDUP_REMOVED lines=46> */
.L_x_2894:
        /* <DEDUP_REMOVED lines=15> */
.L_x_2879:
[----:B------:R-:W-:Y:S05]  /*1e10*/  BSYNC B0 ;  /* 0x0000000000007941 */ /* 0x000fea0003800000 */
.L_x_2878:
        /* <DEDUP_REMOVED lines=15> */
.L_x_2875:
[----:B------:R-:W-:Y:S01]  /*1f10*/  BSSY B0, `(.L_x_2883) ;  /* 0x0000007000007945 */ /* 0x000fe20003800000 */
[----:B------:R-:W-:Y:S01]  /*1f20*/  MOV R3, 0x10 ;  /* 0x0000001000037802 */ /* 0x000fe20000000f00 */
[----:B------:R-:W-:Y:S01]  /*1f30*/  IMAD.MOV.U32 R24, RZ, RZ, 0x1f ;  /* 0x0000001fff187424 */ /* 0x000fe200078e00ff */
[----:B------:R-:W-:-:S07]  /*1f40*/  MOV R26, 0xffffffff ;  /* 0xffffffff001a7802 */ /* 0x000fce0000000f00 */
[----:B------:R-:W-:Y:S05]  /*1f50*/  WARPSYNC.COLLECTIVE R26, `(.L_x_2884) ;  /* 0x000000001a087348 */ /* 0x000fea0003c00000 */
[----:B------:R1:W2:Y:S02]  /*1f60*/  SHFL.BFLY P2, R27, R23, R3, R24 ;  /* 0x0c000003171b7389 */ /* 0x0002a40000040018 */
[----:B-12---:R-:W-:Y:S01]  /*1f70*/  ENDCOLLECTIVE ;  /* 0x000000000000791b */ /* 0x006fe20003800000 */
.L_x_2884:
[----:B------:R-:W-:Y:S05]  /*1f80*/  BSYNC B0 ;  /* 0x0000000000007941 */ /* 0x000fea0003800000 */
.L_x_2883:
        /* <DEDUP_REMOVED lines=8> */
.L_x_2885:
[----:B------:R-:W-:Y:S01]  /*2010*/  HFMA2.MMA R3, -RZ, RZ, 0, 2.384185791015625e-07 ;  /* 0x00000004ff037435 */ /* 0x000fe200000001ff */
[----:B------:R-:W-:-:S04]  /*2020*/  FADD.FTZ R28, R25, R27 ;  /* 0x0000001b191c7221 */ /* 0x000fc80000010000 */
[----:B------:R-:W-:-:S07]  /*2030*/  IMAD.MOV.U32 R23, RZ, RZ, R28 ;  /* 0x000000ffff177224 */ /* 0x000fce00078e001c */
[----:B------:R-:W-:Y:S05]  /*2040*/  WARPSYNC.COLLECTIVE R26, `(.L_x_2886) ;  /* 0x000000001a087348 */ /* 0x000fea0003c00000 */
[----:B------:R1:W2:Y:S02]  /*2050*/  SHFL.BFLY P2, R27, R23, R3, R24 ;  /* 0x0c000003171b7389 */ /* 0x0002a40000040018 */
[----:B-12---:R-:W-:Y:S01]  /*2060*/  ENDCOLLECTIVE ;  /* 0x000000000000791b */ /* 0x006fe20003800000 */
.L_x_2886:
[----:B------:R-:W-:Y:S01]  /*2070*/  MOV R3, 0x2 ;  /* 0x0000000200037802 */ /* 0x000fe20000000f00 */
[----:B------:R-:W-:-:S04]  /*2080*/  FADD.FTZ R29, R28, R27 ;  /* 0x0000001b1c1d7221 */ /* 0x000fc80000010000 */
[----:B------:R-:W-:-:S07]  /*2090*/  IMAD.MOV.U32 R23, RZ, RZ, R29 ;  /* 0x000000ffff177224 */ /* 0x000fce00078e001d */
[----:B------:R-:W-:Y:S05]  /*20a0*/  WARPSYNC.COLLECTIVE R26, `(.L_x_2887) ;  /* 0x000000001a087348 */ /* 0x000fea0003c00000 */
[----:B------:R1:W2:Y:S02]  /*20b0*/  SHFL.BFLY P2, R27, R23, R3, R24 ;  /* 0x0c000003171b7389 */ /* 0x0002a40000040018 */
[----:B-12---:R-:W-:Y:S01]  /*20c0*/  ENDCOLLECTIVE ;  /* 0x000000000000791b */ /* 0x006fe20003800000 */
.L_x_2887:
[----:B------:R-:W-:Y:S01]  /*20d0*/  HFMA2.MMA R3, -RZ, RZ, 0, 5.9604644775390625e-08 ;  /* 0x00000001ff037435 */ /* 0x000fe200000001ff */
[----:B------:R-:W-:-:S04]  /*20e0*/  FADD.FTZ R29, R29, R27 ;  /* 0x0000001b1d1d7221 */ /* 0x000fc80000010000 */
[----:B------:R-:W-:-:S07]  /*20f0*/  IMAD.MOV.U32 R23, RZ, RZ, R29 ;  /* 0x000000ffff177224 */ /* 0x000fce00078e001d */
[----:B------:R-:W-:Y:S05]  /*2100*/  WARPSYNC.COLLECTIVE R26, `(.L_x_2888) ;  /* 0x000000001a087348 */ /* 0x000fea0003c00000 */
[----:B------:R1:W2:Y:S02]  /*2110*/  SHFL.BFLY P2, R27, R23, R3, R24 ;  /* 0x0c000003171b7389 */ /* 0x0002a40000040018 */
[----:B-12---:R-:W-:Y:S01]  /*2120*/  ENDCOLLECTIVE ;  /* 0x000000000000791b */ /* 0x006fe20003800000 */
.L_x_2888:
[----:B------:R-:W-:Y:S05]  /*2130*/  BRA `(.L_x_2889) ;  /* 0xfffffff800087947 */ /* 0x000fea000383ffff */
.L_x_2880:
        /* <DEDUP_REMOVED lines=23> */
.L_x_2891:
[----:B------:R-:W-:Y:S05]  /*22b0*/  BSYNC B1 ;  /* 0x0000000000017941 */ /* 0x000fea0003800000 */
.L_x_2890:
[----:B------:R-:W-:Y:S01]  /*22c0*/  MOV R3, R16 ;  /* 0x0000001000037202 */ /* 0x000fe20000000f00 */
[----:B------:R-:W-:Y:S01]  /*22d0*/  IMAD.MOV.U32 R24, RZ, RZ, 0x1f ;  /* 0x0000001fff187424 */ /* 0x000fe200078e00ff */
[----:B------:R-:W-:Y:S02]  /*22e0*/  MOV R26, 0xffffffff ;  /* 0xffffffff001a7802 */ /* 0x000fe40000000f00 */
[----:B------:R-:W-:-:S13]  /*22f0*/  ISETP.NE.AND P3, PT, R25, RZ, PT ;  /* 0x000000ff1900720c */ /* 0x000fda0003f65270 */
[----:B------:R-:W-:Y:S05]  /*2300*/  WARPSYNC.COLLECTIVE R26, `(.L_x_2892) ;  /* 0x000000001a087348 */ /* 0x000fea0003c00000 */
[----:B------:R1:W2:Y:S02]  /*2310*/  SHFL.BFLY P2, R27, R23, R3, R24 ;  /* 0x0c000003171b7389 */ /* 0x0002a40000040018 */
[----:B-12---:R-:W-:Y:S01]  /*2320*/  ENDCOLLECTIVE ;  /* 0x000000000000791b */ /* 0x006fe20003800000 */
.L_x_2892:
        /* <DEDUP_REMOVED lines=24> */
.L_x_2893:
[----:B------:R-:W-:Y:S05]  /*24b0*/  BRA `(.L_x_2894) ;  /* 0xfffffff800187947 */ /* 0x000fea000383ffff */
.L_x_2881:
[----:B------:R-:W-:Y:S01]  /*24c0*/  BSSY B1, `(.L_x_2895) ;  /* 0x0000005000017945 */ /* 0x000fe20003800000 */
[----:B------:R-:W-:-:S07]  /*24d0*/  MOV R26, 0xffffffff ;  /* 0xffffffff001a7802 */ /* 0x000fce0000000f00 */
[----:B------:R-:W-:Y:S05]  /*24e0*/  WARPSYNC.COLLECTIVE R26, `(.L_x_2896) ;  /* 0x000000001a087348 */ /* 0x000fea0003c00000 */
[----:B------:R-:W-:Y:S01]  /*24f0*/  NOP ;  /* 0x0000000000007918 */ /* 0x000fe20000000000 */
[----:B------:R-:W-:Y:S01]  /*2500*/  ENDCOLLECTIVE ;  /* 0x000000000000791b */ /* 0x000fe20003800000 */
.L_x_2896:
[----:B------:R-:W-:Y:S05]  /*2510*/  BSYNC B1 ;  /* 0x0000000000017941 */ /* 0x000fea0003800000 */
.L_x_2895:
[----:B------:R-:W-:Y:S05]  /*2520*/  BRA `(.L_x_2879) ;  /* 0xfffffff800387947 */ /* 0x000fea000383ffff */
.L_x_2897:
        /* <DEDUP_REMOVED lines=13> */
.L_x_4582:


//--------------------- .text._ZN12tensorrt_llm7kernels32fusedQKNormRopeKernelNTokenHeadsIN3c104HalfENS2_8BFloat16ELi64ELb1ELi2EEEvPviiifPKvS7_S7_PKlii --------------------------
	.section	.text._ZN12tensorrt_llm7kernels32fusedQKNormRopeKernelNTokenHeadsIN3c104HalfENS2_8BFloat16ELi64ELb1ELi2EEEvPviiifPKvS7_S7_PKlii,"ax",@progbits
	.align	128
        .global         _ZN12tensorrt_llm7kernels32fusedQKNormRopeKernelNTokenHeadsIN3c104HalfENS2_8BFloat16ELi64ELb1ELi2EEEvPviiifPKvS7_S7_PKlii
        .type           _ZN12tensorrt_llm7kernels32fusedQKNormRopeKernelNTokenHeadsIN3c104HalfENS2_8BFloat16ELi64ELb1ELi2EEEvPviiifPKvS7_S7_PKlii,@function
        .size           _ZN12tensorrt_llm7kernels32fusedQKNormRopeKernelNTokenHeadsIN3c104HalfENS2_8BFloat16ELi64ELb1ELi2EEEvPviiifPKvS7_S7_PKlii,(.L_x_4583 - _ZN12tensorrt_llm7kernels32fusedQKNormRopeKernelNTokenHeadsIN3c104HalfENS2_8BFloat16ELi64ELb1ELi2EEEvPviiifPKvS7_S7_PKlii)
        .other          _ZN12tensorrt_llm7kernels32fusedQKNormRopeKernelNTokenHeadsIN3c104HalfENS2_8BFloat16ELi64ELb1ELi2EEEvPviiifPKvS7_S7_PKlii,@"STO_CUDA_ENTRY STV_DEFAULT"
_ZN12tensorrt_llm7kernels32fusedQKNormRopeKernelNTokenHeadsIN3c104HalfENS2_8BFloat16ELi64ELb1ELi2EEEvPviiifPKvS7_S7_PKlii:
.text._ZN12tensorrt_llm7kernels32fusedQKNormRopeKernelNTokenHeadsIN3c104HalfENS2_8BFloat16ELi64ELb1ELi2EEEvPviiifPKvS7_S7_PKlii:
        /* <DEDUP_REMOVED lines=59> */
[----:B------:R-:W-:Y:S01]  /*03b0*/  LOP3.LUT R14, RZ, R2, RZ, 0x33, !PT ;  /* 0x00000002ff0e7212 */ /* 0x000fe200078e33ff */
[----:B------:R-:W-:Y:S01]  /*03c0*/  IMAD R23, R4, R13, RZ ;  /* 0x0000000d04177224 */ /* 0x000fe200078e02ff */
[----:B------:R-:W-:Y:S01]  /*03d0*/  IADD3 R15, -R7, RZ, RZ ;  /* 0x000000ff070f7210 */ /* 0x000fe20007ffe1ff */
[----:B------:R-:W-:Y:S01]  /*03e0*/  BSSY B1, `(.L_x_2900) ;  /* 0x000003e000017945 */ /* 0x000fe20003800000 */
[----:B------:R-:W-:Y:S01]  /*03f0*/  LOP3.LUT R21, R8, 0x3, RZ, 0xc0, !PT ;  /* 0x0000000308157812 */ /* 0x000fe200078ec0ff */
[----:B------:R-:W-:Y:S01]  /*0400*/  IMAD.SHL.U32 R23, R23, 0x40, RZ ;  /* 0x0000004017177824 */ /* 0x000fe200078e00ff */
[----:B------:R-:W-:Y:S02]  /*0410*/  VIADDMNMX R14, R15, 0xfffffffd, R14, !PT ;  /* 0xfffffffd0f0e7846 */ /* 0x000fe4000780010e */
[----:B------:R-:W-:Y:S01]  /*0420*/  ISETP.NE.AND P0, PT, R21, RZ, PT ;  /* 0x000000ff1500720c */ /* 0x000fe20003f05270 */
[----:B------:R-:W-:Y:S01]  /*0430*/  IMAD R22, R0, 0x40, R23 ;  /* 0x0000004000167824 */ /* 0x000fe200078e0217 */
[----:B------:R-:W-:-:S02]  /*0440*/  IADD3 R14, -R7, -0x2, -R14 ;  /* 0xfffffffe070e7810 */ /* 0x000fc40007ffe90e */
[----:B------:R-:W-:Y:S02]  /*0450*/  MOV R26, RZ ;  /* 0x000000ff001a7202 */ /* 0x000fe40000000f00 */
[----:B------:R-:W-:-:S13]  /*0460*/  ISETP.GE.U32.AND P2, PT, R14, 0x3, PT ;  /* 0x000000030e00780c */ /* 0x000fda0003f46070 */
[----:B------:R-:W-:Y:S05]  /*0470*/  @!P2 BRA `(.L_x_2901) ;  /* 0x0000000000d0a947 */ /* 0x000fea0003800000 */
[----:B------:R-:W1:Y:S01]  /*0480*/  S2R R15, SR_CgaCtaId ;  /* 0x00000000000f7919 */ /* 0x000e620000008800 */
[----:B------:R-:W-:Y:S01]  /*0490*/  MOV R20, 0x400 ;  /* 0x0000040000147802 */ /* 0x000fe20000000f00 */
[----:B------:R-:W-:Y:S01]  /*04a0*/  HFMA2.MMA R26, -RZ, RZ, 0, 0 ;  /* 0x00000000ff1a7435 */ /* 0x000fe200000001ff */
[----:B------:R-:W-:Y:S01]  /*04b0*/  LEA R24, R11, R12, 0x2 ;  /* 0x0000000c0b187211 */ /* 0x000fe200078e10ff */
[----:B------:R-:W-:Y:S01]  /*04c0*/  IMAD.IADD R25, R8, 0x1, -R21 ;  /* 0x0000000108197824 */ /* 0x000fe200078e0a15 */
[----:B-1----:R-:W-:-:S08]  /*04d0*/  LEA R20, R15, R20, 0x18 ;  /* 0x000000140f147211 */ /* 0x002fd000078ec0ff */
.L_x_2902:
        /* <DEDUP_REMOVED lines=46> */
.L_x_2901:
[----:B------:R-:W-:Y:S05]  /*07c0*/  BSYNC B1 ;  /* 0x0000000000017941 */ /* 0x000fea0003800000 */
.L_x_2900:
        /* <DEDUP_REMOVED lines=13> */
.L_x_2903:
        /* <DEDUP_REMOVED lines=16> */
.L_x_2899:
[----:B------:R-:W-:Y:S05]  /*09a0*/  BSYNC B0 ;  /* 0x0000000000007941 */ /* 0x000fea0003800000 */
.L_x_2898:
        /* <DEDUP_REMOVED lines=37> */
.L_x_2908:
        /* <DEDUP_REMOVED lines=13> */
.L_x_2907:
[----:B------:R-:W-:Y:S05]  /*0cd0*/  BSYNC B1 ;  /* 0x0000000000017941 */ /* 0x000fea0003800000 */
.L_x_2906:
        /* <DEDUP_REMOVED lines=25> */
.L_x_2911:
        /* <DEDUP_REMOVED lines=49> */
.L_x_2910:
[----:B------:R-:W-:Y:S05]  /*1180*/  BSYNC B1 ;  /* 0x0000000000017941 */ /* 0x000fea0003800000 */
.L_x_2909:
        /* <DEDUP_REMOVED lines=32> */
.L_x_2913:
[----:B------:R-:W-:Y:S05]  /*1390*/  BSYNC B1 ;  /* 0x0000000000017941 */ /* 0x000fea0003800000 */
.L_x_2912:
        /* <DEDUP_REMOVED lines=15> */
.L_x_2905:
[----:B------:R-:W-:Y:S05]  /*1490*/  BSYNC B0 ;  /* 0x0000000000007941 */ /* 0x000fea0003800000 */
.L_x_2904:
        /* <DEDUP_REMOVED lines=40> */
.L_x_2920:
        /* <DEDUP_REMOVED lines=24> */
.L_x_2930:
        /* <DEDUP_REMOVED lines=14> */
.L_x_2918:
[----:B------:R-:W-:Y:S05]  /*1980*/  BSYNC B1 ;  /* 0x0000000000017941 */ /* 0x000fea0003800000 */
.L_x_2917:
        /* <DEDUP_REMOVED lines=37> */
.L_x_2937:
        /* <DEDUP_REMOVED lines=26> */
.L_x_2915:
[----:B------:R-:W-:Y:S05]  /*1d80*/  BSYNC B0 ;  /* 0x0000000000007941 */ /* 0x000fea0003800000 */
.L_x_2914:
        /* <DEDUP_REMOVED lines=25> */
.L_x_2944:
[----:B------:R-:W3:Y:S01]  /*1f20*/  LDC R7, c[0x0][0x224] ;  /* 0x00008900ff077b82 */ /* 0x000ee20000000800 */
[----:B------:R-:W-:Y:S01]  /*1f30*/  ISETP.NE.AND P1, PT, R16, RZ, PT ;  /* 0x000000ff1000720c */ /* 0x000fe20003f25270 */
[----:B------:R-:W-:Y:S01]  /*1f40*/  BSSY B0, `(.L_x_2922) ;  /* 0x0000004000007945 */ /* 0x000fe20003800000 */
[----:B------:R-:W-:-:S11]  /*1f50*/  ISETP.GE.AND P2, PT, R11, R18, PT ;  /* 0x000000120b00720c */ /* 0x000fd60003f46270 */
[----:B------:R-:W-:Y:S05]  /*1f60*/  @P1 BRA `(.L_x_2923) ;  /* 0x0000000000041947 */ /* 0x000fea0003800000 */
[----:B------:R-:W-:-:S04]  /*1f70*/  DEPBAR.LE SB0, 0x0 ;  /* 0x000080000000791a */ /* 0x000fc80000000000 */
.L_x_2923:
[----:B------:R-:W-:Y:S05]  /*1f80*/  BSYNC B0 ;  /* 0x0000000000007941 */ /* 0x000fea0003800000 */
.L_x_2922:
        /* <DEDUP_REMOVED lines=24> */
.L_x_2916:
        /* <DEDUP_REMOVED lines=8> */
.L_x_2925:
[----:B------:R-:W-:Y:S05]  /*2190*/  BSYNC B1 ;  /* 0x0000000000017941 */ /* 0x000fea0003800000 */
.L_x_2924:
[----:B------:R-:W-:Y:S01]  /*21a0*/  FADD.FTZ R8, R23, R26 ;  /* 0x0000001a17087221 */ /* 0x000fe20000010000 */
[----:B------:R-:W-:Y:S01]  /*21b0*/  MOV R9, 0x8 ;  /* 0x0000000800097802 */ /* 0x000fe20000000f00 */
[----:B------:R-:W-:Y:S01]  /*21c0*/  IMAD.MOV.U32 R24, RZ, RZ, 0x1f ;  /* 0x0000001fff187424 */ /* 0x000fe200078e00ff */
[----:B------:R-:W-:-:S07]  /*21d0*/  MOV R27, 0xffffffff ;  /* 0xffffffff001b7802 */ /* 0x000fce0000000f00 */
[----:B------:R-:W-:Y:S05]  /*21e0*/  WARPSYNC.COLLECTIVE R27, `(.L_x_2926) ;  /* 0x000000001b087348 */ /* 0x000fea0003c00000 */
[----:B------:R1:W2:Y:S02]  /*21f0*/  SHFL.BFLY P1, R26, R8, R9, R24 ;  /* 0x0c000009081a7389 */ /* 0x0002a40000020018 */
[----:B-12---:R-:W-:Y:S01]  /*2200*/  ENDCOLLECTIVE ;  /* 0x000000000000791b */ /* 0x006fe20003800000 */
.L_x_2926:
[----:B------:R-:W-:Y:S01]  /*2210*/  HFMA2.MMA R9, -RZ, RZ, 0, 2.384185791015625e-07 ;  /* 0x00000004ff097435 */ /* 0x000fe200000001ff */
[----:B------:R-:W-:-:S04]  /*2220*/  FADD.FTZ R23, R8, R26 ;  /* 0x0000001a08177221 */ /* 0x000fc80000010000 */
[----:B------:R-:W-:-:S07]  /*2230*/  IMAD.MOV.U32 R8, RZ, RZ, R23 ;  /* 0x000000ffff087224 */ /* 0x000fce00078e0017 */
[----:B------:R-:W-:Y:S05]  /*2240*/  WARPSYNC.COLLECTIVE R27, `(.L_x_2927) ;  /* 0x000000001b087348 */ /* 0x000fea0003c00000 */
[----:B------:R1:W2:Y:S02]  /*2250*/  SHFL.BFLY P1, R26, R8, R9, R24 ;  /* 0x0c000009081a7389 */ /* 0x0002a40000020018 */
[----:B-12---:R-:W-:Y:S01]  /*2260*/  ENDCOLLECTIVE ;  /* 0x000000000000791b */ /* 0x006fe20003800000 */
.L_x_2927:
[----:B------:R-:W-:Y:S01]  /*2270*/  MOV R9, 0x2 ;  /* 0x0000000200097802 */ /* 0x000fe20000000f00 */
[----:B------:R-:W-:-:S04]  /*2280*/  FADD.FTZ R23, R23, R26 ;  /* 0x0000001a17177221 */ /* 0x000fc80000010000 */
[----:B------:R-:W-:-:S07]  /*2290*/  IMAD.MOV.U32 R8, RZ, RZ, R23 ;  /* 0x000000ffff087224 */ /* 0x000fce00078e0017 */
[----:B------:R-:W-:Y:S05]  /*22a0*/  WARPSYNC.COLLECTIVE R27, `(.L_x_2928) ;  /* 0x000000001b087348 */ /* 0x000fea0003c00000 */
[----:B------:R1:W2:Y:S02]  /*22b0*/  SHFL.BFLY P1, R26, R8, R9, R24 ;  /* 0x0c000009081a7389 */ /* 0x0002a40000020018 */
[----:B-12---:R-:W-:Y:S01]  /*22c0*/  ENDCOLLECTIVE ;  /* 0x000000000000791b */ /* 0x006fe20003800000 */
.L_x_2928:
[----:B------:R-:W-:Y:S02]  /*22d0*/  IMAD.MOV.U32 R9, RZ, RZ, 0x1 ;  /* 0x00000001ff097424 */ /* 0x000fe400078e00ff */
[----:B------:R-:W-:-:S07]  /*22e0*/  FADD.FTZ R8, R23, R26 ;  /* 0x0000001a17087221 */ /* 0x000fce0000010000 */
[----:B------:R-:W-:Y:S05]  /*22f0*/  WARPSYNC.COLLECTIVE R27, `(.L_x_2929) ;  /* 0x000000001b087348 */ /* 0x000fea0003c00000 */
[----:B------:R1:W2:Y:S02]  /*2300*/  SHFL.BFLY P1, R26, R8, R9, R24 ;  /* 0x0c000009081a7389 */ /* 0x0002a40000020018 */
[----:B-12---:R-:W-:Y:S01]  /*2310*/  ENDCOLLECTIVE ;  /* 0x000000000000791b */ /* 0x006fe20003800000 */
.L_x_2929:
[----:B------:R-:W-:Y:S05]  /*2320*/  BRA `(.L_x_2930) ;  /* 0xfffffff4005c7947 */ /* 0x000fea000383ffff */
.L_x_2919:
[----:B------:R-:W-:Y:S01]  /*2330*/  HFMA2.MMA R9, -RZ, RZ, 0, 9.5367431640625e-07 ;  /* 0x00000010ff097435 */ /* 0x000fe200000001ff */
[----:B------:R-:W-:Y:S01]  /*2340*/  BSSY B1, `(.L_x_2931) ;  /* 0x0000006000017945 */ /* 0x000fe20003800000 */
[----:B------:R-:W-:Y:S01]  /*2350*/  IMAD.MOV.U32 R24, RZ, RZ, 0x1f ;  /* 0x0000001fff187424 */ /* 0x000fe200078e00ff */
[----:B------:R-:W-:-:S08]  /*2360*/  MOV R27, 0xffffffff ;  /* 0xffffffff001b7802 */ /* 0x000fd00000000f00 */
[----:B------:R-:W-:Y:S05]  /*2370*/  WARPSYNC.COLLECTIVE R27, `(.L_x_2932) ;  /* 0x000000001b087348 */ /* 0x000fea0003c00000 */
[----:B------:R1:W2:Y:S02]  /*2380*/  SHFL.BFLY P1, R26, R8, R9, R24 ;  /* 0x0c000009081a7389 */ /* 0x0002a40000020018 */
[----:B-12---:R-:W-:Y:S01]  /*2390*/  ENDCOLLECTIVE ;  /* 0x000000000000791b */ /* 0x006fe20003800000 */
.L_x_2932:
[----:B------:R-:W-:Y:S05]  /*23a0*/  BSYNC B1 ;  /* 0x0000000000017941 */ /* 0x000fea0003800000 */
.L_x_2931:
[----:B------:R-:W-:Y:S01]  /*23b0*/  HFMA2.MMA R24, -RZ, RZ, 0, 1.847743988037109375e-06 ;  /* 0x0000001fff187435 */ /* 0x000fe200000001ff */
[----:B------:R-:W-:Y:S01]  /*23c0*/  FADD.FTZ R8, R8, R26 ;  /* 0x0000001a08087221 */ /* 0x000fe20000010000 */
[----:B------:R-:W-:Y:S02]  /*23d0*/  IMAD.MOV.U32 R9, RZ, RZ, 0x8 ;  /* 0x00000008ff097424 */ /* 0x000fe400078e00ff */
[----:B------:R-:W-:-:S07]  /*23e0*/  IMAD.MOV.U32 R27, RZ, RZ, -0x1 ;  /* 0xffffffffff1b7424 */ /* 0x000fce00078e00ff */
[----:B------:R-:W-:Y:S05]  /*23f0*/  WARPSYNC.COLLECTIVE R27, `(.L_x_2933) ;  /* 0x000000001b087348 */ /* 0x000fea0003c00000 */
[----:B------:R1:W2:Y:S02]  /*2400*/  SHFL.BFLY P1, R26, R8, R9, R24 ;  /* 0x0c000009081a7389 */ /* 0x0002a40000020018 */
[----:B-12---:R-:W-:Y:S01]  /*2410*/  ENDCOLLECTIVE ;  /* 0x000000000000791b */ /* 0x006fe20003800000 */
.L_x_2933:
[----:B------:R-:W-:Y:S01]  /*2420*/  MOV R9, 0x4 ;  /* 0x0000000400097802 */ /* 0x000fe20000000f00 */
[----:B------:R-:W-:-:S07]  /*2430*/  FADD.FTZ R8, R8, R26 ;  /* 0x0000001a08087221 */ /* 0x000fce0000010000 */
[----:B------:R-:W-:Y:S05]  /*2440*/  WARPSYNC.COLLECTIVE R27, `(.L_x_2934) ;  /* 0x000000001b087348 */ /* 0x000fea0003c00000 */
[----:B------:R1:W2:Y:S02]  /*2450*/  SHFL.BFLY P1, R26, R8, R9, R24 ;  /* 0x0c000009081a7389 */ /* 0x0002a40000020018 */
[----:B-12---:R-:W-:Y:S01]  /*2460*/  ENDCOLLECTIVE ;  /* 0x000000000000791b */ /* 0x006fe20003800000 */
.L_x_2934:
[----:B------:R-:W-:Y:S02]  /*2470*/  IMAD.MOV.U32 R9, RZ, RZ, 0x2 ;  /* 0x00000002ff097424 */ /* 0x000fe400078e00ff */
[----:B------:R-:W-:-:S07]  /*2480*/  FADD.FTZ R8, R8, R26 ;  /* 0x0000001a08087221 */ /* 0x000fce0000010000 */
[----:B------:R-:W-:Y:S05]  /*2490*/  WARPSYNC.COLLECTIVE R27, `(.L_x_2935) ;  /* 0x000000001b087348 */ /* 0x000fea0003c00000 */
[----:B------:R1:W2:Y:S02]  /*24a0*/  SHFL.BFLY P1, R26, R8, R9, R24 ;  /* 0x0c000009081a7389 */ /* 0x0002a40000020018 */
[----:B-12---:R-:W-:Y:S01]  /*24b0*/  ENDCOLLECTIVE ;  /* 0x000000000000791b */ /* 0x006fe20003800000 */
.L_x_2935:
[----:B------:R-:W-:Y:S01]  /*24c0*/  HFMA2.MMA R9, -RZ, RZ, 0, 5.9604644775390625e-08 ;  /* 0x00000001ff097435 */ /* 0x000fe200000001ff */
[----:B------:R-:W-:-:S10]  /*24d0*/  FADD.FTZ R8, R8, R26 ;  /* 0x0000001a08087221 */ /* 0x000fd40000010000 */
[----:B------:R-:W-:Y:S05]  /*24e0*/  WARPSYNC.COLLECTIVE R27, `(.L_x_2936) ;  /* 0x000000001b087348 */ /* 0x000fea0003c00000 */
[----:B------:R1:W2:Y:S02]  /*24f0*/  SHFL.BFLY P1, R26, R8, R9, R24 ;  /* 0x0c000009081a7389 */ /* 0x0002a40000020018 */
[----:B-12---:R-:W-:Y:S01]  /*2500*/  ENDCOLLECTIVE ;  /* 0x000000000000791b */ /* 0x006fe20003800000 */
.L_x_2936:
[----:B------:R-:W-:Y:S05]  /*2510*/  BRA `(.L_x_2937) ;  /* 0xfffffff400b07947 */ /* 0x000fea000383ffff */
.L_x_2921:
[----:B------:R-:W-:Y:S01]  /*2520*/  BSSY B0, `(.L_x_2938) ;  /* 0x0000007000007945 */ /* 0x000fe20003800000 */
[----:B------:R-:W-:Y:S01]  /*2530*/  IMAD.MOV.U32 R9, RZ, RZ, 0x10 ;  /* 0x00000010ff097424 */ /* 0x000fe200078e00ff */
[----:B------:R-:W-:Y:S01]  /*2540*/  MOV R24, 0x1f ;  /* 0x0000001f00187802 */ /* 0x000fe20000000f00 */
[----:B------:R-:W-:-:S07]  /*2550*/  IMAD.MOV.U32 R27, RZ, RZ, -0x1 ;  /* 0xffffffffff1b7424 */ /* 0x000fce00078e00ff */
[----:B------:R-:W-:Y:S05]  /*2560*/  WARPSYNC.COLLECTIVE R27, `(.L_x_2939) ;  /* 0x000000001b087348 */ /* 0x000fea0003c00000 */
[----:B------:R1:W2:Y:S02]  /*2570*/  SHFL.BFLY P1, R26, R8, R9, R24 ;  /* 0x0c000009081a7389 */ /* 0x0002a40000020018 */
[----:B-12---:R-:W-:Y:S01]  /*2580*/  ENDCOLLECTIVE ;  /* 0x000000000000791b */ /* 0x006fe20003800000 */
.L_x_2939:
[----:B------:R-:W-:Y:S05]  /*2590*/  BSYNC B0 ;  /* 0x0000000000007941 */ /* 0x000fea0003800000 */
.L_x_2938:
[----:B------:R-:W-:Y:S01]  /*25a0*/  HFMA2.MMA R9, -RZ, RZ, 0, 4.76837158203125e-07 ;  /* 0x00000008ff097435 */ /* 0x000fe200000001ff */
[----:B------:R-:W-:Y:S01]  /*25b0*/  FADD.FTZ R8, R8, R26 ;  /* 0x0000001a08087221 */ /* 0x000fe20000010000 */
[----:B------:R-:W-:Y:S01]  /*25c0*/  IMAD.MOV.U32 R24, RZ, RZ, 0x1f ;  /* 0x0000001fff187424 */ /* 0x000fe200078e00ff */
[----:B------:R-:W-:-:S08]  /*25d0*/  MOV R27, 0xffffffff ;  /* 0xffffffff001b7802 */ /* 0x000fd00000000f00 */
[----:B------:R-:W-:Y:S05]  /*25e0*/  WARPSYNC.COLLECTIVE R27, `(.L_x_2940) ;  /* 0x000000001b087348 */ /* 0x000fea0003c00000 */
[----:B------:R1:W2:Y:S02]  /*25f0*/  SHFL.BFLY P1, R26, R8, R9, R24 ;  /* 0x0c000009081a7389 */ /* 0x0002a40000020018 */
[----:B-12---:R-:W-:Y:S01]  /*2600*/  ENDCOLLECTIVE ;  /* 0x000000000000791b */ /* 0x006fe20003800000 */
.L_x_2940:
[----:B------:R-:W-:Y:S01]  /*2610*/  HFMA2.MMA R9, -RZ, RZ, 0, 2.384185791015625e-07 ;  /* 0x00000004ff097435 */ /* 0x000fe200000001ff */
[----:B------:R-:W-:-:S04]  /*2620*/  FADD.FTZ R7, R8, R26 ;  /* 0x0000001a08077221 */ /* 0x000fc80000010000 */
[----:B------:R-:W-:-:S07]  /*2630*/  IMAD.MOV.U32 R8, RZ, RZ, R7 ;  /* 0x000000ffff087224 */ /* 0x000fce00078e0007 */
[----:B------:R-:W-:Y:S05]  /*2640*/  WARPSYNC.COLLECTIVE R27, `(.L_x_2941) ;  /* 0x000000001b087348 */ /* 0x000fea0003c00000 */
[----:B------:R1:W2:Y:S02]  /*2650*/  SHFL.BFLY P1, R26, R8, R9, R24 ;  /* 0x0c000009081a7389 */ /* 0x0002a40000020018 */
[----:B-12---:R-:W-:Y:S01]  /*2660*/  ENDCOLLECTIVE ;  /* 0x000000000000791b */ /* 0x006fe20003800000 */
.L_x_2941:
[----:B------:R-:W-:Y:S01]  /*2670*/  MOV R9, 0x2 ;  /* 0x0000000200097802 */ /* 0x000fe20000000f00 */
[----:B------:R-:W-:-:S04]  /*2680*/  FADD.FTZ R10, R7, R26 ;  /* 0x0000001a070a7221 */ /* 0x000fc80000010000 */
[----:B------:R-:W-:-:S07]  /*2690*/  IMAD.MOV.U32 R8, RZ, RZ, R10 ;  /* 0x000000ffff087224 */ /* 0x000fce00078e000a */
[----:B------:R-:W-:Y:S05]  /*26a0*/  WARPSYNC.COLLECTIVE R27, `(.L_x_2942) ;  /* 0x000000001b087348 */ /* 0x000fea0003c00000 */
[----:B------:R1:W2:Y:S02]  /*26b0*/  SHFL.BFLY P1, R26, R8, R9, R24 ;  /* 0x0c000009081a7389 */ /* 0x0002a40000020018 */
[----:B-12---:R-:W-:Y:S01]  /*26c0*/  ENDCOLLECTIVE ;  /* 0x000000000000791b */ /* 0x006fe20003800000 */
.L_x_2942:
[----:B------:R-:W-:Y:S01]  /*26d0*/  HFMA2.MMA R9, -RZ, RZ, 0, 5.9604644775390625e-08 ;  /* 0x00000001ff097435 */ /* 0x000fe200000001ff */
[----:B------:R-:W-:-:S04]  /*26e0*/  FADD.FTZ R15, R10, R26 ;  /* 0x0000001a0a0f7221 */ /* 0x000fc80000010000 */
[----:B------:R-:W-:-:S07]  /*26f0*/  IMAD.MOV.U32 R8, RZ, RZ, R15 ;  /* 0x000000ffff087224 */ /* 0x000fce00078e000f */
[----:B------:R-:W-:Y:S05]  /*2700*/  WARPSYNC.COLLECTIVE R27, `(.L_x_2943) ;  /* 0x000000001b087348 */ /* 0x000fea0003c00000 */
[----:B------:R1:W2:Y:S02]  /*2710*/  SHFL.BFLY P1, R26, R8, R9, R24 ;  /* 0x0c000009081a7389 */ /* 0x0002a40000020018 */
[----:B-12---:R-:W-:Y:S01]  /*2720*/  ENDCOLLECTIVE ;  /* 0x000000000000791b */ /* 0x006fe20003800000 */
.L_x_2943:
[----:B------:R-:W-:Y:S05]  /*2730*/  BRA `(.L_x_2944) ;  /* 0xfffffff400f87947 */ /* 0x000fea000383ffff */
.L_x_2945:
        /* <DEDUP_REMOVED lines=12> */
.L_x_4583:


//--------------------- .text._ZN12tensorrt_llm7kernels21fusedQKNormRopeKernelIN3c104HalfENS2_8BFloat16ELi256ELb0EEEvPviiifPKvS7_S7_PKlii --------------------------
	.section	.text._ZN12tensorrt_llm7kernels21fusedQKNormRopeKernelIN3c104HalfENS2_8BFloat16ELi256ELb0EEEvPviiifPKvS7_S7_PKlii,"ax",@progbits
	.align	128
        .global         _ZN12tensorrt_llm7kernels21fusedQKNormRopeKernelIN3c104HalfENS2_8BFloat16ELi256ELb0EEEvPviiifPKvS7_S7_PKlii
        .type           _ZN12tensorrt_llm7kernels21fusedQKNormRopeKernelIN3c104HalfENS2_8BFloat16ELi256ELb0EEEvPviiifPKvS7_S7_PKlii,@function
        .size           _ZN12tensorrt_llm7kernels21fusedQKNormRopeKernelIN3c104HalfENS2_8BFloat16ELi256ELb0EEEvPviiifPKvS7_S7_PKlii,(.L_x_4584 - _ZN12tensorrt_llm7kernels21fusedQKNormRopeKernelIN3c104HalfENS2_8BFloat16ELi256ELb0EEEvPviiifPKvS7_S7_PKlii)
        .other          _ZN12tensorrt_llm7kernels21fusedQKNormRopeKernelIN3c104HalfENS2_8BFloat16ELi256ELb0EEEvPviiifPKvS7_S7_PKlii,@"STO_CUDA_ENTRY STV_DEFAULT"
_ZN12tensorrt_llm7kernels21fusedQKNormRopeKernelIN3c104HalfENS2_8BFloat16ELi256ELb0EEEvPviiifPKvS7_S7_PKlii:
.text._ZN12tensorrt_llm7kernels21fusedQKNormRopeKernelIN3c104HalfENS2_8BFloat16ELi256ELb0EEEvPviiifPKvS7_S7_PKlii:
        /* <DEDUP_REMOVED lines=77> */
[----:B--2---:R-:W-:-:S02]  /*04d0*/  @P0 HADD2.F32 R12, -RZ, R12.H0_H0 ;  /* 0x2000000cff0c0230 */ /* 0x004fc40000004100 */
[----:B---3--:R-:W-:Y:S02]  /*04e0*/  @P0 HADD2.F32 R18, -RZ, R18.H0_H0 ;  /* 0x20000012ff120230 */ /* 0x008fe40000004100 */
[----:B----4-:R-:W-:Y:S02]  /*04f0*/  @!P0 HADD2.F32 R18, -RZ, R15.H0_H0 ;  /* 0x2000000fff128230 */ /* 0x010fe40000004100 */
[----:B-----5:R-:W-:Y:S02]  /*0500*/  @P0 HADD2.F32 R15, -RZ, R30.H0_H0 ;  /* 0x2000001eff0f0230 */ /* 0x020fe40000004100 */
[----:B------:R-:W-:Y:S02]  /*0510*/  @!P0 HADD2.F32 R12, -RZ, R3.H0_H0 ;  /* 0x20000003ff0c8230 */ /* 0x000fe40000004100 */
[--C-:B------:R-:W-:Y:S02]  /*0520*/  HADD2.F32 R3, -RZ, R4.reuse.H0_H0 ;  /* 0x20000004ff037230 */ /* 0x100fe40000004100 */
[----:B------:R-:W-:-:S02]  /*0530*/  HADD2.F32 R4, -RZ, R4.H1_H1 ;  /* 0x30000004ff047230 */ /* 0x000fc40000004100 */
[----:B------:R-:W-:Y:S02]  /*0540*/  @!P0 HADD2.F32 R15, -RZ, R27.H0_H0 ;  /* 0x2000001bff0f8230 */ /* 0x000fe40000004100 */
[----:B------:R-:W-:Y:S01]  /*0550*/  FFMA.FTZ R27, R3, R3, RZ ;  /* 0x00000003031b7223 */ /* 0x000fe200000100ff */
[----:B0-----:R-:W-:-:S03]  /*0560*/  HADD2.F32 R20, -RZ, R5.H0_H0 ;  /* 0x20000005ff147230 */ /* 0x001fc60000004100 */
[----:B------:R-:W-:Y:S01]  /*0570*/  FFMA.FTZ R27, R4, R4, R27 ;  /* 0x00000004041b7223 */ /* 0x000fe2000001001b */
[----:B------:R-:W-:Y:S02]  /*0580*/  HADD2.F32 R21, -RZ, R5.H1_H1 ;  /* 0x30000005ff157230 */ /* 0x000fe40000004100 */
[----:B------:R-:W-:Y:S02]  /*0590*/  @P0 HADD2.F32 R25, -RZ, R25.H0_H0 ;  /* 0x20000019ff190230 */ /* 0x000fe40000004100 */
[----:B------:R-:W-:Y:S01]  /*05a0*/  FFMA.FTZ R28, R20, R20, R27 ;  /* 0x00000014141c7223 */ /* 0x000fe2000001001b */
[----:B------:R-:W-:Y:S02]  /*05b0*/  @!P0 HADD2.F32 R25, -RZ, R24.H0_H0 ;  /* 0x20000018ff198230 */ /* 0x000fe40000004100 */
[--C-:B------:R-:W-:Y:S02]  /*05c0*/  HADD2.F32 R24, -RZ, R6.reuse.H0_H0 ;  /* 0x20000006ff187230 */ /* 0x100fe40000004100 */
[----:B------:R-:W-:Y:S01]  /*05d0*/  FFMA.FTZ R27, R21, R21, R28 ;  /* 0x00000015151b7223 */ /* 0x000fe2000001001c */
[----:B------:R-:W-:-:S03]  /*05e0*/  HADD2.F32 R6, -RZ, R6.H1_H1 ;  /* 0x30000006ff067230 */ /* 0x000fc60000004100 */
[----:B------:R-:W-:Y:S01]  /*05f0*/  FFMA.FTZ R27, R24, R24, R27 ;  /* 0x00000018181b7223 */ /* 0x000fe2000001001b */
[----:B------:R-:W-:Y:S02]  /*0600*/  @P0 HADD2.F32 R5, -RZ, R19.H0_H0 ;  /* 0x20000013ff050230 */ /* 0x000fe40000004100 */
[--C-:B------:R-:W-:Y:S02]  /*0610*/  HADD2.F32 R19, -RZ, R7.reuse.H0_H0 ;  /* 0x20000007ff137230 */ /* 0x100fe40000004100 */
[----:B------:R-:W-:Y:S01]  /*0620*/  FFMA.FTZ R28, R6, R6, R27 ;  /* 0x00000006061c7223 */ /* 0x000fe2000001001b */
[----:B------:R-:W-:-:S03]  /*0630*/  HADD2.F32 R7, -RZ, R7.H1_H1 ;  /* 0x30000007ff077230 */ /* 0x000fc60000004100 */
[----:B------:R-:W-:-:S04]  /*0640*/  FFMA.FTZ R28, R19, R19, R28 ;  /* 0x00000013131c7223 */ /* 0x000fc8000001001c */
[----:B------:R-:W-:Y:S01]  /*0650*/  FFMA.FTZ R28, R7, R7, R28 ;  /* 0x00000007071c7223 */ /* 0x000fe2000001001c */
[----:B------:R-:W-:-:S04]  /*0660*/  @!P0 HADD2.F32 R5, -RZ, R23.H0_H0 ;  /* 0x20000017ff058230 */ /* 0x000fc80000004100 */
[----:B------:R-:W0:Y:S01]  /*0670*/  SHFL.BFLY PT, R23, R28, 0x10, 0x1f ;  /* 0x0e001f001c177f89 */ /* 0x000e2200000e0000 */
[----:B------:R-:W-:Y:S02]  /*0680*/  @P0 HADD2.F32 R8, -RZ, R8.H0_H0 ;  /* 0x20000008ff080230 */ /* 0x000fe40000004100 */
[----:B------:R-:W-:Y:S02]  /*0690*/  @!P0 HADD2.F32 R8, -RZ, R14.H0_H0 ;  /* 0x2000000eff088230 */ /* 0x000fe40000004100 */
        /* <DEDUP_REMOVED lines=9> */
[----:B-1----:R-:W-:-:S04]  /*0730*/  FADD.FTZ R32, R30, R31 ;  /* 0x0000001f1e207221 */ /* 0x002fc80000010000 */
[----:B------:R-:W-:-:S06]  /*0740*/  FFMA.FTZ R9, R32, 0.00390625, R9 ;  /* 0x3b80000020097823 */ /* 0x000fcc0000010009 */
[----:B------:R-:W1:Y:S01]  /*0750*/  MUFU.RSQ R9, R9 ;  /* 0x0000000900097308 */ /* 0x000e620000001400 */
[----:B0-----:R-:W-:Y:S01]  /*0760*/  SHF.R.S32.HI R23, RZ, 0x1f, R14 ;  /* 0x0000001fff177819 */ /* 0x001fe2000001140e */
[----:B------:R-:W-:Y:S02]  /*0770*/  @P0 HADD2.F32 R28, -RZ, R0.H0_H0 ;  /* 0x20000000ff1c0230 */ /* 0x000fe40000004100 */
[----:B------:R-:W-:Y:S02]  /*0780*/  @P0 HADD2.F32 R2, -RZ, R2.H0_H0 ;  /* 0x20000002ff020230 */ /* 0x000fe40000004100 */
[----:B------:R-:W-:Y:S02]  /*0790*/  @!P0 HADD2.F32 R2, -RZ, R22.H0_H0 ;  /* 0x20000016ff028230 */ /* 0x000fe40000004100 */
[----:B------:R-:W-:Y:S02]  /*07a0*/  @!P0 HADD2.F32 R28, -RZ, R11.H0_H0 ;  /* 0x2000000bff1c8230 */ /* 0x000fe40000004100 */
[C---:B-1----:R-:W-:Y:S01]  /*07b0*/  FMUL.FTZ R0, R9.reuse, R25 ;  /* 0x0000001909007220 */ /* 0x042fe20000410000 */
[----:B------:R-:W-:Y:S01]  /*07c0*/  FMUL.FTZ R25, R9, R5 ;  /* 0x0000000509197220 */ /* 0x000fe20000410000 */
[----:B------:R-:W-:Y:S01]  /*07d0*/  LEA.HI R5, R23, R14, RZ, 0x3 ;  /* 0x0000000e17057211 */ /* 0x000fe200078f18ff */
[C---:B------:R-:W-:Y:S01]  /*07e0*/  FMUL.FTZ R27, R9.reuse, R8 ;  /* 0x00000008091b7220 */ /* 0x040fe20000410000 */
[----:B------:R-:W-:-:S02]  /*07f0*/  FMUL.FTZ R8, R9, R2 ;  /* 0x0000000209087220 */ /* 0x000fc40000410000 */
[----:B------:R-:W-:-:S04]  /*0800*/  SHF.R.S32.HI R2, RZ, 0x3, R5 ;  /* 0x00000003ff027819 */ /* 0x000fc80000011405 */
[----:B------:R-:W-:Y:S01]  /*0810*/  ISETP.GE.AND P0, PT, R13, R2, PT ;  /* 0x000000020d00720c */ /* 0x000fe20003f06270 */
        /* <DEDUP_REMOVED lines=34> */
[----:B0-----:R-:W-:-:S06]  /*0a40*/  IADD3 R20, R12, 0xffffffe, RZ ;  /* 0x0ffffffe0c147810 */ /* 0x001fcc0007ffe0ff */
        /* <DEDUP_REMOVED lines=27> */
[----:B------:R-:W2:Y:S01]  /*0c00*/  LDG.E.U16.CONSTANT R24, desc[UR4][R24.64] ;  /* 0x0000000418187981 */ /* 0x000ea2000c1e9500 */
[----:B------:R-:W-:Y:S02]  /*0c10*/  IADD3.X R28, RZ, R9, RZ, P1, !PT ;  /* 0x00000009ff1c7210 */ /* 0x000fe40000ffe4ff */
        /* <DEDUP_REMOVED lines=38> */
[----:B------:R-:W-:Y:S01]  /*0e80*/  ISETP.GE.AND P3, PT, R13, RZ, PT ;  /* 0x000000ff0d00720c */ /* 0x000fe20003f66270 */
[----:B0-----:R-:W-:-:S05]  /*0e90*/  FADD.FTZ R29, -R32, -RZ ;  /* 0x800000ff201d7221 */ /* 0x001fca0000010100 */
[----:B------:R-:W-:Y:S01]  /*0ea0*/  FSEL R29, R29, R32, !P1 ;  /* 0x000000201d1d7208 */ /* 0x000fe20004800000 */
[----:B--2---:R-:W-:Y:S02]  /*0eb0*/  IMAD.U32 R25, R24, 0x10000, RZ ;  /* 0x0001000018197824 */ /* 0x004fe400078e00ff */
[----:B---3--:R-:W-:-:S04]  /*0ec0*/  IMAD.U32 R28, R22, 0x10000, RZ ;  /* 0x00010000161c7824 */ /* 0x008fc800078e00ff */
[----:B------:R-:W-:Y:S01]  /*0ed0*/  FMUL.FTZ R29, R28, R29 ;  /* 0x0000001d1c1d7220 */ /* 0x000fe20000410000 */
[----:B------:R-:W-:-:S03]  /*0ee0*/  IABS R28, R13 ;  /* 0x0000000d001c7213 */ /* 0x000fc60000000000 */
[----:B------:R-:W-:Y:S02]  /*0ef0*/  FFMA.FTZ R2, R2, R25, R29 ;  /* 0x0000001902027223 */ /* 0x000fe4000001001d */
[----:B------:R-:W-:-:S04]  /*0f00*/  IMAD.MOV.U32 R24, RZ, RZ, R28 ;  /* 0x000000ffff187224 */ /* 0x000fc800078e001c */
[----:B------:R-:W-:-:S04]  /*0f10*/  IMAD.HI.U32 R22, R11, R24, RZ ;  /* 0x000000180b167227 */ /* 0x000fc800078e00ff */
[----:B------:R-:W-:-:S04]  /*0f20*/  IMAD.MOV R23, RZ, RZ, -R22 ;  /* 0x000000ffff177224 */ /* 0x000fc800078e0a16 */
[----:B------:R-:W-:-:S05]  /*0f30*/  IMAD R23, R10, R23, R24 ;  /* 0x000000170a177224 */ /* 0x000fca00078e0218 */
[----:B------:R-:W-:-:S13]  /*0f40*/  ISETP.GT.U32.AND P2, PT, R10, R23, PT ;  /* 0x000000170a00720c */ /* 0x000fda0003f44070 */
[----:B------:R-:W-:-:S04]  /*0f50*/  @!P2 IADD3 R23, R23, -R10, RZ ;  /* 0x8000000a1717a210 */ /* 0x000fc80007ffe0ff */
[----:B------:R-:W-:Y:S01]  /*0f60*/  ISETP.GT.U32.AND P2, PT, R10, R23, PT ;  /* 0x000000170a00720c */ /* 0x000fe20003f44070 */
[----:B------:R-:W0:-:S12]  /*0f70*/  SHFL.BFLY PT, R28, R3, R14, 0x1f ;  /* 0x0c001f0e031c7589 */ /* 0x000e1800000e0000 */
        /* <DEDUP_REMOVED lines=19> */
[----:B------:R-:W-:Y:S01]  /*10b0*/  ISETP.GE.AND P2, PT, R26, RZ, PT ;  /* 0x000000ff1a00720c */ /* 0x000fe20003f46270 */
[----:B--2---:R-:W-:Y:S02]  /*10c0*/  IMAD.U32 R24, R24, 0x10000, RZ ;  /* 0x0001000018187824 */ /* 0x004fe400078e00ff */
        /* <DEDUP_REMOVED lines=28> */
[----:B--2---:R-:W-:Y:S01]  /*1290*/  IMAD.U32 R23, R24, 0x10000, RZ ;  /* 0x0001000018177824 */ /* 0x004fe200078e00ff */
[----:B---3--:R-:W-:-:S05]  /*12a0*/  SHF.L.U32 R26, R22, 0x10, RZ ;  /* 0x00000010161a7819 */ /* 0x008fca00000006ff */
        /* <DEDUP_REMOVED lines=61> */
[----:B------:R-:W-:Y:S02]  /*1680*/  ISETP.GE.AND P2, PT, R28, RZ, PT ;  /* 0x000000ff1c00720c */ /* 0x000fe40003f46270 */
[----:B--2---:R-:W-:Y:S01]  /*1690*/  SHF.L.U32 R22, R22, 0x10, RZ ;  /* 0x0000001016167819 */ /* 0x004fe200000006ff */
        /* <DEDUP_REMOVED lines=28> */
[----:B--2---:R-:W-:Y:S01]  /*1860*/  SHF.L.U32 R23, R22, 0x10, RZ ;  /* 0x0000001016177819 */ /* 0x004fe200000006ff */
[----:B---3--:R-:W-:-:S04]  /*1870*/  IMAD.U32 R26, R24, 0x10000, RZ ;  /* 0x00010000181a7824 */ /* 0x008fc800078e00ff */
[----:B------:R-:W-:-:S04]  /*1880*/  FMUL.FTZ R29, R26, R29 ;  /* 0x0000001d1a1d7220 */ /* 0x000fc80000410000 */
[----:B01----:R-:W-:-:S07]  /*1890*/  FFMA.FTZ R4, R4, R23, R29 ;  /* 0x0000001704047223 */ /* 0x003fce000001001d */
.L_x_2959:
        /* <DEDUP_REMOVED lines=26> */
[----:B--2---:R-:W-:Y:S01]  /*1a40*/  IMAD.U32 R8, R10, 0x10000, RZ ;  /* 0x000100000a087824 */ /* 0x004fe200078e00ff */
[----:B---3--:R-:W-:-:S03]  /*1a50*/  SHF.L.U32 R6, R20, 0x10, RZ ;  /* 0x0000001014067819 */ /* 0x008fc600000006ff */
[----:B------:R-:W-:-:S04]  /*1a60*/  FMUL.FTZ R8, R8, R9 ;  /* 0x0000000908087220 */ /* 0x000fc80000410000 */
[----:B------:R-:W-:Y:S01]  /*1a70*/  FFMA.FTZ R7, R7, R6, R8 ;  /* 0x0000000607077223 */ /* 0x000fe20000010008 */
[----:B------:R-:W-:Y:S06]  /*1a80*/  BRA.DIV UR6, `(.L_x_2949) ;  /* 0x0000001206547947 */ /* 0x000fec000b800000 */
[----:B------:R-:W-:Y:S01]  /*1a90*/  NOP ;  /* 0x0000000000007918 */ /* 0x000fe20000000000 */
.L_x_2947:
[----:B------:R-:W-:Y:S05]  /*1aa0*/  BSYNC B0 ;  /* 0x0000000000007941 */ /* 0x000fea0003800000 */
.L_x_2946:
[----:B------:R-:W-:Y:S02]  /*1ab0*/  F2FP.F16.F32.PACK_AB R11, R7, R4 ;  /* 0x00000004070b723e */ /* 0x000fe400000000ff */
[----:B------:R-:W-:Y:S02]  /*1ac0*/  F2FP.F16.F32.PACK_AB R10, R27, R15 ;  /* 0x0000000f1b0a723e */ /* 0x000fe400000000ff */
[----:B------:R-:W-:Y:S02]  /*1ad0*/  F2FP.F16.F32.PACK_AB R9, R0, R2 ;  /* 0x000000020009723e */ /* 0x000fe400000000ff */
[----:B------:R-:W-:-:S05]  /*1ae0*/  F2FP.F16.F32.PACK_AB R8, R5, R3 ;  /* 0x000000030508723e */ /* 0x000fca00000000ff */
[----:B------:R-:W-:Y:S01]  /*1af0*/  STG.E.128 desc[UR4][R16.64], R8 ;  /* 0x0000000810007986 */ /* 0x000fe2000c101d04 */
[----:B------:R-:W-:Y:S05]  /*1b00*/  EXIT ;  /* 0x000000000000794d */ /* 0x000fea0003800000 */
.L_x_2948:
[----:B------:R-:W-:Y:S02]  /*1b10*/  IABS R10, R14 ;  /* 0x0000000e000a7213 */ /* 0x000fe40000000000 */
[----:B------:R-:W-:Y:S02]  /*1b20*/  IADD3 R26, R26, R26, RZ ;  /* 0x0000001a1a1a7210 */ /* 0x000fe40007ffe0ff */
[----:B------:R-:W0:Y:S01]  /*1b30*/  I2F.RP R12, R10 ;  /* 0x0000000a000c7306 */ /* 0x000e220000209400 */
[----:B------:R-:W-:-:S07]  /*1b40*/  LEA.HI R28, R23, R14, RZ, 0x4 ;  /* 0x0000000e171c7211 */ /* 0x000fce00078f20ff */
[----:B0-----:R-:W0:Y:S02]  /*1b50*/  MUFU.RCP R12, R12 ;  /* 0x0000000c000c7308 */ /* 0x001e240000001000 */
[----:B0-----:R-:W-:-:S06]  /*1b60*/  VIADD R20, R12, 0xffffffe ;  /* 0x0ffffffe0c147836 */ /* 0x001fcc0000000000 */
        /* <DEDUP_REMOVED lines=33> */
[----:B------:R-:W-:Y:S01]  /*1d80*/  HFMA2.MMA R30, -RZ, RZ, 0, 1.847743988037109375e-06 ;  /* 0x0000001fff1e7435 */ /* 0x000fe200000001ff */
[----:B------:R-:W-:Y:S01]  /*1d90*/  SHF.R.S32.HI R14, RZ, 0x4, R28 ;  /* 0x00000004ff0e7819 */ /* 0x000fe2000001141c */
[----:B------:R-:W-:Y:S02]  /*1da0*/  IMAD.MOV.U32 R29, RZ, RZ, -0x1 ;  /* 0xffffffffff1d7424 */ /* 0x000fe400078e00ff */
[----:B------:R-:W-:-:S07]  /*1db0*/  IMAD.MOV.U32 R31, RZ, RZ, R3 ;  /* 0x000000ffff1f7224 */ /* 0x000fce00078e0003 */
[----:B0----5:R-:W-:Y:S05]  /*1dc0*/  WARPSYNC.COLLECTIVE R29, `(.L_x_2950) ;  /* 0x000000001d087348 */ /* 0x021fea0003c00000 */
[----:B------:R-:W-:Y:S01]  /*1dd0*/  NOP ;  /* 0x0000000000007918 */ /* 0x000fe20000000000 */
[----:B0----5:R-:W-:Y:S01]  /*1de0*/  ENDCOLLECTIVE ;  /* 0x000000000000791b */ /* 0x021fe20003800000 */
.L_x_2950:
[----:B------:R-:W-:Y:S05]  /*1df0*/  WARPSYNC.COLLECTIVE R29, `(.L_x_2951) ;  /* 0x000000001d087348 */ /* 0x000fea0003c00000 */
[----:B------:R0:W1:Y:S02]  /*1e00*/  SHFL.BFLY P2, R32, R31, R14, R30 ;  /* 0x0c00000e1f207389 */ /* 0x000064000004001e */
[----:B01----:R-:W-:Y:S01]  /*1e10*/  ENDCOLLECTIVE ;  /* 0x000000000000791b */ /* 0x003fe20003800000 */
.L_x_2951:
[----:B------:R-:W-:Y:S01]  /*1e20*/  ISETP.GE.AND P1, PT, R13, R14, PT ;  /* 0x0000000e0d00720c */ /* 0x000fe20003f26270 */
[----:B------:R-:W-:Y:S02]  /*1e30*/  IMAD.MOV.U32 R31, RZ, RZ, R5 ;  /* 0x000000ffff1f7224 */ /* 0x000fe400078e0005 */
[----:B------:R-:W-:-:S10]  /*1e40*/  IMAD.MOV.U32 R28, RZ, RZ, R32 ;  /* 0x000000ffff1c7224 */ /* 0x000fd400078e0020 */
[----:B------:R-:W-:Y:S05]  /*1e50*/  WARPSYNC.COLLECTIVE R29, `(.L_x_2952) ;  /* 0x000000001d087348 */ /* 0x000fea0003c00000 */
[----:B------:R0:W1:Y:S02]  /*1e60*/  SHFL.BFLY P2, R32, R31, R14, R30 ;  /* 0x0c00000e1f207389 */ /* 0x000064000004001e */
[----:B01----:R-:W-:Y:S01]  /*1e70*/  ENDCOLLECTIVE ;  /* 0x000000000000791b */ /* 0x003fe20003800000 */
.L_x_2952:
[----:B------:R-:W-:-:S05]  /*1e80*/  FADD.FTZ R23, -R32, -RZ ;  /* 0x800000ff20177221 */ /* 0x000fca0000010100 */
[----:B------:R-:W-:Y:S02]  /*1e90*/  FSEL R23, R23, R32, !P1 ;  /* 0x0000002017177208 */ /* 0x000fe40004800000 */
[----:B------:R-:W-:Y:S01]  /*1ea0*/  SHF.L.U32 R22, R22, 0x10, RZ ;  /* 0x0000001016167819 */ /* 0x000fe200000006ff */
[----:B------:R-:W-:-:S04]  /*1eb0*/  IMAD.U32 R24, R24, 0x10000, RZ ;  /* 0x0001000018187824 */ /* 0x000fc800078e00ff */
[----:B------:R-:W-:-:S04]  /*1ec0*/  FMUL.FTZ R24, R24, R23 ;  /* 0x0000001718187220 */ /* 0x000fc80000410000 */
[----:B------:R-:W-:Y:S01]  /*1ed0*/  FFMA.FTZ R5, R5, R22, R24 ;  /* 0x0000001605057223 */ /* 0x000fe20000010018 */
        /* <DEDUP_REMOVED lines=24> */
[----:B------:R-:W-:Y:S02]  /*2060*/  IMAD.MOV.U32 R31, RZ, RZ, R2 ;  /* 0x000000ffff1f7224 */ /* 0x000fe400078e0002 */
[----:B------:R-:W-:Y:S02]  /*2070*/  IMAD.MOV.U32 R30, RZ, RZ, 0x1f ;  /* 0x0000001fff1e7424 */ /* 0x000fe400078e00ff */
[----:B------:R-:W-:-:S07]  /*2080*/  IMAD.SHL.U32 R13, R13, 0x10, RZ ;  /* 0x000000100d0d7824 */ /* 0x000fce00078e00ff */
[----:B0----5:R-:W-:Y:S05]  /*2090*/  WARPSYNC.COLLECTIVE R29, `(.L_x_2953) ;  /* 0x000000001d087348 */ /* 0x021fea0003c00000 */
[----:B------:R1:W2:Y:S02]  /*20a0*/  SHFL.BFLY P2, R32, R31, R14, R30 ;  /* 0x0c00000e1f207389 */ /* 0x0002a4000004001e */
[----:B012--5:R-:W-:Y:S01]  /*20b0*/  ENDCOLLECTIVE ;  /* 0x000000000000791b */ /* 0x027fe20003800000 */
.L_x_2953:
[----:B------:R-:W-:Y:S01]  /*20c0*/  ISETP.GE.AND P3, PT, R13, RZ, PT ;  /* 0x000000ff0d00720c */ /* 0x000fe20003f66270 */
[----:B------:R-:W-:-:S05]  /*20d0*/  FADD.FTZ R23, -R32, -RZ ;  /* 0x800000ff20177221 */ /* 0x000fca0000010100 */
[----:B------:R-:W-:Y:S01]  /*20e0*/  FSEL R32, R23, R32, !P1 ;  /* 0x0000002017207208 */ /* 0x000fe20004800000 */
[----:B------:R-:W-:-:S05]  /*20f0*/  FADD.FTZ R29, -R28, -RZ ;  /* 0x800000ff1c1d7221 */ /* 0x000fca0000010100 */
[----:B------:R-:W-:Y:S01]  /*2100*/  FSEL R29, R29, R28, !P1 ;  /* 0x0000001c1d1d7208 */ /* 0x000fe20004800000 */
[----:B------:R-:W-:-:S04]  /*2110*/  IMAD.U32 R23, R24, 0x10000, RZ ;  /* 0x0001000018177824 */ /* 0x000fc800078e00ff */
[----:B------:R-:W-:Y:S01]  /*2120*/  FMUL.FTZ R33, R23, R32 ;  /* 0x0000002017217220 */ /* 0x000fe20000410000 */
[----:B------:R-:W-:-:S05]  /*2130*/  SHF.L.U32 R23, R22, 0x10, RZ ;  /* 0x0000001016177819 */ /* 0x000fca00000006ff */
        /* <DEDUP_REMOVED lines=19> */
[----:B------:R-:W-:Y:S02]  /*2270*/  IADD3.X R28, RZ, R9, RZ, P2, !PT ;  /* 0x00000009ff1c7210 */ /* 0x000fe400017fe4ff */
[----:B------:R-:W-:-:S04]  /*2280*/  LEA R24, P2, R25, R20, 0x1 ;  /* 0x0000001419187211 */ /* 0x000fc800078408ff */
[----:B------:R-:W-:-:S05]  /*2290*/  LEA.HI.X R25, R25, R21, R28, 0x1, P2 ;  /* 0x0000001519197211 */ /* 0x000fca00010f0c1c */
[----:B------:R-:W3:Y:S01]  /*22a0*/  LDG.E.U16.CONSTANT R24, desc[UR4][R24.64] ;  /* 0x0000000418187981 */ /* 0x000ee2000c1e9500 */
[----:B------:R-:W-:-:S05]  /*22b0*/  VIADD R26, R26, 0x6 ;  /* 0x000000061a1a7836 */ /* 0x000fca0000000000 */
[----:B------:R-:W-:Y:S01]  /*22c0*/  ISETP.GE.AND P2, PT, R26, RZ, PT ;  /* 0x000000ff1a00720c */ /* 0x000fe20003f46270 */
[----:B------:R-:W-:Y:S02]  /*22d0*/  IMAD.MOV.U32 R31, RZ, RZ, R0 ;  /* 0x000000ffff1f7224 */ /* 0x000fe400078e0000 */
[----:B---3--:R-:W-:-:S04]  /*22e0*/  IMAD.U32 R28, R24, 0x10000, RZ ;  /* 0x00010000181c7824 */ /* 0x008fc800078e00ff */
[----:B------:R-:W-:Y:S01]  /*22f0*/  FMUL.FTZ R30, R28, R29 ;  /* 0x0000001d1c1e7220 */ /* 0x000fe20000410000 */
[----:B--2---:R-:W-:Y:S01]  /*2300*/  IMAD.U32 R28, R22, 0x10000, RZ ;  /* 0x00010000161c7824 */ /* 0x004fe200078e00ff */
[----:B------:R-:W-:Y:S02]  /*2310*/  IABS R22, R26 ;  /* 0x0000001a00167213 */ /* 0x000fe40000000000 */
[----:B------:R-:W-:Y:S01]  /*2320*/  MOV R29, 0xffffffff ;  /* 0xffffffff001d7802 */ /* 0x000fe20000000f00 */
        /* <DEDUP_REMOVED lines=15> */
[----:B------:R-:W-:-:S03]  /*2420*/  IMAD.MOV.U32 R30, RZ, RZ, 0x1f ;  /* 0x0000001fff1e7424 */ /* 0x000fc600078e00ff */
[----:B------:R-:W-:-:S05]  /*2430*/  LEA.HI.X R23, R23, R21, R24, 0x1, P2 ;  /* 0x0000001517177211 */ /* 0x000fca00010f0c18 */
[----:B------:R0:W5:Y:S04]  /*2440*/  LDG.E.U16.CONSTANT R24, desc[UR4][R22.64] ;  /* 0x0000000416187981 */ /* 0x000168000c1e9500 */
[----:B0----5:R-:W-:Y:S05]  /*2450*/  WARPSYNC.COLLECTIVE R29, `(.L_x_2954) ;  /* 0x000000001d087348 */ /* 0x021fea0003c00000 */
[----:B------:R1:W2:Y:S02]  /*2460*/  SHFL.BFLY P2, R32, R31, R14, R30 ;  /* 0x0c00000e1f207389 */ /* 0x0002a4000004001e */
[----:B012--5:R-:W-:Y:S01]  /*2470*/  ENDCOLLECTIVE ;  /* 0x000000000000791b */ /* 0x027fe20003800000 */
.L_x_2954:
[----:B------:R-:W-:Y:S01]  /*2480*/  IADD3 R33, P2, R33, R6, RZ ;  /* 0x0000000621217210 */ /* 0x000fe20007f5e0ff */
[----:B------:R-:W-:-:S04]  /*2490*/  FADD.FTZ R25, -R32, -RZ ;  /* 0x800000ff20197221 */ /* 0x000fc80000010100 */
[----:B------:R-:W-:Y:S01]  /*24a0*/  IMAD.X R26, RZ, RZ, R9, P2 ;  /* 0x000000ffff1a7224 */ /* 0x000fe200010e0609 */
        /* <DEDUP_REMOVED lines=31> */
.L_x_2955:
        /* <DEDUP_REMOVED lines=8> */
[----:B------:R-:W-:Y:S01]  /*2720*/  IMAD.U32 R24, R24, 0x10000, RZ ;  /* 0x0001000018187824 */ /* 0x000fe200078e00ff */
[----:B--2---:R-:W-:-:S05]  /*2730*/  SHF.L.U32 R25, R22, 0x10, RZ ;  /* 0x0000001016197819 */ /* 0x004fca00000006ff */
        /* <DEDUP_REMOVED lines=24> */
.L_x_2956:
        /* <DEDUP_REMOVED lines=34> */
.L_x_2957:
[----:B------:R-:W-:Y:S01]  /*2ae0*/  IADD3 R33, P2, R33, R6, RZ ;  /* 0x0000000621217210 */ /* 0x000fe20007f5e0ff */
[----:B------:R-:W-:-:S03]  /*2af0*/  FADD.FTZ R25, -R32, -RZ ;  /* 0x800000ff20197221 */ /* 0x000fc60000010100 */
[----:B------:R-:W-:Y:S02]  /*2b00*/  IADD3.X R26, RZ, R9, RZ, P2, !PT ;  /* 0x00000009ff1a7210 */ /* 0x000fe400017fe4ff */
        /* <DEDUP_REMOVED lines=8> */
.L_x_2958:
[----:B------:R-:W-:-:S04]  /*2b90*/  IMAD.U32 R25, R22, 0x10000, RZ ;  /* 0x0001000016197824 */ /* 0x000fc800078e00ff */
[----:B------:R-:W-:Y:S01]  /*2ba0*/  FMUL.FTZ R33, R25, R28 ;  /* 0x0000001c19217220 */ /* 0x000fe20000410000 */
[----:B------:R-:W-:-:S05]  /*2bb0*/  SHF.L.U32 R25, R24, 0x10, RZ ;  /* 0x0000001018197819 */ /* 0x000fca00000006ff */
[----:B------:R-:W-:Y:S01]  /*2bc0*/  FFMA.FTZ R4, R4, R25, R33 ;  /* 0x0000001904047223 */ /* 0x000fe20000010021 */
[----:B------:R-:W-:Y:S06]  /*2bd0*/  BRA `(.L_x_2959) ;  /* 0xffffffec00307947 */ /* 0x000fec000383ffff */
.L_x_2949:
[----:B------:R-:W-:Y:S01]  /*2be0*/  BSSY B1, `(.L_x_2960) ;  /* 0x0000005000017945 */ /* 0x000fe20003800000 */
[----:B------:R-:W-:-:S07]  /*2bf0*/  IMAD.MOV.U32 R29, RZ, RZ, -0x1 ;  /* 0xffffffffff1d7424 */ /* 0x000fce00078e00ff */
[----:B------:R-:W-:Y:S05]  /*2c00*/  WARPSYNC.COLLECTIVE R29, `(.L_x_2961) ;  /* 0x000000001d087348 */ /* 0x000fea0003c00000 */
[----:B------:R-:W-:Y:S01]  /*2c10*/  NOP ;  /* 0x0000000000007918 */ /* 0x000fe20000000000 */
[----:B------:R-:W-:Y:S01]  /*2c20*/  ENDCOLLECTIVE ;  /* 0x000000000000791b */ /* 0x000fe20003800000 */
.L_x_2961:
[----:B------:R-:W-:Y:S05]  /*2c30*/  BSYNC B1 ;  /* 0x0000000000017941 */ /* 0x000fea0003800000 */
.L_x_2960:
[----:B------:R-:W-:Y:S05]  /*2c40*/  BRA `(.L_x_2947) ;  /* 0xffffffec00947947 */ /* 0x000fea000383ffff */
.L_x_2962:
        /* <DEDUP_REMOVED lines=11> */
.L_x_4584:


//--------------------- .text._ZN12tensorrt_llm7kernels21fusedQKNormRopeKernelIN3c104HalfENS2_8BFloat16ELi256ELb1EEEvPviiifPKvS7_S7_PKlii --------------------------
	.section	.text._ZN12tensorrt_llm7kernels21fusedQKNormRopeKernelIN3c104HalfENS2_8BFloat16ELi256ELb1EEEvPviiifPKvS7_S7_PKlii,"ax",@progbits
	.align	128
        .global         _ZN12tensorrt_llm7kernels21fusedQKNormRopeKernelIN3c104HalfENS2_8BFloat16ELi256ELb1EEEvPviiifPKvS7_S7_PKlii
        .type           _ZN12tensorrt_llm7kernels21fusedQKNormRopeKernelIN3c104HalfENS2_8BFloat16ELi256ELb1EEEvPviiifPKvS7_S7_PKlii,@function
        .size           _ZN12tensorrt_llm7kernels21fusedQKNormRopeKernelIN3c104HalfENS2_8BFloat16ELi256ELb1EEEvPviiifPKvS7_S7_PKlii,(.L_x_4585 - _ZN12tensorrt_llm7kernels21fusedQKNormRopeKernelIN3c104HalfENS2_8BFloat16ELi256ELb1EEEvPviiifPKvS7_S7_PKlii)
        .other          _ZN12tensorrt_llm7kernels21fusedQKNormRopeKernelIN3c104HalfENS2_8BFloat16ELi256ELb1EEEvPviiifPKvS7_S7_PKlii,@"STO_CUDA_ENTRY STV_DEFAULT"
_ZN12tensorrt_llm7kernels21fusedQKNormRopeKernelIN3c104HalfENS2_8BFloat16ELi256ELb1EEEvPviiifPKvS7_S7_PKlii:
.text._ZN12tensorrt_llm7kernels21fusedQKNormRopeKernelIN3c104HalfENS2_8BFloat16ELi256ELb1EEEvPviiifPKvS7_S7_PKlii:
        /* <DEDUP_REMOVED lines=19> */
[----:B-1----:R-:W-:-:S05]  /*0130*/  IADD3 R8, RZ, -R3, RZ ;  /* 0x80000003ff087210 */ /* 0x002fca0007ffe0ff */
[----:B------:R-:W-:-:S04]  /*0140*/  IMAD R7, R8, R9, RZ ;  /* 0x0000000908077224 */ /* 0x000fc800078e02ff */
[----:B------:R-:W-:Y:S01]  /*0150*/  IMAD.HI.U32 R2, R3, R7, R2 ;  /* 0x0000000703027227 */ /* 0x000fe200078e0002 */
[----:B------:R-:W-:Y:S02]  /*0160*/  MOV R3, R6 ;  /* 0x0000000600037202 */ /* 0x000fe40000000f00 */
[----:B------:R-:W-:-:S03]  /*0170*/  MOV R6, R10 ;  /* 0x0000000a00067202 */ /* 0x000fc60000000f00 */
        /* <DEDUP_REMOVED lines=9> */
[----:B------:R-:W-:-:S06]  /*0210*/  @P0 IADD3 R13, R13, 0x1, RZ ;  /* 0x000000010d0d0810 */ /* 0x000fcc0007ffe0ff */
        /* <DEDUP_REMOVED lines=22> */
[----:B--2---:R-:W-:Y:S01]  /*0380*/  IMAD.WIDE R26, R19, 0x2, R26 ;  /* 0x00000002131a7825 */ /* 0x004fe200078e021a */
[----:B------:R-:W2:Y:S02]  /*0390*/  @P0 LDG.E.U16 R22, desc[UR6][R8.64] ;  /* 0x0000000608160981 */ /* 0x000ea4000c1e1500 */
[----:B------:R-:W-:-:S02]  /*03a0*/  IADD3 R4, R11, -R4, RZ ;  /* 0x800000040b047210 */ /* 0x000fc40007ffe0ff */
[----:B------:R-:W-:Y:S01]  /*03b0*/  IADD3 R5, R2, R19, RZ ;  /* 0x0000001302057210 */ /* 0x000fe20007ffe0ff */
[----:B------:R-:W4:Y:S03]  /*03c0*/  @P0 LDG.E.U16 R0, desc[UR6][R8.64+0x4] ;  /* 0x0000040608000981 */ /* 0x000f26000c1e1500 */
[----:B------:R-:W-:Y:S01]  /*03d0*/  LEA R11, R4, R5, 0x8 ;  /* 0x00000005040b7211 */ /* 0x000fe200078e40ff */
[----:B------:R-:W5:Y:S04]  /*03e0*/  @P0 LDG.E.U16 R28, desc[UR6][R8.64+0x6] ;  /* 0x00000606081c0981 */ /* 0x000f68000c1e1500 */
[----:B0-----:R-:W-:Y:S01]  /*03f0*/  IMAD.WIDE R6, R11, 0x2, R6 ;  /* 0x000000020b067825 */ /* 0x001fe200078e0206 */
[----:B------:R-:W5:Y:S04]  /*0400*/  @P0 LDG.E.U16 R5, desc[UR6][R8.64+0x8] ;  /* 0x0000080608050981 */ /* 0x000f68000c1e1500 */
[----:B------:R-:W5:Y:S04]  /*0410*/  @P0 LDG.E.U16 R14, desc[UR6][R8.64+0xa] ;  /* 0x00000a06080e0981 */ /* 0x000f68000c1e1500 */
[----:B------:R-:W5:Y:S04]  /*0420*/  @P0 LDG.E.U16 R21, desc[UR6][R8.64+0xc] ;  /* 0x00000c0608150981 */ /* 0x000f68000c1e1500 */
[----:B------:R0:W5:Y:S04]  /*0430*/  @P0 LDG.E.U16 R15, desc[UR6][R8.64+0xe] ;  /* 0x00000e06080f0981 */ /* 0x000168000c1e1500 */
[----:B------:R-:W5:Y:S04]  /*0440*/  @!P0 LDG.E.U16 R24, desc[UR6][R26.64+0x2] ;  /* 0x000002061a188981 */ /* 0x000f68000c1e1500 */
[----:B------:R-:W5:Y:S04]  /*0450*/  @!P0 LDG.E.U16 R20, desc[UR6][R26.64] ;  /* 0x000000061a148981 */ /* 0x000f68000c1e1500 */
[----:B------:R-:W5:Y:S04]  /*0460*/  LDG.E.128 R8, desc[UR6][R6.64] ;  /* 0x0000000606087981 */ /* 0x000f68000c1e1d00 */
[----:B------:R-:W5:Y:S04]  /*0470*/  @!P0 LDG.E.U16 R2, desc[UR6][R26.64+0x4] ;  /* 0x000004061a028981 */ /* 0x000f68000c1e1500 */
[----:B------:R-:W5:Y:S04]  /*0480*/  @!P0 LDG.E.U16 R4, desc[UR6][R26.64+0x6] ;  /* 0x000006061a048981 */ /* 0x000f68000c1e1500 */
[----:B------:R-:W5:Y:S04]  /*0490*/  @!P0 LDG.E.U16 R25, desc[UR6][R26.64+0x8] ;  /* 0x000008061a198981 */ /* 0x000f68000c1e1500 */
[----:B------:R-:W5:Y:S04]  /*04a0*/  @!P0 LDG.E.U16 R18, desc[UR6][R26.64+0xa] ;  /* 0x00000a061a128981 */ /* 0x000f68000c1e1500 */
[----:B------:R-:W5:Y:S04]  /*04b0*/  @!P0 LDG.E.U16 R16, desc[UR6][R26.64+0xc] ;  /* 0x00000c061a108981 */ /* 0x000f68000c1e1500 */
[----:B------:R1:W5:Y:S01]  /*04c0*/  @!P0 LDG.E.U16 R23, desc[UR6][R26.64+0xe] ;  /* 0x00000e061a178981 */ /* 0x000362000c1e1500 */
[----:B------:R-:W-:-:S04]  /*04d0*/  USHF.R.S32.HI UR4, URZ, 0x1f, UR9 ;  /* 0x0000001f3f047899 */ /* 0x000fc80008011409 */
[----:B------:R-:W-:-:S04]  /*04e0*/  ULEA.HI UR4, UR4, UR9, URZ, 0x3 ;  /* 0x0000000904047291 */ /* 0x000fc8000f8f183f */
[----:B------:R-:W-:Y:S01]  /*04f0*/  USHF.R.S32.HI UR4, URZ, 0x3, UR4 ;  /* 0x000000033f047899 */ /* 0x000fe20008011404 */
[----:B------:R-:W-:Y:S01]  /*0500*/  BSSY B0, `(.L_x_2963) ;  /* 0x0000098000007945 */ /* 0x000fe20003800000 */
[----:B---3--:R-:W-:Y:S02]  /*0510*/  @P0 HADD2.F32 R17, -RZ, R17.H0_H0 ;  /* 0x20000011ff110230 */ /* 0x008fe40000004100 */
[----:B--2---:R-:W-:Y:S02]  /*0520*/  @P0 HADD2.F32 R22, -RZ, R22.H0_H0 ;  /* 0x20000016ff160230 */ /* 0x004fe40000004100 */
[----:B----4-:R-:W-:Y:S02]  /*0530*/  @P0 HADD2.F32 R0, -RZ, R0.H0_H0 ;  /* 0x20000000ff000230 */ /* 0x010fe40000004100 */
[----:B-----5:R-:W-:Y:S02]  /*0540*/  @P0 HADD2.F32 R26, -RZ, R28.H0_H0 ;  /* 0x2000001cff1a0230 */ /* 0x020fe40000004100 */
[----:B------:R-:W-:-:S02]  /*0550*/  @!P0 HADD2.F32 R17, -RZ, R24.H0_H0 ;  /* 0x20000018ff118230 */ /* 0x000fc40000004100 */
[----:B------:R-:W-:Y:S02]  /*0560*/  @!P0 HADD2.F32 R22, -RZ, R20.H0_H0 ;  /* 0x20000014ff168230 */ /* 0x000fe40000004100 */
[--C-:B------:R-:W-:Y:S02]  /*0570*/  HADD2.F32 R24, -RZ, R8.reuse.H0_H0 ;  /* 0x20000008ff187230 */ /* 0x100fe40000004100 */
[----:B------:R-:W-:-:S03]  /*0580*/  HADD2.F32 R20, -RZ, R8.H1_H1 ;  /* 0x30000008ff147230 */ /* 0x000fc60000004100 */
[----:B------:R-:W-:Y:S01]  /*0590*/  FFMA.FTZ R29, R24, R24, RZ ;  /* 0x00000018181d7223 */ /* 0x000fe200000100ff */
[----:B------:R-:W-:Y:S02]  /*05a0*/  @!P0 HADD2.F32 R0, -RZ, R2.H0_H0 ;  /* 0x20000002ff008230 */ /* 0x000fe40000004100 */
[--C-:B------:R-:W-:Y:S02]  /*05b0*/  HADD2.F32 R2, -RZ, R9.reuse.H0_H0 ;  /* 0x20000009ff027230 */ /* 0x100fe40000004100 */
[----:B------:R-:W-:Y:S01]  /*05c0*/  FFMA.FTZ R29, R20, R20, R29 ;  /* 0x00000014141d7223 */ /* 0x000fe2000001001d */
[----:B0-----:R-:W-:-:S03]  /*05d0*/  HADD2.F32 R9, -RZ, R9.H1_H1 ;  /* 0x30000009ff097230 */ /* 0x001fc60000004100 */
[----:B------:R-:W-:Y:S01]  /*05e0*/  FFMA.FTZ R8, R2, R2, R29 ;  /* 0x0000000202087223 */ /* 0x000fe2000001001d */
[----:B-1----:R-:W-:Y:S02]  /*05f0*/  @!P0 HADD2.F32 R26, -RZ, R4.H0_H0 ;  /* 0x20000004ff1a8230 */ /* 0x002fe40000004100 */
[--C-:B------:R-:W-:Y:S02]  /*0600*/  HADD2.F32 R4, -RZ, R10.reuse.H0_H0 ;  /* 0x2000000aff047230 */ /* 0x100fe40000004100 */
[----:B------:R-:W-:Y:S01]  /*0610*/  FFMA.FTZ R29, R9, R9, R8 ;  /* 0x00000009091d7223 */ /* 0x000fe20000010008 */
[----:B------:R-:W-:Y:S02]  /*0620*/  @P0 HADD2.F32 R27, -RZ, R5.H0_H0 ;  /* 0x20000005ff1b0230 */ /* 0x000fe40000004100 */
[----:B------:R-:W-:Y:S02]  /*0630*/  HADD2.F32 R5, -RZ, R10.H1_H1 ;  /* 0x3000000aff057230 */ /* 0x000fe40000004100 */
[----:B------:R-:W-:Y:S01]  /*0640*/  FFMA.FTZ R8, R4, R4, R29 ;  /* 0x0000000404087223 */ /* 0x000fe2000001001d */
[----:B------:R-:W-:-:S03]  /*0650*/  @!P0 HADD2.F32 R27, -RZ, R25.H0_H0 ;  /* 0x20000019ff1b8230 */ /* 0x000fc60000004100 */
[----:B------:R-:W-:Y:S01]  /*0660*/  FFMA.FTZ R25, R5, R5, R8 ;  /* 0x0000000505197223 */ /* 0x000fe20000010008 */
[--C-:B------:R-:W-:Y:S02]  /*0670*/  HADD2.F32 R8, -RZ, R11.reuse.H0_H0 ;  /* 0x2000000bff087230 */ /* 0x100fe40000004100 */
[----:B------:R-:W-:-:S03]  /*0680*/  HADD2.F32 R11, -RZ, R11.H1_H1 ;  /* 0x3000000bff0b7230 */ /* 0x000fc60000004100 */
[----:B------:R-:W-:-:S04]  /*0690*/  FFMA.FTZ R10, R8, R8, R25 ;  /* 0x00000008080a7223 */ /* 0x000fc80000010019 */
[----:B------:R-:W-:-:S05]  /*06a0*/  FFMA.FTZ R10, R11, R11, R10 ;  /* 0x0000000b0b0a7223 */ /* 0x000fca000001000a */
        /* <DEDUP_REMOVED lines=11> */
[----:B------:R-:W-:Y:S02]  /*0760*/  @P0 HADD2.F32 R10, -RZ, R21.H0_H0 ;  /* 0x20000015ff0a0230 */ /* 0x000fe40000004100 */
[----:B------:R-:W-:Y:S02]  /*0770*/  @P0 HADD2.F32 R18, -RZ, R15.H0_H0 ;  /* 0x2000000fff120230 */ /* 0x000fe40000004100 */
[----:B------:R-:W-:Y:S02]  /*0780*/  @!P0 HADD2.F32 R10, -RZ, R16.H0_H0 ;  /* 0x20000010ff0a8230 */ /* 0x000fe40000004100 */
[----:B------:R-:W-:Y:S02]  /*0790*/  @!P0 HADD2.F32 R18, -RZ, R23.H0_H0 ;  /* 0x20000017ff128230 */ /* 0x000fe40000004100 */
        /* <DEDUP_REMOVED lines=38> */
[----:B------:R-:W-:Y:S02]  /*0a00*/  IADD3 R18, R27, R9, RZ ;  /* 0x000000091b127210 */ /* 0x000fe40007ffe0ff */
[----:B------:R-:W-:Y:S02]  /*0a10*/  LEA R28, P1, R10, UR4, 0x1 ;  /* 0x000000040a1c7c11 */ /* 0x000fe4000f8208ff */
[----:B------:R-:W-:Y:S02]  /*0a20*/  IADD3.X R15, RZ, R18, RZ, P0, !PT ;  /* 0x00000012ff0f7210 */ /* 0x000fe400007fe4ff */
[----:B------:R-:W-:-:S02]  /*0a30*/  LEA R20, P0, R12, UR4, 0x1 ;  /* 0x000000040c147c11 */ /* 0x000fc4000f8008ff */
[----:B------:R-:W-:Y:S02]  /*0a40*/  IADD3 R13, R9, R13, RZ ;  /* 0x0000000d090d7210 */ /* 0x000fe40007ffe0ff */
        /* <DEDUP_REMOVED lines=9> */
[----:B------:R-:W-:Y:S02]  /*0ae0*/  IADD3 R12, R19, 0x4, RZ ;  /* 0x00000004130c7810 */ /* 0x000fe40007ffe0ff */
[C---:B------:R-:W-:Y:S02]  /*0af0*/  LEA R14, P0, R22.reuse, UR4, 0x1 ;  /* 0x00000004160e7c11 */ /* 0x040fe4000f8008ff */
[----:B------:R-:W-:Y:S02]  /*0b00*/  IADD3 R15, R9, R23, RZ ;  /* 0x00000017090f7210 */ /* 0x000fe40007ffe0ff */
[----:B------:R-:W-:Y:S02]  /*0b10*/  IADD3.X R10, RZ, R18, RZ, P1, !PT ;  /* 0x00000012ff0a7210 */ /* 0x000fe40000ffe4ff */
[----:B------:R-:W-:-:S02]  /*0b20*/  LEA.HI.X R15, R22, UR5, R15, 0x1, P0 ;  /* 0x00000005160f7c11 */ /* 0x000fc400080f0c0f */
[C---:B0-----:R-:W-:Y:S02]  /*0b30*/  LEA R28, P0, R13.reuse, UR4, 0x1 ;  /* 0x000000040d1c7c11 */ /* 0x041fe4000f8008ff */
[----:B------:R-:W-:Y:S02]  /*0b40*/  SHF.R.U32.HI R12, RZ, 0x1, R12 ;  /* 0x00000001ff0c7819 */ /* 0x000fe4000001160c */
        /* <DEDUP_REMOVED lines=8> */
[----:B------:R-:W-:Y:S02]  /*0bd0*/  MOV R15, RZ ;  /* 0x000000ff000f7202 */ /* 0x000fe40000000f00 */
[----:B--2---:R-:W-:Y:S02]  /*0be0*/  SHF.L.U32 R17, R17, 0x10, RZ ;  /* 0x0000001011117819 */ /* 0x004fe400000006ff */
        /* <DEDUP_REMOVED lines=22> */
[----:B-----5:R-:W-:Y:S02]  /*0d50*/  SHF.L.U32 R20, R20, 0x10, RZ ;  /* 0x0000001014147819 */ /* 0x020fe400000006ff */
[----:B----4-:R-:W-:-:S03]  /*0d60*/  SHF.L.U32 R10, R10, 0x10, RZ ;  /* 0x000000100a0a7819 */ /* 0x010fc600000006ff */
[-C--:B------:R-:W-:Y:S01]  /*0d70*/  FMUL.FTZ R14, R2, R20.reuse ;  /* 0x00000014020e7220 */ /* 0x080fe20000410000 */
[----:B------:R-:W-:-:S03]  /*0d80*/  FMUL.FTZ R9, R3, R20 ;  /* 0x0000001403097220 */ /* 0x000fc60000410000 */
[-C--:B------:R-:W-:Y:S01]  /*0d90*/  FFMA.FTZ R3, R3, R10.reuse, -R14 ;  /* 0x0000000a03037223 */ /* 0x080fe2000001080e */
[----:B------:R-:W-:Y:S01]  /*0da0*/  FFMA.FTZ R2, R2, R10, R9 ;  /* 0x0000000a02027223 */ /* 0x000fe20000010009 */
[----:B------:R-:W-:Y:S01]  /*0db0*/  FFMA.FTZ R0, R0, R21, R25 ;  /* 0x0000001500007223 */ /* 0x000fe20000010019 */
[----:B--2---:R-:W-:Y:S02]  /*0dc0*/  SHF.L.U32 R22, R22, 0x10, RZ ;  /* 0x0000001016167819 */ /* 0x004fe400000006ff */
[----:B---3--:R-:W-:Y:S02]  /*0dd0*/  SHF.L.U32 R14, R12, 0x10, RZ ;  /* 0x000000100c0e7819 */ /* 0x008fe400000006ff */
[----:B------:R-:W-:-:S03]  /*0de0*/  SHF.L.U32 R10, R16, 0x10, RZ ;  /* 0x00000010100a7819 */ /* 0x000fc600000006ff */
[-C--:B------:R-:W-:Y:S01]  /*0df0*/  FMUL.FTZ R9, R5, R14.reuse ;  /* 0x0000000e05097220 */ /* 0x080fe20000410000 */
[----:B------:R-:W-:Y:S01]  /*0e00*/  FMUL.FTZ R14, R4, R14 ;  /* 0x0000000e040e7220 */ /* 0x000fe20000410000 */
[-C--:B------:R-:W-:Y:S01]  /*0e10*/  FMUL.FTZ R13, R11, R10.reuse ;  /* 0x0000000a0b0d7220 */ /* 0x080fe20000410000 */
[----:B------:R-:W-:Y:S01]  /*0e20*/  SHF.L.U32 R18, R18, 0x10, RZ ;  /* 0x0000001012127819 */ /* 0x000fe200000006ff */
[----:B------:R-:W-:Y:S01]  /*0e30*/  FMUL.FTZ R10, R8, R10 ;  /* 0x0000000a080a7220 */ /* 0x000fe20000410000 */
[-C--:B------:R-:W-:Y:S01]  /*0e40*/  FFMA.FTZ R4, R4, R22.reuse, -R9 ;  /* 0x0000001604047223 */ /* 0x080fe20000010809 */
[----:B------:R-:W-:Y:S02]  /*0e50*/  FFMA.FTZ R5, R5, R22, R14 ;  /* 0x0000001605057223 */ /* 0x000fe4000001000e */
[-C--:B------:R-:W-:Y:S01]  /*0e60*/  FFMA.FTZ R8, R8, R18.reuse, -R13 ;  /* 0x0000001208087223 */ /* 0x080fe2000001080d */
[----:B------:R-:W-:-:S07]  /*0e70*/  FFMA.FTZ R11, R11, R18, R10 ;  /* 0x000000120b0b7223 */ /* 0x000fce000001000a */
.L_x_2964:
[----:B------:R-:W-:Y:S05]  /*0e80*/  BSYNC B0 ;  /* 0x0000000000007941 */ /* 0x000fea0003800000 */
.L_x_2963:
[----:B------:R-:W-:Y:S02]  /*0e90*/  F2FP.F16.F32.PACK_AB R11, R11, R8 ;  /* 0x000000080b0b723e */ /* 0x000fe400000000ff */
[----:B------:R-:W-:Y:S02]  /*0ea0*/  F2FP.F16.F32.PACK_AB R10, R5, R4 ;  /* 0x00000004050a723e */ /* 0x000fe400000000ff */
[----:B------:R-:W-:Y:S02]  /*0eb0*/  F2FP.F16.F32.PACK_AB R9, R2, R3 ;  /* 0x000000030209723e */ /* 0x000fe400000000ff */
[----:B------:R-:W-:-:S05]  /*0ec0*/  F2FP.F16.F32.PACK_AB R8, R0, R24 ;  /* 0x000000180008723e */ /* 0x000fca00000000ff */
[----:B------:R-:W-:Y:S01]  /*0ed0*/  STG.E.128 desc[UR6][R6.64], R8 ;  /* 0x0000000806007986 */ /* 0x000fe2000c101d06 */
[----:B------:R-:W-:Y:S05]  /*0ee0*/  EXIT ;  /* 0x000000000000794d */ /* 0x000fea0003800000 */
.L_x_2965:
        /* <DEDUP_REMOVED lines=9> */
.L_x_4585:


//--------------------- .text._ZN12tensorrt_llm7kernels21fusedQKNormRopeKernelIN3c104HalfENS2_8BFloat16ELi128ELb0EEEvPviiifPKvS7_S7_PKlii --------------------------
	.section	.text._ZN12tensorrt_llm7kernels21fusedQKNormRopeKernelIN3c104HalfENS2_8BFloat16ELi128ELb0EEEvPviiifPKvS7_S7_PKlii,"ax",@progbits
	.align	128
        .global         _ZN12tensorrt_llm7kernels21fusedQKNormRopeKernelIN3c104HalfENS2_8BFloat16ELi128ELb0EEEvPviiifPKvS7_S7_PKlii
        .type           _ZN12tensorrt_llm7kernels21fusedQKNormRopeKernelIN3c104HalfENS2_8BFloat16ELi128ELb0EEEvPviiifPKvS7_S7_PKlii,@function
        .size           _ZN12tensorrt_llm7kernels21fusedQKNormRopeKernelIN3c104HalfENS2_8BFloat16ELi128ELb0EEEvPviiifPKvS7_S7_PKlii,(.L_x_4586 - _ZN12tensorrt_llm7kernels21fusedQKNormRopeKernelIN3c104HalfENS2_8BFloat16ELi128ELb0EEEvPviiifPKvS7_S7_PKlii)
        .other          _ZN12tensorrt_llm7kernels21fusedQKNormRopeKernelIN3c104HalfENS2_8BFloat16ELi128ELb0EEEvPviiifPKvS7_S7_PKlii,@"STO_CUDA_ENTRY STV_DEFAULT"
_ZN12tensorrt_llm7kernels21fusedQKNormRopeKernelIN3c104HalfENS2_8BFloat16ELi128ELb0EEEvPviiifPKvS7_S7_PKlii:
.text._ZN12tensorrt_llm7kernels21fusedQKNormRopeKernelIN3c104HalfENS2_8BFloat16ELi128ELb0EEEvPviiifPKvS7_S7_PKlii:
        /* <DEDUP_REMOVED lines=67> */
[----:B------:R-:W5:Y:S01]  /*0430*/  @!P0 LDG.E.U16 R17, desc[UR4][R8.64+0x6] ;  /* 0x0000060408118981 */ /* 0x000f62000c1e1500 */
[----:B------:R-:W-:Y:S01]  /*0440*/  BSSY B0, `(.L_x_2966) ;  /* 0x00000c7000007945 */ /* 0x000fe20003800000 */
[----:B---3--:R-:W-:-:S02]  /*0450*/  HADD2.F32 R25, -RZ, R4.H0_H0 ;  /* 0x20000004ff197230 */ /* 0x008fc40000004100 */
[----:B------:R-:W-:Y:S02]  /*0460*/  HADD2.F32 R4, -RZ, R4.H1_H1 ;  /* 0x30000004ff047230 */ /* 0x000fe40000004100 */
[--C-:B------:R-:W-:Y:S02]  /*0470*/  HADD2.F32 R21, -RZ, R5.reuse.H0_H0 ;  /* 0x20000005ff157230 */ /* 0x100fe40000004100 */
[----:B------:R-:W-:Y:S01]  /*0480*/  FFMA.FTZ R27, R25, R25, RZ ;  /* 0x00000019191b7223 */ /* 0x000fe200000100ff */
[----:B------:R-:W-:Y:S02]  /*0490*/  HADD2.F32 R5, -RZ, R5.H1_H1 ;  /* 0x30000005ff057230 */ /* 0x000fe40000004100 */
[----:B--2---:R-:W-:Y:S02]  /*04a0*/  @P0 HADD2.F32 R0, -RZ, R0.H0_H0 ;  /* 0x20000000ff000230 */ /* 0x004fe40000004100 */
[----:B------:R-:W-:Y:S01]  /*04b0*/  FFMA.FTZ R20, R4, R4, R27 ;  /* 0x0000000404147223 */ /* 0x000fe2000001001b */
[----:B----4-:R-:W-:-:S03]  /*04c0*/  @P0 HADD2.F32 R7, -RZ, R7.H0_H0 ;  /* 0x20000007ff070230 */ /* 0x010fc60000004100 */
[----:B------:R-:W-:Y:S01]  /*04d0*/  FFMA.FTZ R20, R21, R21, R20 ;  /* 0x0000001515147223 */ /* 0x000fe20000010014 */
[----:B-----5:R-:W-:-:S03]  /*04e0*/  @P0 HADD2.F32 R2, -RZ, R2.H0_H0 ;  /* 0x20000002ff020230 */ /* 0x020fc60000004100 */
[----:B0-----:R-:W-:Y:S01]  /*04f0*/  FFMA.FTZ R18, R5, R5, R20 ;  /* 0x0000000505127223 */ /* 0x001fe20000010014 */
[----:B------:R-:W-:-:S04]  /*0500*/  @P0 HADD2.F32 R12, -RZ, R12.H0_H0 ;  /* 0x2000000cff0c0230 */ /* 0x000fc80000004100 */
[----:B------:R-:W0:Y:S01]  /*0510*/  SHFL.BFLY PT, R19, R18, 0x10, 0x1f ;  /* 0x0e001f0012137f89 */ /* 0x000e2200000e0000 */
[----:B------:R-:W-:Y:S02]  /*0520*/  @!P0 HADD2.F32 R0, -RZ, R13.H0_H0 ;  /* 0x2000000dff008230 */ /* 0x000fe40000004100 */
[----:B------:R-:W-:Y:S02]  /*0530*/  @!P0 HADD2.F32 R7, -RZ, R16.H0_H0 ;  /* 0x20000010ff078230 */ /* 0x000fe40000004100 */
[----:B------:R-:W-:Y:S02]  /*0540*/  @!P0 HADD2.F32 R2, -RZ, R15.H0_H0 ;  /* 0x2000000fff028230 */ /* 0x000fe40000004100 */
        /* <DEDUP_REMOVED lines=13> */
[----:B------:R-:W-:-:S04]  /*0620*/  LEA.HI R8, R27, R20, RZ, 0x2 ;  /* 0x000000141b087211 */ /* 0x000fc800078f10ff */
[----:B------:R-:W-:Y:S01]  /*0630*/  SHF.R.S32.HI R8, RZ, 0x2, R8 ;  /* 0x00000002ff087819 */ /* 0x000fe20000011408 */
[----:B------:R-:W0:Y:S03]  /*0640*/  MUFU.RSQ R3, R3 ;  /* 0x0000000300037308 */ /* 0x000e260000001400 */
        /* <DEDUP_REMOVED lines=105> */
[----:B---3--:R-:W-:Y:S01]  /*0ce0*/  IMAD.U32 R27, R18, 0x10000, RZ ;  /* 0x00010000121b7824 */ /* 0x008fe200078e00ff */
[----:B------:R-:W-:-:S03]  /*0cf0*/  IADD3 R19, P3, R26, R12, RZ ;  /* 0x0000000c1a137210 */ /* 0x000fc60007f7e0ff */
[----:B------:R-:W-:Y:S01]  /*0d00*/  FFMA.FTZ R0, R0, R27, R29 ;  /* 0x0000001b00007223 */ /* 0x000fe2000001001d */
[----:B------:R-:W-:Y:S01]  /*0d10*/  IADD3.X R27, RZ, R5, RZ, P2, !PT ;  /* 0x00000005ff1b7210 */ /* 0x000fe200017fe4ff */
[----:B------:R-:W-:Y:S01]  /*0d20*/  IMAD.X R28, RZ, RZ, R4, P3 ;  /* 0x000000ffff1c7224 */ /* 0x000fe200018e0604 */
[-C--:B------:R-:W-:Y:S02]  /*0d30*/  LEA R16, P2, R17, R14.reuse, 0x1 ;  /* 0x0000000e11107211 */ /* 0x080fe400078408ff */
        /* <DEDUP_REMOVED lines=15> */
[----:B----4-:R-:W-:Y:S02]  /*0e30*/  IMAD.U32 R24, R24, 0x10000, RZ ;  /* 0x0001000018187824 */ /* 0x010fe400078e00ff */
[----:B--2---:R-:W-:-:S04]  /*0e40*/  IMAD.U32 R17, R16, 0x10000, RZ ;  /* 0x0001000010117824 */ /* 0x004fc800078e00ff */
[----:B------:R-:W-:Y:S01]  /*0e50*/  FMUL.FTZ R26, R17, R26 ;  /* 0x0000001a111a7220 */ /* 0x000fe20000410000 */
[----:B---3--:R-:W-:Y:S01]  /*0e60*/  IMAD.U32 R18, R18, 0x10000, RZ ;  /* 0x0001000012127824 */ /* 0x008fe200078e00ff */
[----:B-----5:R-:W-:Y:S02]  /*0e70*/  SHF.L.U32 R16, R22, 0x10, RZ ;  /* 0x0000001016107819 */ /* 0x020fe400000006ff */
[----:B------:R-:W-:-:S03]  /*0e80*/  FFMA.FTZ R25, R25, R24, R26 ;  /* 0x0000001819197223 */ /* 0x000fc6000001001a */
[----:B------:R-:W-:-:S04]  /*0e90*/  FMUL.FTZ R16, R16, R27 ;  /* 0x0000001b10107220 */ /* 0x000fc80000410000 */
[----:B01----:R-:W-:-:S07]  /*0ea0*/  FFMA.FTZ R21, R21, R18, R16 ;  /* 0x0000001215157223 */ /* 0x003fce0000010010 */
.L_x_2975:
        /* <DEDUP_REMOVED lines=16> */
[C---:B------:R-:W-:Y:S02]  /*0fb0*/  LEA R6, P2, R3.reuse, R14, 0x1 ;  /* 0x0000000e03067211 */ /* 0x040fe400078408ff */
[----:B------:R-:W-:Y:S02]  /*0fc0*/  IADD3.X R4, RZ, R4, RZ, P0, !PT ;  /* 0x00000004ff047210 */ /* 0x000fe400007fe4ff */
        /* <DEDUP_REMOVED lines=14> */
.L_x_2967:
[----:B------:R-:W-:Y:S05]  /*10b0*/  BSYNC B0 ;  /* 0x0000000000007941 */ /* 0x000fea0003800000 */
.L_x_2966:
[----:B------:R-:W-:Y:S02]  /*10c0*/  F2FP.F16.F32.PACK_AB R21, R2, R21 ;  /* 0x000000150215723e */ /* 0x000fe400000000ff */
[----:B------:R-:W-:-:S05]  /*10d0*/  F2FP.F16.F32.PACK_AB R20, R0, R25 ;  /* 0x000000190014723e */ /* 0x000fca00000000ff */
[----:B------:R-:W-:Y:S01]  /*10e0*/  STG.E.64 desc[UR4][R10.64], R20 ;  /* 0x000000140a007986 */ /* 0x000fe2000c101b04 */
[----:B------:R-:W-:Y:S05]  /*10f0*/  EXIT ;  /* 0x000000000000794d */ /* 0x000fea0003800000 */
.L_x_2968:
        /* <DEDUP_REMOVED lines=43> */
.L_x_2970:
[----:B------:R-:W-:Y:S01]  /*13b0*/  IMAD.MOV.U32 R27, RZ, RZ, 0x1f ;  /* 0x0000001fff1b7424 */ /* 0x000fe200078e00ff */
[----:B------:R-:W-:-:S13]  /*13c0*/  ISETP.GE.AND P1, PT, R23, R20, PT ;  /* 0x000000141700720c */ /* 0x000fda0003f26270 */
[----:B------:R-:W-:Y:S05]  /*13d0*/  WARPSYNC.COLLECTIVE R24, `(.L_x_2971) ;  /* 0x0000000018087348 */ /* 0x000fea0003c00000 */
[----:B------:R0:W1:Y:S02]  /*13e0*/  SHFL.BFLY P2, R28, R26, R20, R27 ;  /* 0x0c0000141a1c7389 */ /* 0x000064000004001b */
[----:B01----:R-:W-:Y:S01]  /*13f0*/  ENDCOLLECTIVE ;  /* 0x000000000000791b */ /* 0x003fe20003800000 */
.L_x_2971:
[----:B------:R-:W-:Y:S01]  /*1400*/  IMAD.MOV.U32 R26, RZ, RZ, R0 ;  /* 0x000000ffff1a7224 */ /* 0x000fe200078e0000 */
[----:B------:R-:W-:-:S07]  /*1410*/  MOV R22, R28 ;  /* 0x0000001c00167202 */ /* 0x000fce0000000f00 */
[----:B------:R-:W-:Y:S05]  /*1420*/  WARPSYNC.COLLECTIVE R24, `(.L_x_2972) ;  /* 0x0000000018087348 */ /* 0x000fea0003c00000 */
[----:B------:R0:W1:Y:S02]  /*1430*/  SHFL.BFLY P2, R28, R26, R20, R27 ;  /* 0x0c0000141a1c7389 */ /* 0x000064000004001b */
[----:B01----:R-:W-:Y:S01]  /*1440*/  ENDCOLLECTIVE ;  /* 0x000000000000791b */ /* 0x003fe20003800000 */
.L_x_2972:
[----:B------:R-:W-:-:S04]  /*1450*/  IMAD.MOV.U32 R19, RZ, RZ, R28 ;  /* 0x000000ffff137224 */ /* 0x000fc800078e001c */
[----:B------:R-:W-:-:S05]  /*1460*/  FADD.FTZ R28, -R19, -RZ ;  /* 0x800000ff131c7221 */ /* 0x000fca0000010100 */
[----:B------:R-:W-:Y:S02]  /*1470*/  FSEL R19, R28, R19, !P1 ;  /* 0x000000131c137208 */ /* 0x000fe40004800000 */
[----:B------:R-:W-:Y:S01]  /*1480*/  SHF.L.U32 R9, R16, 0x10, RZ ;  /* 0x0000001010097819 */ /* 0x000fe200000006ff */
[----:B------:R-:W-:-:S04]  /*1490*/  IMAD.U32 R18, R18, 0x10000, RZ ;  /* 0x0001000012127824 */ /* 0x000fc800078e00ff */
        /* <DEDUP_REMOVED lines=28> */
[----:B------:R-:W-:Y:S01]  /*1660*/  IMAD.MOV.U32 R26, RZ, RZ, R21 ;  /* 0x000000ffff1a7224 */ /* 0x000fe200078e0015 */
[----:B---3--:R-:W-:-:S05]  /*1670*/  SHF.L.U32 R22, R18, 0x10, RZ ;  /* 0x0000001012167819 */ /* 0x008fca00000006ff */
[----:B------:R-:W-:Y:S01]  /*1680*/  FMUL.FTZ R24, R22, R23 ;  /* 0x0000001716187220 */ /* 0x000fe20000410000 */
[----:B--2---:R-:W-:Y:S01]  /*1690*/  IMAD.U32 R22, R16, 0x10000, RZ ;  /* 0x0001000010167824 */ /* 0x004fe200078e00ff */
        /* <DEDUP_REMOVED lines=18> */
[----:B------:R-:W-:Y:S01]  /*17c0*/  HFMA2.MMA R27, -RZ, RZ, 0, 1.847743988037109375e-06 ;  /* 0x0000001fff1b7435 */ /* 0x000fe200000001ff */
[----:B------:R-:W-:Y:S02]  /*17d0*/  IMAD.MOV.U32 R24, RZ, RZ, -0x1 ;  /* 0xffffffffff187424 */ /* 0x000fe400078e00ff */
[----:B------:R-:W-:-:S05]  /*17e0*/  LEA.HI.X R17, R17, R15, R18, 0x1, P2 ;  /* 0x0000000f11117211 */ /* 0x000fca00010f0c12 */
[----:B------:R0:W5:Y:S04]  /*17f0*/  LDG.E.U16.CONSTANT R18, desc[UR4][R16.64] ;  /* 0x0000000410127981 */ /* 0x000168000c1e9500 */
[----:B0----5:R-:W-:Y:S05]  /*1800*/  WARPSYNC.COLLECTIVE R24, `(.L_x_2973) ;  /* 0x0000000018087348 */ /* 0x021fea0003c00000 */
[----:B------:R1:W2:Y:S02]  /*1810*/  SHFL.BFLY P2, R28, R26, R20, R27 ;  /* 0x0c0000141a1c7389 */ /* 0x0002a4000004001b */
[----:B012--5:R-:W-:Y:S01]  /*1820*/  ENDCOLLECTIVE ;  /* 0x000000000000791b */ /* 0x027fe20003800000 */
.L_x_2973:
[----:B------:R-:W-:Y:S01]  /*1830*/  IMAD.MOV.U32 R23, RZ, RZ, R28 ;  /* 0x000000ffff177224 */ /* 0x000fe200078e001c */
[----:B------:R-:W-:-:S03]  /*1840*/  IADD3 R19, P2, R19, R3, RZ ;  /* 0x0000000313137210 */ /* 0x000fc60007f5e0ff */
[----:B------:R-:W-:-:S05]  /*1850*/  FADD.FTZ R22, -R23, -RZ ;  /* 0x800000ff17167221 */ /* 0x000fca0000010100 */
[----:B------:R-:W-:Y:S02]  /*1860*/  FSEL R23, R22, R23, !P1 ;  /* 0x0000001716177208 */ /* 0x000fe40004800000 */
[----:B------:R-:W-:Y:S02]  /*1870*/  IADD3.X R22, RZ, R5, RZ, P2, !PT ;  /* 0x00000005ff167210 */ /* 0x000fe400017fe4ff */
[----:B------:R-:W-:-:S04]  /*1880*/  LEA R16, P2, R19, R14, 0x1 ;  /* 0x0000000e13107211 */ /* 0x000fc800078408ff */
[----:B------:R-:W-:-:S05]  /*1890*/  LEA.HI.X R17, R19, R15, R22, 0x1, P2 ;  /* 0x0000000f13117211 */ /* 0x000fca00010f0c16 */
[----:B------:R0:W5:Y:S01]  /*18a0*/  LDG.E.U16.CONSTANT R16, desc[UR4][R16.64] ;  /* 0x0000000410107981 */ /* 0x000162000c1e9500 */
[----:B------:R-:W-:-:S07]  /*18b0*/  IMAD.MOV.U32 R26, RZ, RZ, R2 ;  /* 0x000000ffff1a7224 */ /* 0x000fce00078e0002 */
[----:B0----5:R-:W-:Y:S05]  /*18c0*/  WARPSYNC.COLLECTIVE R24, `(.L_x_2974) ;  /* 0x0000000018087348 */ /* 0x021fea0003c00000 */
[----:B------:R1:W2:Y:S02]  /*18d0*/  SHFL.BFLY P2, R28, R26, R20, R27 ;  /* 0x0c0000141a1c7389 */ /* 0x0002a4000004001b */
[----:B012--5:R-:W-:Y:S01]  /*18e0*/  ENDCOLLECTIVE ;  /* 0x000000000000791b */ /* 0x027fe20003800000 */
.L_x_2974:
[----:B------:R-:W-:Y:S01]  /*18f0*/  SHF.L.U32 R18, R18, 0x10, RZ ;  /* 0x0000001012127819 */ /* 0x000fe200000006ff */
[----:B------:R-:W-:-:S04]  /*1900*/  IMAD.U32 R22, R16, 0x10000, RZ ;  /* 0x0001000010167824 */ /* 0x000fc800078e00ff */
[----:B------:R-:W-:-:S04]  /*1910*/  FMUL.FTZ R22, R22, R23 ;  /* 0x0000001716167220 */ /* 0x000fc80000410000 */
[----:B------:R-:W-:Y:S01]  /*1920*/  FFMA.FTZ R21, R21, R18, R22 ;  /* 0x0000001215157223 */ /* 0x000fe20000010016 */
[----:B------:R-:W-:Y:S06]  /*1930*/  BRA `(.L_x_2975) ;  /* 0xfffffff4005c7947 */ /* 0x000fec000383ffff */
.L_x_2969:
[----:B------:R-:W-:Y:S01]  /*1940*/  BSSY B1, `(.L_x_2976) ;  /* 0x0000005000017945 */ /* 0x000fe20003800000 */
[----:B------:R-:W-:-:S07]  /*1950*/  IMAD.MOV.U32 R24, RZ, RZ, -0x1 ;  /* 0xffffffffff187424 */ /* 0x000fce00078e00ff */
[----:B------:R-:W-:Y:S05]  /*1960*/  WARPSYNC.COLLECTIVE R24, `(.L_x_2977) ;  /* 0x0000000018087348 */ /* 0x000fea0003c00000 */
[----:B------:R-:W-:Y:S01]  /*1970*/  NOP ;  /* 0x0000000000007918 */ /* 0x000fe20000000000 */
[----:B------:R-:W-:Y:S01]  /*1980*/  ENDCOLLECTIVE ;  /* 0x000000000000791b */ /* 0x000fe20003800000 */
.L_x_2977:
[----:B------:R-:W-:Y:S05]  /*1990*/  BSYNC B1 ;  /* 0x0000000000017941 */ /* 0x000fea0003800000 */
.L_x_2976:
[----:B------:R-:W-:Y:S05]  /*19a0*/  BRA `(.L_x_2967) ;  /* 0xfffffff400c07947 */ /* 0x000fea000383ffff */
.L_x_2978:
        /* <DEDUP_REMOVED lines=13> */
.L_x_4586:


//--------------------- .text._ZN12tensorrt_llm7kernels21fusedQKNormRopeKernelIN3c104HalfENS2_8BFloat16ELi128ELb1EEEvPviiifPKvS7_S7_PKlii --------------------------
	.section	.text._ZN12tensorrt_llm7kernels21fusedQKNormRopeKernelIN3c104HalfENS2_8BFloat16ELi128ELb1EEEvPviiifPKvS7_S7_PKlii,"ax",@progbits
	.align	128
        .global         _ZN12tensorrt_llm7kernels21fusedQKNormRopeKernelIN3c104HalfENS2_8BFloat16ELi128ELb1EEEvPviiifPKvS7_S7_PKlii
        .type           _ZN12tensorrt_llm7kernels21fusedQKNormRopeKernelIN3c104HalfENS2_8BFloat16ELi128ELb1EEEvPviiifPKvS7_S7_PKlii,@function
        .size           _ZN12tensorrt_llm7kernels21fusedQKNormRopeKernelIN3c104HalfENS2_8BFloat16ELi128ELb1EEEvPviiifPKvS7_S7_PKlii,(.L_x_4587 - _ZN12tensorrt_llm7kernels21fusedQKNormRopeKernelIN3c104HalfENS2_8BFloat16ELi128ELb1EEEvPviiifPKvS7_S7_PKlii)
        .other          _ZN12tensorrt_llm7kernels21fusedQKNormRopeKernelIN3c104HalfENS2_8BFloat16ELi128ELb1EEEvPviiifPKvS7_S7_PKlii,@"STO_CUDA_ENTRY STV_DEFAULT"
_ZN12tensorrt_llm7kernels21fusedQKNormRopeKernelIN3c104HalfENS2_8BFloat16ELi128ELb1EEEvPviiifPKvS7_S7_PKlii:
.text._ZN12tensorrt_llm7kernels21fusedQKNormRopeKernelIN3c104HalfENS2_8BFloat16ELi128ELb1EEEvPviiifPKvS7_S7_PKlii:
        /* <DEDUP_REMOVED lines=69> */
[----:B------:R-:W-:Y:S01]  /*0450*/  USHF.R.S32.HI UR4, URZ, 0x1f, UR8 ;  /* 0x0000001f3f047899 */ /* 0x000fe20008011408 */
[----:B------:R-:W-:Y:S03]  /*0460*/  BSSY B0, `(.L_x_2979) ;  /* 0x000005c000007945 */ /* 0x000fe60003800000 */
[----:B------:R-:W-:-:S04]  /*0470*/  ULEA.HI UR4, UR4, UR8, URZ, 0x2 ;  /* 0x0000000804047291 */ /* 0x000fc8000f8f103f */
[----:B------:R-:W-:Y:S01]  /*0480*/  USHF.R.S32.HI UR4, URZ, 0x2, UR4 ;  /* 0x000000023f047899 */ /* 0x000fe20008011404 */
[--C-:B---3--:R-:W-:Y:S02]  /*0490*/  HADD2.F32 R0, -RZ, R6.reuse.H0_H0 ;  /* 0x20000006ff007230 */ /* 0x108fe40000004100 */
[----:B------:R-:W-:Y:S02]  /*04a0*/  HADD2.F32 R19, -RZ, R6.H1_H1 ;  /* 0x30000006ff137230 */ /* 0x000fe40000004100 */
[--C-:B------:R-:W-:Y:S02]  /*04b0*/  HADD2.F32 R6, -RZ, R7.reuse.H0_H0 ;  /* 0x20000007ff067230 */ /* 0x100fe40000004100 */
[----:B------:R-:W-:Y:S01]  /*04c0*/  FFMA.FTZ R24, R0, R0, RZ ;  /* 0x0000000000187223 */ /* 0x000fe200000100ff */
[----:B------:R-:W-:Y:S02]  /*04d0*/  HADD2.F32 R7, -RZ, R7.H1_H1 ;  /* 0x30000007ff077230 */ /* 0x000fe40000004100 */
[----:B--2---:R-:W-:-:S02]  /*04e0*/  @P0 HADD2.F32 R11, -RZ, R11.H0_H0 ;  /* 0x2000000bff0b0230 */ /* 0x004fc40000004100 */
[----:B------:R-:W-:Y:S01]  /*04f0*/  FFMA.FTZ R21, R19, R19, R24 ;  /* 0x0000001313157223 */ /* 0x000fe20000010018 */
[----:B----4-:R-:W-:-:S03]  /*0500*/  @P0 HADD2.F32 R14, -RZ, R14.H0_H0 ;  /* 0x2000000eff0e0230 */ /* 0x010fc60000004100 */
[----:B0-----:R-:W-:Y:S01]  /*0510*/  FFMA.FTZ R22, R6, R6, R21 ;  /* 0x0000000606167223 */ /* 0x001fe20000010015 */
[----:B-----5:R-:W-:-:S03]  /*0520*/  @P0 HADD2.F32 R4, -RZ, R4.H0_H0 ;  /* 0x20000004ff040230 */ /* 0x020fc60000004100 */
[----:B------:R-:W-:Y:S01]  /*0530*/  FFMA.FTZ R22, R7, R7, R22 ;  /* 0x0000000707167223 */ /* 0x000fe20000010016 */
[----:B------:R-:W-:-:S04]  /*0540*/  @P0 HADD2.F32 R15, -RZ, R15.H0_H0 ;  /* 0x2000000fff0f0230 */ /* 0x000fc80000004100 */
[----:B------:R-:W0:Y:S01]  /*0550*/  SHFL.BFLY PT, R21, R22, 0x10, 0x1f ;  /* 0x0e001f0016157f89 */ /* 0x000e2200000e0000 */
[----:B------:R-:W-:Y:S02]  /*0560*/  @!P0 HADD2.F32 R11, -RZ, R16.H0_H0 ;  /* 0x20000010ff0b8230 */ /* 0x000fe40000004100 */
[----:B------:R-:W-:Y:S02]  /*0570*/  @!P0 HADD2.F32 R14, -RZ, R18.H0_H0 ;  /* 0x20000012ff0e8230 */ /* 0x000fe40000004100 */
[----:B------:R-:W-:Y:S02]  /*0580*/  @!P0 HADD2.F32 R4, -RZ, R17.H0_H0 ;  /* 0x20000011ff048230 */ /* 0x000fe40000004100 */
[----:B------:R-:W-:Y:S01]  /*0590*/  @!P0 HADD2.F32 R15, -RZ, R20.H0_H0 ;  /* 0x20000014ff0f8230 */ /* 0x000fe20000004100 */
        /* <DEDUP_REMOVED lines=10> */
[----:B------:R-:W-:-:S06]  /*0640*/  FFMA.FTZ R5, R26, 0.0078125, R5 ;  /* 0x3c0000001a057823 */ /* 0x000fcc0000010005 */
        /* <DEDUP_REMOVED lines=14> */
[----:B------:R-:W-:Y:S02]  /*0730*/  SHF.L.U32 R6, R9, 0x1, RZ ;  /* 0x0000000109067819 */ /* 0x000fe400000006ff */
[----:B------:R-:W-:Y:S01]  /*0740*/  IADD3 R10, R10, 0x2, RZ ;  /* 0x000000020a0a7810 */ /* 0x000fe20007ffe0ff */
        /* <DEDUP_REMOVED lines=36> */
[----:B---3--:R-:W-:Y:S02]  /*0990*/  SHF.L.U32 R20, R18, 0x10, RZ ;  /* 0x0000001012147819 */ /* 0x008fe400000006ff */
        /* <DEDUP_REMOVED lines=8> */
.L_x_2980:
[----:B------:R-:W-:Y:S05]  /*0a20*/  BSYNC B0 ;  /* 0x0000000000007941 */ /* 0x000fea0003800000 */
.L_x_2979:
[----:B------:R-:W-:Y:S02]  /*0a30*/  F2FP.F16.F32.PACK_AB R11, R4, R11 ;  /* 0x0000000b040b723e */ /* 0x000fe400000000ff */
[----:B------:R-:W-:-:S05]  /*0a40*/  F2FP.F16.F32.PACK_AB R10, R5, R0 ;  /* 0x00000000050a723e */ /* 0x000fca00000000ff */
[----:B------:R-:W-:Y:S01]  /*0a50*/  STG.E.64 desc[UR6][R2.64], R10 ;  /* 0x0000000a02007986 */ /* 0x000fe2000c101b06 */
[----:B------:R-:W-:Y:S05]  /*0a60*/  EXIT ;  /* 0x000000000000794d */ /* 0x000fea0003800000 */
.L_x_2981:
        /* <DEDUP_REMOVED lines=9> */
.L_x_4587:


//--------------------- .text._ZN12tensorrt_llm7kernels21fusedQKNormRopeKernelIN3c104HalfENS2_8BFloat16ELi64ELb0EEEvPviiifPKvS7_S7_PKlii --------------------------
	.section	.text._ZN12tensorrt_llm7kernels21fusedQKNormRopeKernelIN3c104HalfENS2_8BFloat16ELi64ELb0EEEvPviiifPKvS7_S7_PKlii,"ax",@progbits
	.align	128
        .global         _ZN12tensorrt_llm7kernels21fusedQKNormRopeKernelIN3c104HalfENS2_8BFloat16ELi64ELb0EEEvPviiifPKvS7_S7_PKlii
        .type           _ZN12tensorrt_llm7kernels21fusedQKNormRopeKernelIN3c104HalfENS2_8BFloat16ELi64ELb0EEEvPviiifPKvS7_S7_PKlii,@function
        .size           _ZN12tensorrt_llm7kernels21fusedQKNormRopeKernelIN3c104HalfENS2_8BFloat16ELi64ELb0EEEvPviiifPKvS7_S7_PKlii,(.L_x_4588 - _ZN12tensorrt_llm7kernels21fusedQKNormRopeKernelIN3c104HalfENS2_8BFloat16ELi64ELb0EEEvPviiifPKvS7_S7_PKlii)
        .other          _ZN12tensorrt_llm7kernels21fusedQKNormRopeKernelIN3c104HalfENS2_8BFloat16ELi64ELb0EEEvPviiifPKvS7_S7_PKlii,@"STO_CUDA_ENTRY STV_DEFAULT"
_ZN12tensorrt_llm7kernels21fusedQKNormRopeKernelIN3c104HalfENS2_8BFloat16ELi64ELb0EEEvPviiifPKvS7_S7_PKlii:
.text._ZN12tensorrt_llm7kernels21fusedQKNormRopeKernelIN3c104HalfENS2_8BFloat16ELi64ELb0EEEvPviiifPKvS7_S7_PKlii:
        /* <DEDUP_REMOVED lines=18> */
[----:B0-----:R-:W-:Y:S01]  /*0120*/  IMAD.MOV.U32 R4, RZ, RZ, RZ ;  /* 0x000000ffff047224 */ /* 0x001fe200078e00ff */
[----:B-1----:R-:W-:-:S05]  /*0130*/  IADD3 R8, RZ, -R5, RZ ;  /* 0x80000005ff087210 */ /* 0x002fca0007ffe0ff */
[----:B------:R-:W-:-:S04]  /*0140*/  IMAD R7, R8, R9, RZ ;  /* 0x0000000908077224 */ /* 0x000fc800078e02ff */
[----:B------:R-:W-:Y:S01]  /*0150*/  IMAD.HI.U32 R4, R5, R7, R4 ;  /* 0x0000000705047227 */ /* 0x000fe200078e0004 */
[----:B------:R-:W-:-:S03]  /*0160*/  MOV R5, R6 ;  /* 0x0000000600057202 */ /* 0x000fc60000000f00 */
[----:B------:R-:W-:Y:S02]  /*0170*/  IMAD.MOV.U32 R7, RZ, RZ, R10 ;  /* 0x000000ffff077224 */ /* 0x000fe400078e000a */
        /* <DEDUP_REMOVED lines=18> */
[----:B------:R-:W-:Y:S01]  /*02a0*/  IMAD R11, R3, R7, R0 ;  /* 0x00000007030b7224 */ /* 0x000fe200078e0200 */
[----:B------:R-:W-:Y:S01]  /*02b0*/  SHF.L.U32 R7, R12, 0x1, RZ ;  /* 0x000000010c077819 */ /* 0x000fe200000006ff */
[----:B------:R-:W1:Y:S03]  /*02c0*/  LDC.64 R8, c[0x0][0x210] ;  /* 0x00008400ff087b82 */ /* 0x000e660000000a00 */
        /* <DEDUP_REMOVED lines=20> */
[----:B---3--:R-:W-:-:S02]  /*0410*/  HADD2.F32 R0, -RZ, R8.H0_H0 ;  /* 0x20000008ff007230 */ /* 0x008fc40000004100 */
[----:B------:R-:W-:-:S03]  /*0420*/  HADD2.F32 R8, -RZ, R8.H1_H1 ;  /* 0x30000008ff087230 */ /* 0x000fc60000004100 */
[----:B------:R-:W-:Y:S01]  /*0430*/  FFMA.FTZ R11, R0, R0, RZ ;  /* 0x00000000000b7223 */ /* 0x000fe200000100ff */
[----:B--2---:R-:W-:-:S03]  /*0440*/  @P0 HADD2.F32 R4, -RZ, R4.H0_H0 ;  /* 0x20000004ff040230 */ /* 0x004fc60000004100 */
[----:B------:R-:W-:Y:S01]  /*0450*/  FFMA.FTZ R11, R8, R8, R11 ;  /* 0x00000008080b7223 */ /* 0x000fe2000001000b */
[----:B----4-:R-:W-:-:S04]  /*0460*/  @P0 HADD2.F32 R9, -RZ, R9.H0_H0 ;  /* 0x20000009ff090230 */ /* 0x010fc80000004100 */
[----:B------:R-:W0:Y:S01]  /*0470*/  SHFL.BFLY PT, R18, R11, 0x10, 0x1f ;  /* 0x0e001f000b127f89 */ /* 0x000e2200000e0000 */
[----:B-----5:R-:W-:Y:S02]  /*0480*/  @!P0 HADD2.F32 R4, -RZ, R7.H0_H0 ;  /* 0x20000007ff048230 */ /* 0x020fe40000004100 */
[----:B------:R-:W-:Y:S02]  /*0490*/  @!P0 HADD2.F32 R9, -RZ, R10.H0_H0 ;  /* 0x2000000aff098230 */ /* 0x000fe40000004100 */
        /* <DEDUP_REMOVED lines=83> */
.L_x_2989:
        /* <DEDUP_REMOVED lines=33> */
.L_x_2983:
[----:B------:R-:W-:Y:S05]  /*0be0*/  BSYNC B0 ;  /* 0x0000000000007941 */ /* 0x000fea0003800000 */
.L_x_2982:
[----:B------:R-:W-:-:S05]  /*0bf0*/  F2FP.F16.F32.PACK_AB R19, R0, R19 ;  /* 0x000000130013723e */ /* 0x000fca00000000ff */
[----:B------:R-:W-:Y:S01]  /*0c00*/  STG.E desc[UR4][R2.64], R19 ;  /* 0x0000001302007986 */ /* 0x000fe2000c101904 */
[----:B------:R-:W-:Y:S05]  /*0c10*/  EXIT ;  /* 0x000000000000794d */ /* 0x000fea0003800000 */
.L_x_2984:
        /* <DEDUP_REMOVED lines=43> */
.L_x_2986:
[----:B------:R-:W-:Y:S05]  /*0ed0*/  WARPSYNC.COLLECTIVE R12, `(.L_x_2987) ;  /* 0x000000000c087348 */ /* 0x000fea0003c00000 */
[----:B------:R0:W1:Y:S02]  /*0ee0*/  SHFL.BFLY P2, R18, R25, R23, R24 ;  /* 0x0c00001719127389 */ /* 0x0000640000040018 */
[----:B01----:R-:W-:Y:S01]  /*0ef0*/  ENDCOLLECTIVE ;  /* 0x000000000000791b */ /* 0x003fe20003800000 */
.L_x_2987:
        /* <DEDUP_REMOVED lines=14> */
.L_x_2988:
[----:B------:R-:W-:-:S04]  /*0fe0*/  IMAD.U32 R8, R10, 0x10000, RZ ;  /* 0x000100000a087824 */ /* 0x000fc800078e00ff */
[----:B------:R-:W-:Y:S01]  /*0ff0*/  FFMA.FTZ R8, R19, R8, R22 ;  /* 0x0000000813087223 */ /* 0x000fe20000010016 */
[----:B------:R-:W-:Y:S06]  /*1000*/  BRA `(.L_x_2989) ;  /* 0xfffffff800707947 */ /* 0x000fec000383ffff */
.L_x_2985:
[----:B------:R-:W-:Y:S01]  /*1010*/  BSSY B1, `(.L_x_2990) ;  /* 0x0000005000017945 */ /* 0x000fe20003800000 */
[----:B------:R-:W-:-:S07]  /*1020*/  MOV R12, 0xffffffff ;  /* 0xffffffff000c7802 */ /* 0x000fce0000000f00 */
[----:B------:R-:W-:Y:S05]  /*1030*/  WARPSYNC.COLLECTIVE R12, `(.L_x_2991) ;  /* 0x000000000c087348 */ /* 0x000fea0003c00000 */
[----:B------:R-:W-:Y:S01]  /*1040*/  NOP ;  /* 0x0000000000007918 */ /* 0x000fe20000000000 */
[----:B------:R-:W-:Y:S01]  /*1050*/  ENDCOLLECTIVE ;  /* 0x000000000000791b */ /* 0x000fe20003800000 */
.L_x_2991:
[----:B------:R-:W-:Y:S05]  /*1060*/  BSYNC B1 ;  /* 0x0000000000017941 */ /* 0x000fea0003800000 */
.L_x_2990:
[----:B------:R-:W-:Y:S05]  /*1070*/  BRA `(.L_x_2983) ;  /* 0xfffffff800d87947 */ /* 0x000fea000383ffff */
.L_x_2992:
        /* <DEDUP_REMOVED lines=16> */
.L_x_4588:


//--------------------- .text._ZN12tensorrt_llm7kernels21fusedQKNormRopeKernelIN3c104HalfENS2_8BFloat16ELi64ELb1EEEvPviiifPKvS7_S7_PKlii --------------------------
	.section	.text._ZN12tensorrt_llm7kernels21fusedQKNormRopeKernelIN3c104HalfENS2_8BFloat16ELi64ELb1EEEvPviiifPKvS7_S7_PKlii,"ax",@progbits
	.align	128
        .global         _ZN12tensorrt_llm7kernels21fusedQKNormRopeKernelIN3c104HalfENS2_8BFloat16ELi64ELb1EEEvPviiifPKvS7_S7_PKlii
        .type           _ZN12tensorrt_llm7kernels21fusedQKNormRopeKernelIN3c104HalfENS2_8BFloat16ELi64ELb1EEEvPviiifPKvS7_S7_PKlii,@function
        .size           _ZN12tensorrt_llm7kernels21fusedQKNormRopeKernelIN3c104HalfENS2_8BFloat16ELi64ELb1EEEvPviiifPKvS7_S7_PKlii,(.L_x_4589 - _ZN12tensorrt_llm7kernels21fusedQKNormRopeKernelIN3c104HalfENS2_8BFloat16ELi64ELb1EEEvPviiifPKvS7_S7_PKlii)
        .other          _ZN12tensorrt_llm7kernels21fusedQKNormRopeKernelIN3c104HalfENS2_8BFloat16ELi64ELb1EEEvPviiifPKvS7_S7_PKlii,@"STO_CUDA_ENTRY STV_DEFAULT"
_ZN12tensorrt_llm7kernels21fusedQKNormRopeKernelIN3c104HalfENS2_8BFloat16ELi64ELb1EEEvPviiifPKvS7_S7_PKlii:
.text._ZN12tensorrt_llm7kernels21fusedQKNormRopeKernelIN3c104HalfENS2_8BFloat16ELi64ELb1EEEvPviiifPKvS7_S7_PKlii:
        /* <DEDUP_REMOVED lines=17> */
[----:B0-----:R-:W-:-:S05]  /*0110*/  IADD3 R10, RZ, -R3, RZ ;  /* 0x80000003ff0a7210 */ /* 0x001fca0007ffe0ff */
[----:B------:R-:W-:Y:S01]  /*0120*/  IMAD R7, R10, R9, RZ ;  /* 0x000000090a077224 */ /* 0x000fe200078e02ff */
[----:B------:R-:W-:Y:S01]  /*0130*/  IADD3 R10, RZ, -R2, RZ ;  /* 0x80000002ff0a7210 */ /* 0x000fe20007ffe0ff */
[----:B------:R-:W-:-:S10]  /*0140*/  HFMA2.MMA R2, -RZ, RZ, 0, 0 ;  /* 0x00000000ff027435 */ /* 0x000fd400000001ff */
        /* <DEDUP_REMOVED lines=33> */
[----:B------:R-:W-:Y:S02]  /*0360*/  IADD3 R4, R11, -R4, RZ ;  /* 0x800000040b047210 */ /* 0x000fe40007ffe0ff */
[----:B------:R-:W-:-:S04]  /*0370*/  IADD3 R5, R5, R7, RZ ;  /* 0x0000000705057210 */ /* 0x000fc80007ffe0ff */
        /* <DEDUP_REMOVED lines=12> */
[--C-:B---3--:R-:W-:Y:S02]  /*0440*/  HADD2.F32 R0, -RZ, R9.reuse.H0_H0 ;  /* 0x20000009ff007230 */ /* 0x108fe40000004100 */
[----:B------:R-:W-:-:S03]  /*0450*/  HADD2.F32 R9, -RZ, R9.H1_H1 ;  /* 0x30000009ff097230 */ /* 0x000fc60000004100 */
        /* <DEDUP_REMOVED lines=11> */
[----:B----4-:R-:W-:Y:S02]  /*0510*/  @P0 HADD2.F32 R7, -RZ, R7.H0_H0 ;  /* 0x20000007ff070230 */ /* 0x010fe40000004100 */
[----:B--2---:R-:W-:Y:S02]  /*0520*/  @P0 HADD2.F32 R10, -RZ, R10.H0_H0 ;  /* 0x2000000aff0a0230 */ /* 0x004fe40000004100 */
[----:B-----5:R-:W-:Y:S02]  /*0530*/  @!P0 HADD2.F32 R7, -RZ, R8.H0_H0 ;  /* 0x20000008ff078230 */ /* 0x020fe40000004100 */
[----:B------:R-:W-:Y:S01]  /*0540*/  @!P0 HADD2.F32 R10, -RZ, R17.H0_H0 ;  /* 0x20000011ff0a8230 */ /* 0x000fe20000004100 */
        /* <DEDUP_REMOVED lines=35> */
.L_x_2994:
[----:B------:R-:W-:Y:S05]  /*0780*/  BSYNC B0 ;  /* 0x0000000000007941 */ /* 0x000fea0003800000 */
.L_x_2993:
[----:B------:R-:W-:-:S05]  /*0790*/  F2FP.F16.F32.PACK_AB R9, R9, R0 ;  /* 0x000000000909723e */ /* 0x000fca00000000ff */
[----:B------:R-:W-:Y:S01]  /*07a0*/  STG.E desc[UR6][R4.64], R9 ;  /* 0x0000000904007986 */ /* 0x000fe2000c101906 */
[----:B------:R-:W-:Y:S05]  /*07b0*/  EXIT ;  /* 0x000000000000794d */ /* 0x000fea0003800000 */
.L_x_2995:
        /* <DEDUP_REMOVED lines=12> */
.L_x_4589:


//--------------------- .text._ZN12tensorrt_llm7kernels32fusedQKNormRopeKernelNTokenHeadsIN3c104HalfES3_Li256ELb0ELi8EEEvPviiifPKvS6_S6_PKlii --------------------------
	.section	.text._ZN12tensorrt_llm7kernels32fusedQKNormRopeKernelNTokenHeadsIN3c104HalfES3_Li256ELb0ELi8EEEvPviiifPKvS6_S6_PKlii,"ax",@progbits
	.align	128
        .global         _ZN12tensorrt_llm7kernels32fusedQKNormRopeKernelNTokenHeadsIN3c104HalfES3_Li256ELb0ELi8EEEvPviiifPKvS6_S6_PKlii
        .type           _ZN12tensorrt_llm7kernels32fusedQKNormRopeKernelNTokenHeadsIN3c104HalfES3_Li256ELb0ELi8EEEvPviiifPKvS6_S6_PKlii,@function
        .size           _ZN12tensorrt_llm7kernels32fusedQKNormRopeKernelNTokenHeadsIN3c104HalfES3_Li256ELb0ELi8EEEvPviiifPKvS6_S6_PKlii,(.L_x_4590 - _ZN12tensorrt_llm7kernels32fusedQKNormRopeKernelNTokenHeadsIN3c104HalfES3_Li256ELb0ELi8EEEvPviiifPKvS6_S6_PKlii)
        .other          _ZN12tensorrt_llm7kernels32fusedQKNormRopeKernelNTokenHeadsIN3c104HalfES3_Li256ELb0ELi8EEEvPviiifPKvS6_S6_PKlii,@"STO_CUDA_ENTRY STV_DEFAULT"
_ZN12tensorrt_llm7kernels32fusedQKNormRopeKernelNTokenHeadsIN3c104HalfES3_Li256ELb0ELi8EEEvPviiifPKvS6_S6_PKlii:
.text._ZN12tensorrt_llm7kernels32fusedQKNormRopeKernelNTokenHeadsIN3c104HalfES3_Li256ELb0ELi8EEEvPviiifPKvS6_S6_PKlii:
[----:B------:R-:W-:Y:S08]  /*0000*/  LDC R1, c[0x0][0x28] ;  /* 0x00000a00ff017b82 */ /* 0x000ff00000000800 */
[----:B------:R-:W1:Y:S01]  /*0010*/  LDC.64 R2, c[0x0][0x218] ;  /* 0x00008600ff027b82 */ /* 0x000e620000000a00 */
[----:B------:R-:W2:Y:S01]  /*0020*/  S2R R37, SR_TID.X ;  /* 0x0000000000257919 */ /* 0x000ea20000002100 */
[----:B------:R-:W-:Y:S01]  /*0030*/  ULDC UR4, c[0x0][0x0] ;  /* 0x0000000000047ab9 */ /* 0x000fe20000000800 */
[----:B------:R-:W-:Y:S01]  /*0040*/  ULDC UR5, c[0x0][0x248] ;  /* 0x0000920000057ab9 */ /* 0x000fe20000000800 */
[----:B------:R-:W-:Y:S01]  /*0050*/  USHF.R.U32.HI UR4, URZ, 0x5, UR4 ;  /* 0x000000053f047899 */ /* 0x000fe20008011604 */
[----:B------:R-:W3:Y:S01]  /*0060*/  S2R R34, SR_CTAID.X ;  /* 0x0000000000227919 */ /* 0x000ee20000002500 */
[----:B-1----:R-:W-:-:S05]  /*0070*/  IADD3 R6, R3, R2, RZ ;  /* 0x0000000203067210 */ /* 0x002fca0007ffe0ff */
[----:B------:R-:W-:Y:S01]  /*0080*/  VIADD R0, R6, 0x7 ;  /* 0x0000000706007836 */ /* 0x000fe20000000000 */
[----:B--2---:R-:W-:-:S04]  /*0090*/  SHF.R.U32.HI R41, RZ, 0x5, R37 ;  /* 0x00000005ff297819 */ /* 0x004fc80000011625 */
[----:B------:R-:W-:Y:S01]  /*00a0*/  SHF.R.S32.HI R3, RZ, 0x1f, R0 ;  /* 0x0000001fff037819 */ /* 0x000fe20000011400 */
[----:B---3--:R-:W-:-:S03]  /*00b0*/  IMAD R34, R34, UR4, R41 ;  /* 0x0000000422227c24 */ /* 0x008fc6000f8e0229 */
[----:B------:R-:W-:-:S04]  /*00c0*/  LEA.HI R3, R3, R0, RZ, 0x3 ;  /* 0x0000000003037211 */ /* 0x000fc800078f18ff */
[----:B------:R-:W-:-:S04]  /*00d0*/  SHF.R.S32.HI R3, RZ, 0x3, R3 ;  /* 0x00000003ff037819 */ /* 0x000fc80000011403 */
        /* <DEDUP_REMOVED lines=8> */
[----:B------:R-:W-:Y:S01]  /*0160*/  IMAD R9, R8, R7, RZ ;  /* 0x0000000708097224 */ /* 0x000fe200078e02ff */
[----:B------:R-:W-:-:S04]  /*0170*/  IABS R8, R3 ;  /* 0x0000000300087213 */ /* 0x000fc80000000000 */
[----:B------:R-:W-:-:S04]  /*0180*/  IMAD.HI.U32 R4, R5, R9, R4 ;  /* 0x0000000905047227 */ /* 0x000fc800078e0004 */
[----:B------:R-:W-:Y:S02]  /*0190*/  IMAD.MOV R5, RZ, RZ, -R8 ;  /* 0x000000ffff057224 */ /* 0x000fe400078e0a08 */
        /* <DEDUP_REMOVED lines=21> */
[----:B------:R-:W-:Y:S01]  /*02f0*/  IMAD.IADD R39, R6, 0x1, -R36 ;  /* 0x0000000106277824 */ /* 0x000fe200078e0a24 */
[----:B------:R-:W-:-:S04]  /*0300*/  IADD3 R3, R36, 0x8, RZ ;  /* 0x0000000824037810 */ /* 0x000fc80007ffe0ff */
[----:B------:R-:W-:Y:S02]  /*0310*/  ISETP.GT.AND P0, PT, R3, R6, PT ;  /* 0x000000060300720c */ /* 0x000fe40003f04270 */
[----:B------:R-:W-:Y:S02]  /*0320*/  SHF.L.U32 R3, R41, 0xc, RZ ;  /* 0x0000000c29037819 */ /* 0x000fe400000006ff */
        /* <DEDUP_REMOVED lines=11> */
[----:B------:R-:W-:Y:S01]  /*03e0*/  IMAD.MOV.U32 R9, RZ, RZ, RZ ;  /* 0x000000ffff097224 */ /* 0x000fe200078e00ff */
[----:B------:R-:W-:Y:S02]  /*03f0*/  VIADDMNMX R5, R5, 0xfffffff7, R6, !PT ;  /* 0xfffffff705057846 */ /* 0x000fe40007800106 */
[----:B------:R-:W-:Y:S02]  /*0400*/  LOP3.LUT R6, R39, 0x3, RZ, 0xc0, !PT ;  /* 0x0000000327067812 */ /* 0x000fe400078ec0ff */
[----:B------:R-:W-:Y:S02]  /*0410*/  IADD3 R5, -R36, -0x2, -R5 ;  /* 0xfffffffe24057810 */ /* 0x000fe40007ffe905 */
[----:B------:R-:W-:-:S02]  /*0420*/  SHF.L.U32 R7, R7, 0x8, RZ ;  /* 0x0000000807077819 */ /* 0x000fc400000006ff */
[----:B------:R-:W-:Y:S02]  /*0430*/  ISETP.GE.U32.AND P2, PT, R5, 0x3, PT ;  /* 0x000000030500780c */ /* 0x000fe40003f46070 */
[----:B------:R-:W-:Y:S02]  /*0440*/  ISETP.NE.AND P0, PT, R6, RZ, PT ;  /* 0x000000ff0600720c */ /* 0x000fe40003f05270 */
[----:B------:R-:W-:-:S09]  /*0450*/  LEA R8, R2, R7, 0x8 ;  /* 0x0000000702087211 */ /* 0x000fd200078e40ff */
[----:B------:R-:W-:Y:S05]  /*0460*/  @!P2 BRA `(.L_x_2999) ;  /* 0x0000000000d4a947 */ /* 0x000fea0003800000 */
[----:B------:R-:W1:Y:S01]  /*0470*/  S2R R10, SR_CgaCtaId ;  /* 0x00000000000a7919 */ /* 0x000e620000008800 */
[----:B------:R-:W2:Y:S01]  /*0480*/  LDC.64 R4, c[0x0][0x210] ;  /* 0x00008400ff047b82 */ /* 0x000ea20000000a00 */
[----:B------:R-:W-:Y:S01]  /*0490*/  MOV R11, 0x400 ;  /* 0x00000400000b7802 */ /* 0x000fe20000000f00 */
[----:B------:R-:W-:Y:S01]  /*04a0*/  IMAD.IADD R16, R12, 0x1, R3 ;  /* 0x000000010c107824 */ /* 0x000fe200078e0203 */
[----:B------:R-:W-:Y:S01]  /*04b0*/  IADD3 R15, R39, -R6, RZ ;  /* 0x80000006270f7210 */ /* 0x000fe20007ffe0ff */
[----:B------:R-:W-:Y:S01]  /*04c0*/  IMAD.MOV.U32 R9, RZ, RZ, RZ ;  /* 0x000000ffff097224 */ /* 0x000fe200078e00ff */
[----:B-1----:R-:W-:Y:S02]  /*04d0*/  LEA R11, R10, R11, 0x18 ;  /* 0x0000000b0a0b7211 */ /* 0x002fe400078ec0ff */
[----:B------:R-:W-:-:S07]  /*04e0*/  LEA R10, R37, R16, 0x4 ;  /* 0x00000010250a7211 */ /* 0x000fce00078e20ff */
.L_x_3000:
[C-C-:B-1----:R-:W-:Y:S01]  /*04f0*/  IMAD.IADD R17, R36.reuse, 0x1, R9.reuse ;  /* 0x0000000124117824 */ /* 0x142fe200078e0209 */
[C-C-:B------:R-:W-:Y:S02]  /*0500*/  IADD3 R23, R36.reuse, 0x3, R9.reuse ;  /* 0x0000000324177810 */ /* 0x140fe40007ffe009 */
[C-C-:B------:R-:W-:Y:S02]  /*0510*/  IADD3 R19, R36.reuse, 0x1, R9.reuse ;  /* 0x0000000124137810 */ /* 0x140fe40007ffe009 */
[-C--:B------:R-:W-:Y:S02]  /*0520*/  ISETP.GE.AND P2, PT, R17, R2.reuse, PT ;  /* 0x000000021100720c */ /* 0x080fe40003f46270 */
[----:B------:R-:W-:Y:S02]  /*0530*/  ISETP.GE.AND P5, PT, R23, R2, PT ;  /* 0x000000021700720c */ /* 0x000fe40003fa6270 */
[----:B------:R-:W-:Y:S02]  /*0540*/  IADD3 R21, R36, 0x2, R9 ;  /* 0x0000000224157810 */ /* 0x000fe40007ffe009 */
[----:B------:R-:W-:-:S02]  /*0550*/  SEL R16, R2, RZ, P2 ;  /* 0x000000ff02107207 */ /* 0x000fc40001000000 */
[----:B------:R-:W-:Y:S02]  /*0560*/  ISETP.GE.AND P3, PT, R19, R2, PT ;  /* 0x000000021300720c */ /* 0x000fe40003f66270 */
[C---:B------:R-:W-:Y:S02]  /*0570*/  SEL R24, R2.reuse, RZ, P5 ;  /* 0x000000ff02187207 */ /* 0x040fe40002800000 */
[----:B------:R-:W-:Y:S02]  /*0580*/  SEL R18, R7, R8, !P2 ;  /* 0x0000000807127207 */ /* 0x000fe40005000000 */
[----:B------:R-:W-:Y:S01]  /*0590*/  ISETP.GE.AND P4, PT, R21, R2, PT ;  /* 0x000000021500720c */ /* 0x000fe20003f86270 */
[----:B------:R-:W-:Y:S01]  /*05a0*/  IMAD.IADD R23, R23, 0x1, -R24 ;  /* 0x0000000117177824 */ /* 0x000fe200078e0a18 */
[----:B------:R-:W-:Y:S02]  /*05b0*/  IADD3 R16, R17, -R16, RZ ;  /* 0x8000001011107210 */ /* 0x000fe40007ffe0ff */
[----:B------:R-:W-:-:S02]  /*05c0*/  SEL R20, R2, RZ, P3 ;  /* 0x000000ff02147207 */ /* 0x000fc40001800000 */
[----:B------:R-:W-:Y:S02]  /*05d0*/  LEA R17, R37, R18, 0x3 ;  /* 0x0000001225117211 */ /* 0x000fe400078e18ff */
[-C--:B------:R-:W-:Y:S01]  /*05e0*/  SEL R18, R7, R8.reuse, !P3 ;  /* 0x0000000807127207 */ /* 0x080fe20005800000 */
[----:B------:R-:W-:Y:S01]  /*05f0*/  IMAD.IADD R20, R19, 0x1, -R20 ;  /* 0x0000000113147824 */ /* 0x000fe200078e0a14 */
[----:B------:R-:W-:Y:S01]  /*0600*/  SEL R22, R2, RZ, P4 ;  /* 0x000000ff02167207 */ /* 0x000fe20002000000 */
[----:B------:R-:W-:Y:S01]  /*0610*/  IMAD R17, R16, 0x100, R17 ;  /* 0x0000010010117824 */ /* 0x000fe200078e0211 */
[-C--:B------:R-:W-:Y:S01]  /*0620*/  SEL R24, R7, R8.reuse, !P4 ;  /* 0x0000000807187207 */ /* 0x080fe20006000000 */
[----:B------:R-:W-:Y:S01]  /*0630*/  IMAD R16, R9, 0x200, R10 ;  /* 0x0000020009107824 */ /* 0x000fe200078e020a */
[----:B------:R-:W-:Y:S01]  /*0640*/  SEL R26, R7, R8, !P5 ;  /* 0x00000008071a7207 */ /* 0x000fe20006800000 */
[----:B------:R-:W-:Y:S01]  /*0650*/  VIADD R9, R9, 0x4 ;  /* 0x0000000409097836 */ /* 0x000fe20000000000 */
[----:B------:R-:W-:Y:S01]  /*0660*/  LEA R19, R37, R18, 0x3 ;  /* 0x0000001225137211 */ /* 0x000fe200078e18ff */
[----:B------:R-:W-:Y:S01]  /*0670*/  IMAD.IADD R25, R16, 0x1, R11 ;  /* 0x0000000110197824 */ /* 0x000fe200078e020b */
[----:B------:R-:W-:Y:S01]  /*0680*/  IADD3 R22, R21, -R22, RZ ;  /* 0x8000001615167210 */ /* 0x000fe20007ffe0ff */
[C---:B------:R-:W-:Y:S01]  /*0690*/  IMAD R21, R37.reuse, 0x8, R24 ;  /* 0x0000000825157824 */ /* 0x040fe200078e0218 */
[----:B------:R-:W-:Y:S01]  /*06a0*/  LEA R26, R37, R26, 0x3 ;  /* 0x0000001a251a7211 */ /* 0x000fe200078e18ff */
[----:B--2---:R-:W-:Y:S01]  /*06b0*/  IMAD.WIDE R16, R17, 0x2, R4 ;  /* 0x0000000211107825 */ /* 0x004fe200078e0204 */
[----:B------:R-:W-:-:S02]  /*06c0*/  LEA R19, R20, R19, 0x8 ;  /* 0x0000001314137211 */ /* 0x000fc400078e40ff */
[----:B------:R-:W-:Y:S01]  /*06d0*/  LEA R23, R23, R26, 0x8 ;  /* 0x0000001a17177211 */ /* 0x000fe200078e40ff */
[----:B------:R-:W-:Y:S01]  /*06e0*/  IMAD R21, R22, 0x100, R21 ;  /* 0x0000010016157824 */ /* 0x000fe200078e0215 */
[----:B------:R-:W-:Y:S01]  /*06f0*/  @!PT LDS RZ, [RZ] ;  /* 0x00000000fffff984 */ /* 0x000fe20000000800 */
[----:B------:R-:W-:Y:S01]  /*0700*/  @!PT LDS RZ, [RZ] ;  /* 0x00000000fffff984 */ /* 0x000fe20000000800 */
[----:B------:R-:W-:Y:S01]  /*0710*/  @!PT LDS RZ, [RZ] ;  /* 0x00000000fffff984 */ /* 0x000fe20000000800 */
[----:B------:R1:W-:Y:S01]  /*0720*/  LDGSTS.E.128 [R25], desc[UR6][R16.64] ;  /* 0x0000000010197fae */ /* 0x0003e2000b921c46 */
[----:B------:R-:W-:Y:S01]  /*0730*/  IMAD.WIDE R18, R19, 0x2, R4 ;  /* 0x0000000213127825 */ /* 0x000fe200078e0204 */
[----:B------:R-:W-:-:S03]  /*0740*/  IADD3 R15, R15, -0x4, RZ ;  /* 0xfffffffc0f0f7810 */ /* 0x000fc60007ffe0ff */
[--C-:B------:R-:W-:Y:S01]  /*0750*/  IMAD.WIDE R20, R21, 0x2, R4.reuse ;  /* 0x0000000215147825 */ /* 0x100fe200078e0204 */
[----:B------:R1:W-:Y:S01]  /*0760*/  LDGSTS.E.128 [R25+0x200], desc[UR6][R18.64] ;  /* 0x0020000012197fae */ /* 0x0003e2000b921c46 */
[----:B------:R-:W-:Y:S02]  /*0770*/  ISETP.NE.AND P2, PT, R15, RZ, PT ;  /* 0x000000ff0f00720c */ /* 0x000fe40003f45270 */
[----:B------:R-:W-:Y:S01]  /*0780*/  IMAD.WIDE R22, R23, 0x2, R4 ;  /* 0x0000000217167825 */ /* 0x000fe200078e0204 */
[----:B------:R1:W-:Y:S04]  /*0790*/  LDGSTS.E.128 [R25+0x400], desc[UR6][R20.64] ;  /* 0x0040000014197fae */ /* 0x0003e8000b921c46 */
[----:B------:R1:W-:Y:S06]  /*07a0*/  LDGSTS.E.128 [R25+0x600], desc[UR6][R22.64] ;  /* 0x0060000016197fae */ /* 0x0003ec000b921c46 */
[----:B------:R-:W-:Y:S05]  /*07b0*/  @P2 BRA `(.L_x_3000) ;  /* 0xfffffffc004c2947 */ /* 0x000fea000383ffff */
.L_x_2999:
[----:B------:R-:W-:Y:S05]  /*07c0*/  BSYNC B1 ;  /* 0x0000000000017941 */ /* 0x000fea0003800000 */
.L_x_2998:
[----:B------:R-:W-:Y:S05]  /*07d0*/  @!P0 BRA `(.L_x_2997) ;  /* 0x0000000000708947 */ /* 0x000fea0003800000 */
[----:B------:R-:W2:Y:S01]  /*07e0*/  S2UR UR5, SR_CgaCtaId ;  /* 0x00000000000579c3 */ /* 0x000ea20000008800 */
[----:B------:R-:W-:Y:S01]  /*07f0*/  LEA R10, R37, R12, 0x4 ;  /* 0x0000000c250a7211 */ /* 0x000fe200078e20ff */
[----:B-1----:R-:W-:Y:S01]  /*0800*/  IMAD R16, R34, 0x100, R37 ;  /* 0x0000010022107824 */ /* 0x002fe200078e0225 */
[----:B------:R-:W-:Y:S01]  /*0810*/  UMOV UR4, 0x400 ;  /* 0x0000040000047882 */ /* 0x000fe20000000000 */
[----:B------:R-:W-:Y:S01]  /*0820*/  IMAD.IADD R17, R36, 0x1, R9 ;  /* 0x0000000124117824 */ /* 0x000fe200078e0209 */
[----:B------:R-:W-:Y:S01]  /*0830*/  IADD3 R10, R3, R10, RZ ;  /* 0x0000000a030a7210 */ /* 0x000fe20007ffe0ff */
[C---:B------:R-:W-:Y:S02]  /*0840*/  IMAD R16, R9.reuse, 0x20, R16 ;  /* 0x0000002009107824 */ /* 0x040fe400078e0210 */
[----:B------:R-:W1:Y:S01]  /*0850*/  LDC.64 R4, c[0x0][0x210] ;  /* 0x00008400ff047b82 */ /* 0x000e620000000a00 */
[----:B------:R-:W-:Y:S02]  /*0860*/  LEA R10, R9, R10, 0x9 ;  /* 0x0000000a090a7211 */ /* 0x000fe400078e48ff */
[----:B------:R-:W-:Y:S01]  /*0870*/  SHF.L.U32 R15, R16, 0x3, RZ ;  /* 0x00000003100f7819 */ /* 0x000fe200000006ff */
[----:B--2---:R-:W-:-:S06]  /*0880*/  ULEA UR4, UR5, UR4, 0x18 ;  /* 0x0000000405047291 */ /* 0x004fcc000f8ec03f */
[----:B------:R-:W-:-:S07]  /*0890*/  VIADD R9, R10, UR4 ;  /* 0x000000040a097c36 */ /* 0x000fce0008000000 */
.L_x_3001:
[C---:B------:R-:W-:Y:S01]  /*08a0*/  ISETP.GE.AND P0, PT, R17.reuse, R2, PT ;  /* 0x000000021100720c */ /* 0x040fe20003f06270 */
        /* <DEDUP_REMOVED lines=12> */
[----:B------:R1:W-:Y:S02]  /*0970*/  LDGSTS.E.128 [R9], desc[UR6][R10.64] ;  /* 0x000000000a097fae */ /* 0x0003e4000b921c46 */
[----:B-1----:R-:W-:Y:S01]  /*0980*/  IADD3 R9, R9, 0x200, RZ ;  /* 0x0000020009097810 */ /* 0x002fe20007ffe0ff */
[----:B------:R-:W-:Y:S06]  /*0990*/  @P0 BRA `(.L_x_3001) ;  /* 0xfffffffc00c00947 */ /* 0x000fec000383ffff */
.L_x_2997:
[----:B------:R-:W-:Y:S05]  /*09a0*/  BSYNC B0 ;  /* 0x0000000000007941 */ /* 0x000fea0003800000 */
.L_x_2996:
        /* <DEDUP_REMOVED lines=28> */
[----:B------:R-:W-:Y:S02]  /*0b70*/  SHF.L.U64.HI R11, R8, 0x1, R5 ;  /* 0x00000001080b7819 */ /* 0x000fe40000010205 */
[----:B------:R-:W-:Y:S01]  /*0b80*/  MOV R5, R37 ;  /* 0x0000002500057202 */ /* 0x000fe20000000f00 */
[----:B------:R-:W-:Y:S01]  /*0b90*/  IMAD.WIDE.U32 R8, R37, 0x10, R10 ;  /* 0x0000001025087825 */ /* 0x000fe200078e000a */
[----:B-1----:R-:W-:-:S03]  /*0ba0*/  ULEA UR4, UR5, UR4, 0x18 ;  /* 0x0000000405047291 */ /* 0x002fc6000f8ec03f */
[----:B------:R-:W-:Y:S01]  /*0bb0*/  IMAD R10, R41, R0, RZ ;  /* 0x00000000290a7224 */ /* 0x000fe200078e02ff */
[----:B------:R-:W-:-:S03]  /*0bc0*/  IADD3 R16, P0, R8, UR8, RZ ;  /* 0x0000000808107c10 */ /* 0x000fc6000ff1e0ff */
[----:B------:R-:W-:Y:S01]  /*0bd0*/  IMAD R10, R37, 0x8, R10 ;  /* 0x00000008250a7824 */ /* 0x000fe200078e020a */
[----:B------:R-:W-:-:S04]  /*0be0*/  IADD3.X R19, R9, UR9, RZ, P0, !PT ;  /* 0x0000000909137c10 */ /* 0x000fc800087fe4ff */
[----:B------:R-:W-:-:S07]  /*0bf0*/  LEA R11, R10, UR4, 0x1 ;  /* 0x000000040a0b7c11 */ /* 0x000fce000f8e08ff */
.L_x_3006:
        /* <DEDUP_REMOVED lines=13> */
.L_x_3005:
[----:B------:R-:W-:Y:S05]  /*0cd0*/  BSYNC B1 ;  /* 0x0000000000017941 */ /* 0x000fea0003800000 */
.L_x_3004:
        /* <DEDUP_REMOVED lines=25> */
.L_x_3009:
        /* <DEDUP_REMOVED lines=49> */
.L_x_3008:
[----:B------:R-:W-:Y:S05]  /*1180*/  BSYNC B1 ;  /* 0x0000000000017941 */ /* 0x000fea0003800000 */
.L_x_3007:
        /* <DEDUP_REMOVED lines=32> */
.L_x_3011:
[----:B------:R-:W-:Y:S05]  /*1390*/  BSYNC B1 ;  /* 0x0000000000017941 */ /* 0x000fea0003800000 */
.L_x_3010:
        /* <DEDUP_REMOVED lines=15> */
.L_x_3003:
[----:B------:R-:W-:Y:S05]  /*1490*/  BSYNC B0 ;  /* 0x0000000000007941 */ /* 0x000fea0003800000 */
.L_x_3002:
        /* <DEDUP_REMOVED lines=165> */
.L_x_3019:
        /* <DEDUP_REMOVED lines=30> */
.L_x_3026:
        /* <DEDUP_REMOVED lines=30> */
.L_x_3014:
[----:B------:R-:W-:Y:S05]  /*22b0*/  BSYNC B0 ;  /* 0x0000000000007941 */ /* 0x000fea0003800000 */
.L_x_3013:
        /* <DEDUP_REMOVED lines=119> */
.L_x_3037:
        /* <DEDUP_REMOVED lines=15> */
.L_x_3016:
[----:B------:R-:W-:Y:S05]  /*2b20*/  BSYNC B0 ;  /* 0x0000000000007941 */ /* 0x000fea0003800000 */
.L_x_3015:
        /* <DEDUP_REMOVED lines=18> */
.L_x_3012:
[----:B------:R-:W-:Y:S01]  /*2c50*/  HFMA2.MMA R42, -RZ, RZ, 0, 9.5367431640625e-07 ;  /* 0x00000010ff2a7435 */ /* 0x000fe200000001ff */
[----:B------:R-:W-:Y:S01]  /*2c60*/  BSSY B0, `(.L_x_3020) ;  /* 0x0000006000007945 */ /* 0x000fe20003800000 */
[----:B------:R-:W-:Y:S01]  /*2c70*/  IMAD.MOV.U32 R51, RZ, RZ, 0x1f ;  /* 0x0000001fff337424 */ /* 0x000fe200078e00ff */
[----:B------:R-:W-:-:S08]  /*2c80*/  MOV R40, 0xffffffff ;  /* 0xffffffff00287802 */ /* 0x000fd00000000f00 */
[----:B------:R-:W-:Y:S05]  /*2c90*/  WARPSYNC.COLLECTIVE R40, `(.L_x_3021) ;  /* 0x0000000028087348 */ /* 0x000fea0003c00000 */
[----:B------:R1:W2:Y:S02]  /*2ca0*/  SHFL.BFLY P2, R50, R53, R42, R51 ;  /* 0x0c00002a35327389 */ /* 0x0002a40000040033 */
[----:B-12---:R-:W-:Y:S01]  /*2cb0*/  ENDCOLLECTIVE ;  /* 0x000000000000791b */ /* 0x006fe20003800000 */
.L_x_3021:
[----:B------:R-:W-:Y:S05]  /*2cc0*/  BSYNC B0 ;  /* 0x0000000000007941 */ /* 0x000fea0003800000 */
.L_x_3020:
[----:B------:R-:W-:Y:S01]  /*2cd0*/  HFMA2.MMA R51, -RZ, RZ, 0, 1.847743988037109375e-06 ;  /* 0x0000001fff337435 */ /* 0x000fe200000001ff */
[----:B------:R-:W-:Y:S01]  /*2ce0*/  FADD.FTZ R53, R53, R50 ;  /* 0x0000003235357221 */ /* 0x000fe20000010000 */
[----:B------:R-:W-:Y:S02]  /*2cf0*/  IMAD.MOV.U32 R42, RZ, RZ, 0x8 ;  /* 0x00000008ff2a7424 */ /* 0x000fe400078e00ff */
[----:B------:R-:W-:-:S07]  /*2d00*/  IMAD.MOV.U32 R40, RZ, RZ, -0x1 ;  /* 0xffffffffff287424 */ /* 0x000fce00078e00ff */
[----:B------:R-:W-:Y:S05]  /*2d10*/  WARPSYNC.COLLECTIVE R40, `(.L_x_3022) ;  /* 0x0000000028087348 */ /* 0x000fea0003c00000 */
[----:B------:R1:W2:Y:S02]  /*2d20*/  SHFL.BFLY P2, R50, R53, R42, R51 ;  /* 0x0c00002a35327389 */ /* 0x0002a40000040033 */
[----:B-12---:R-:W-:Y:S01]  /*2d30*/  ENDCOLLECTIVE ;  /* 0x000000000000791b */ /* 0x006fe20003800000 */
.L_x_3022:
[----:B------:R-:W-:Y:S02]  /*2d40*/  IMAD.MOV.U32 R42, RZ, RZ, 0x4 ;  /* 0x00000004ff2a7424 */ /* 0x000fe400078e00ff */
[----:B------:R-:W-:-:S05]  /*2d50*/  FADD.FTZ R14, R53, R50 ;  /* 0x00000032350e7221 */ /* 0x000fca0000010000 */
[----:B------:R-:W-:-:S07]  /*2d60*/  MOV R53, R14 ;  /* 0x0000000e00357202 */ /* 0x000fce0000000f00 */
[----:B------:R-:W-:Y:S05]  /*2d70*/  WARPSYNC.COLLECTIVE R40, `(.L_x_3023) ;  /* 0x0000000028087348 */ /* 0x000fea0003c00000 */
[----:B------:R1:W2:Y:S02]  /*2d80*/  SHFL.BFLY P2, R50, R53, R42, R51 ;  /* 0x0c00002a35327389 */ /* 0x0002a40000040033 */
[----:B-12---:R-:W-:Y:S01]  /*2d90*/  ENDCOLLECTIVE ;  /* 0x000000000000791b */ /* 0x006fe20003800000 */
.L_x_3023:
[----:B------:R-:W-:Y:S02]  /*2da0*/  IMAD.MOV.U32 R42, RZ, RZ, 0x2 ;  /* 0x00000002ff2a7424 */ /* 0x000fe400078e00ff */
[----:B------:R-:W-:-:S05]  /*2db0*/  FADD.FTZ R44, R14, R50 ;  /* 0x000000320e2c7221 */ /* 0x000fca0000010000 */
[----:B------:R-:W-:-:S07]  /*2dc0*/  MOV R53, R44 ;  /* 0x0000002c00357202 */ /* 0x000fce0000000f00 */
[----:B------:R-:W-:Y:S05]  /*2dd0*/  WARPSYNC.COLLECTIVE R40, `(.L_x_3024) ;  /* 0x0000000028087348 */ /* 0x000fea0003c00000 */
[----:B------:R1:W2:Y:S02]  /*2de0*/  SHFL.BFLY P2, R50, R53, R42, R51 ;  /* 0x0c00002a35327389 */ /* 0x0002a40000040033 */
[----:B-12---:R-:W-:Y:S01]  /*2df0*/  ENDCOLLECTIVE ;  /* 0x000000000000791b */ /* 0x006fe20003800000 */
.L_x_3024:
[----:B------:R-:W-:Y:S02]  /*2e00*/  IMAD.MOV.U32 R42, RZ, RZ, 0x1 ;  /* 0x00000001ff2a7424 */ /* 0x000fe400078e00ff */
[----:B------:R-:W-:-:S05]  /*2e10*/  FADD.FTZ R49, R44, R50 ;  /* 0x000000322c317221 */ /* 0x000fca0000010000 */
[----:B------:R-:W-:-:S07]  /*2e20*/  MOV R53, R49 ;  /* 0x0000003100357202 */ /* 0x000fce0000000f00 */
[----:B------:R-:W-:Y:S05]  /*2e30*/  WARPSYNC.COLLECTIVE R40, `(.L_x_3025) ;  /* 0x0000000028087348 */ /* 0x000fea0003c00000 */
[----:B------:R1:W2:Y:S02]  /*2e40*/  SHFL.BFLY P2, R50, R53, R42, R51 ;  /* 0x0c00002a35327389 */ /* 0x0002a40000040033 */
[----:B-12---:R-:W-:Y:S01]  /*2e50*/  ENDCOLLECTIVE ;  /* 0x000000000000791b */ /* 0x006fe20003800000 */
.L_x_3025:
[----:B------:R-:W-:Y:S05]  /*2e60*/  BRA `(.L_x_3026) ;  /* 0xfffffff000987947 */ /* 0x000fea000383ffff */
.L_x_3017:
        /* <DEDUP_REMOVED lines=23> */
.L_x_3028:
[----:B------:R-:W-:Y:S05]  /*2fe0*/  BSYNC B1 ;  /* 0x0000000000017941 */ /* 0x000fea0003800000 */
.L_x_3027:
        /* <DEDUP_REMOVED lines=8> */
.L_x_3029:
        /* <DEDUP_REMOVED lines=27> */
.L_x_3030:
        /* <DEDUP_REMOVED lines=13> */
.L_x_3031:
        /* <DEDUP_REMOVED lines=15> */
.L_x_3032:
        /* <DEDUP_REMOVED lines=15> */
.L_x_3033:
        /* <DEDUP_REMOVED lines=15> */
.L_x_3034:
        /* <DEDUP_REMOVED lines=15> */
.L_x_3035:
[----:B------:R-:W-:-:S06]  /*36b0*/  LEA R48, R48, UR4, 0x1 ;  /* 0x0000000430307c11 */ /* 0x000fcc000f8e08ff */
[----:B------:R-:W1:Y:S01]  /*36c0*/  LDS.U16 R48, [R48] ;  /* 0x0000000030307984 */ /* 0x000e620000000400 */
[----:B------:R-:W-:Y:S01]  /*36d0*/  IMAD.MOV.U32 R53, RZ, RZ, R49 ;  /* 0x000000ffff357224 */ /* 0x000fe200078e0031 */
[----:B------:R-:W-:-:S07]  /*36e0*/  MOV R52, R50 ;  /* 0x0000003200347202 */ /* 0x000fce0000000f00 */
[----:B-1----:R-:W-:Y:S05]  /*36f0*/  WARPSYNC.COLLECTIVE R40, `(.L_x_3036) ;  /* 0x0000000028087348 */ /* 0x002fea0003c00000 */
[----:B------:R2:W3:Y:S02]  /*3700*/  SHFL.BFLY P2, R50, R53, R42, R51 ;  /* 0x0c00002a35327389 */ /* 0x0004e40000040033 */
[----:B-123--:R-:W-:Y:S01]  /*3710*/  ENDCOLLECTIVE ;  /* 0x000000000000791b */ /* 0x00efe20003800000 */
.L_x_3036:
[----:B------:R-:W-:Y:S01]  /*3720*/  @!P1 FADD.FTZ R52, -R52, -RZ ;  /* 0x800000ff34349221 */ /* 0x000fe20000010100 */
[----:B------:R-:W-:-:S05]  /*3730*/  HADD2.F32 R44, -RZ, R48.H0_H0 ;  /* 0x20000030ff2c7230 */ /* 0x000fca0000004100 */
[----:B------:R-:W-:Y:S01]  /*3740*/  FMUL.FTZ R52, R44, R52 ;  /* 0x000000342c347220 */ /* 0x000fe20000410000 */
[----:B------:R-:W-:-:S05]  /*3750*/  IMAD R44, R41, R38, R2 ;  /* 0x00000026292c7224 */ /* 0x000fca00078e0202 */
[----:B------:R-:W-:-:S06]  /*3760*/  LEA R48, R44, UR4, 0x1 ;  /* 0x000000042c307c11 */ /* 0x000fcc000f8e08ff */
[----:B------:R-:W1:Y:S02]  /*3770*/  LDS.U16 R48, [R48] ;  /* 0x0000000030307984 */ /* 0x000e640000000400 */
[----:B-1----:R-:W-:Y:S01]  /*3780*/  HADD2.F32 R44, -RZ, R48.H0_H0 ;  /* 0x20000030ff2c7230 */ /* 0x002fe20000004100 */
[----:B------:R-:W-:-:S04]  /*3790*/  MOV R48, R15 ;  /* 0x0000000f00307202 */ /* 0x000fc80000000f00 */
[----:B------:R-:W-:Y:S01]  /*37a0*/  FFMA.FTZ R44, R46, R44, R52 ;  /* 0x0000002c2e2c7223 */ /* 0x000fe20000010034 */
[----:B------:R-:W-:Y:S06]  /*37b0*/  BRA `(.L_x_3037) ;  /* 0xfffffff0009c7947 */ /* 0x000fec000383ffff */
.L_x_3018:
[----:B------:R-:W-:Y:S01]  /*37c0*/  BSSY B1, `(.L_x_3038) ;  /* 0x0000005000017945 */ /* 0x000fe20003800000 */
[----:B------:R-:W-:-:S07]  /*37d0*/  MOV R40, 0xffffffff ;  /* 0xffffffff00287802 */ /* 0x000fce0000000f00 */
[----:B------:R-:W-:Y:S05]  /*37e0*/  WARPSYNC.COLLECTIVE R40, `(.L_x_3039) ;  /* 0x0000000028087348 */ /* 0x000fea0003c00000 */
[----:B------:R-:W-:Y:S01]  /*37f0*/  NOP ;  /* 0x0000000000007918 */ /* 0x000fe20000000000 */
[----:B------:R-:W-:Y:S01]  /*3800*/  ENDCOLLECTIVE ;  /* 0x000000000000791b */ /* 0x000fe20003800000 */
.L_x_3039:
[----:B------:R-:W-:Y:S05]  /*3810*/  BSYNC B1 ;  /* 0x0000000000017941 */ /* 0x000fea0003800000 */
.L_x_3038:
[----:B------:R-:W-:Y:S05]  /*3820*/  BRA `(.L_x_3016) ;  /* 0xfffffff000bc7947 */ /* 0x000fea000383ffff */
.L_x_3040:
        /* <DEDUP_REMOVED lines=13> */
.L_x_4590:


//--------------------- .text._ZN12tensorrt_llm7kernels32fusedQKNormRopeKernelNTokenHeadsIN3c104HalfES3_Li256ELb1ELi8EEEvPviiifPKvS6_S6_PKlii --------------------------
	.section	.text._ZN12tensorrt_llm7kernels32fusedQKNormRopeKernelNTokenHeadsIN3c104HalfES3_Li256ELb1ELi8EEEvPviiifPKvS6_S6_PKlii,"ax",@progbits
	.align	128
        .global         _ZN12tensorrt_llm7kernels32fusedQKNormRopeKernelNTokenHeadsIN3c104HalfES3_Li256ELb1ELi8EEEvPviiifPKvS6_S6_PKlii
        .type           _ZN12tensorrt_llm7kernels32fusedQKNormRopeKernelNTokenHeadsIN3c104HalfES3_Li256ELb1ELi8EEEvPviiifPKvS6_S6_PKlii,@function
        .size           _ZN12tensorrt_llm7kernels32fusedQKNormRopeKernelNTokenHeadsIN3c104HalfES3_Li256ELb1ELi8EEEvPviiifPKvS6_S6_PKlii,(.L_x_4591 - _ZN12tensorrt_llm7kernels32fusedQKNormRopeKernelNTokenHeadsIN3c104HalfES3_Li256ELb1ELi8EEEvPviiifPKvS6_S6_PKlii)
        .other          _ZN12tensorrt_llm7kernels32fusedQKNormRopeKernelNTokenHeadsIN3c104HalfES3_Li256ELb1ELi8EEEvPviiifPKvS6_S6_PKlii,@"STO_CUDA_ENTRY STV_DEFAULT"
_ZN12tensorrt_llm7kernels32fusedQKNormRopeKernelNTokenHeadsIN3c104HalfES3_Li256ELb1ELi8EEEvPviiifPKvS6_S6_PKlii:
.text._ZN12tensorrt_llm7kernels32fusedQKNormRopeKernelNTokenHeadsIN3c104HalfES3_Li256ELb1ELi8EEEvPviiifPKvS6_S6_PKlii:
[----:B------:R-:W-:Y:S08]  /*0000*/  LDC R1, c[0x0][0x28] ;  /* 0x00000a00ff017b82 */ /* 0x000ff00000000800 */
[----:B------:R-:W1:Y:S01]  /*0010*/  LDC.64 R2, c[0x0][0x218] ;  /* 0x00008600ff027b82 */ /* 0x000e620000000a00 */
[----:B------:R-:W2:Y:S01]  /*0020*/  S2R R12, SR_TID.X ;  /* 0x00000000000c7919 */ /* 0x000ea20000002100 */
[----:B------:R-:W-:Y:S01]  /*0030*/  ULDC UR4, c[0x0][0x0] ;  /* 0x0000000000047ab9 */ /* 0x000fe20000000800 */
[----:B------:R-:W-:Y:S01]  /*0040*/  ULDC UR5, c[0x0][0x248] ;  /* 0x0000920000057ab9 */ /* 0x000fe20000000800 */
[----:B------:R-:W-:Y:S01]  /*0050*/  USHF.R.U32.HI UR4, URZ, 0x5, UR4 ;  /* 0x000000053f047899 */ /* 0x000fe20008011604 */
[----:B-1----:R-:W-:-:S05]  /*0060*/  IADD3 R10, R3, R2, RZ ;  /* 0x00000002030a7210 */ /* 0x002fca0007ffe0ff */
[----:B------:R-:W-:Y:S01]  /*0070*/  VIADD R0, R10, 0x7 ;  /* 0x000000070a007836 */ /* 0x000fe20000000000 */
[----:B--2---:R-:W-:-:S04]  /*0080*/  SHF.R.U32.HI R11, RZ, 0x5, R12 ;  /* 0x00000005ff0b7819 */ /* 0x004fc8000001160c */
[----:B------:R-:W-:-:S04]  /*0090*/  SHF.R.S32.HI R3, RZ, 0x1f, R0 ;  /* 0x0000001fff037819 */ /* 0x000fc80000011400 */
        /* <DEDUP_REMOVED lines=36> */
[----:B------:R-:W-:Y:S02]  /*02e0*/  LOP3.LUT R0, R12, 0x1f, RZ, 0xc0, !PT ;  /* 0x0000001f0c007812 */ /* 0x000fe400078ec0ff */
[----:B------:R-:W-:Y:S01]  /*02f0*/  SHF.L.U32 R12, R11, 0xc, RZ ;  /* 0x0000000c0b0c7819 */ /* 0x000fe200000006ff */
[----:B------:R-:W-:Y:S01]  /*0300*/  IMAD.IADD R8, R10, 0x1, -R9 ;  /* 0x000000010a087824 */ /* 0x000fe200078e0a09 */
[----:B------:R-:W-:-:S04]  /*0310*/  IADD3 R3, R9, 0x8, RZ ;  /* 0x0000000809037810 */ /* 0x000fc80007ffe0ff */
        /* <DEDUP_REMOVED lines=23> */
[----:B------:R-:W-:Y:S01]  /*0490*/  IMAD.IADD R27, R3, 0x1, R12 ;  /* 0x00000001031b7824 */ /* 0x000fe200078e020c */
[----:B------:R-:W-:Y:S01]  /*04a0*/  MOV R26, 0x400 ;  /* 0x00000400001a7802 */ /* 0x000fe20000000f00 */
[----:B------:R-:W-:Y:S01]  /*04b0*/  IMAD.MOV.U32 R24, RZ, RZ, RZ ;  /* 0x000000ffff187224 */ /* 0x000fe200078e00ff */
[----:B------:R-:W-:Y:S02]  /*04c0*/  IADD3 R28, R8, -R13, RZ ;  /* 0x8000000d081c7210 */ /* 0x000fe40007ffe0ff */
[----:B------:R-:W-:Y:S02]  /*04d0*/  LEA R27, R0, R27, 0x4 ;  /* 0x0000001b001b7211 */ /* 0x000fe400078e20ff */
[----:B-1----:R-:W-:-:S07]  /*04e0*/  LEA R26, R17, R26, 0x18 ;  /* 0x0000001a111a7211 */ /* 0x002fce00078ec0ff */
.L_x_3045:
[C-C-:B-1----:R-:W-:Y:S01]  /*04f0*/  IMAD.IADD R17, R9.reuse, 0x1, R24.reuse ;  /* 0x0000000109117824 */ /* 0x142fe200078e0218 */
[C-C-:B------:R-:W-:Y:S02]  /*0500*/  IADD3 R19, R9.reuse, 0x1, R24.reuse ;  /* 0x0000000109137810 */ /* 0x140fe40007ffe018 */
        /* <DEDUP_REMOVED lines=8> */
[C---:B------:R-:W-:Y:S01]  /*0590*/  SEL R22, R2.reuse, RZ, P5 ;  /* 0x000000ff02167207 */ /* 0x040fe20002800000 */
[----:B------:R-:W-:Y:S01]  /*05a0*/  IMAD.IADD R18, R19, 0x1, -R18 ;  /* 0x0000000113127824 */ /* 0x000fe200078e0a12 */
[----:B------:R-:W-:Y:S02]  /*05b0*/  IADD3 R16, R17, -R16, RZ ;  /* 0x8000001011107210 */ /* 0x000fe40007ffe0ff */
[----:B------:R-:W-:Y:S01]  /*05c0*/  SEL R20, R2, RZ, P4 ;  /* 0x000000ff02147207 */ /* 0x000fe20002000000 */
[----:B------:R-:W-:Y:S01]  /*05d0*/  IMAD.IADD R22, R23, 0x1, -R22 ;  /* 0x0000000117167824 */ /* 0x000fe200078e0a16 */
[----:B------:R-:W-:-:S02]  /*05e0*/  SEL R17, R25, R10, !P2 ;  /* 0x0000000a19117207 */ /* 0x000fc40005000000 */
[CC--:B------:R-:W-:Y:S02]  /*05f0*/  SEL R19, R25.reuse, R10.reuse, !P3 ;  /* 0x0000000a19137207 */ /* 0x0c0fe40005800000 */
[CC--:B------:R-:W-:Y:S02]  /*0600*/  SEL R23, R25.reuse, R10.reuse, !P4 ;  /* 0x0000000a19177207 */ /* 0x0c0fe40006000000 */
[----:B------:R-:W-:Y:S02]  /*0610*/  SEL R29, R25, R10, !P5 ;  /* 0x0000000a191d7207 */ /* 0x000fe40006800000 */
[----:B------:R-:W-:Y:S01]  /*0620*/  IADD3 R20, R21, -R20, RZ ;  /* 0x8000001415147210 */ /* 0x000fe20007ffe0ff */
[C---:B------:R-:W-:Y:S01]  /*0630*/  IMAD R23, R0.reuse, 0x8, R23 ;  /* 0x0000000800177824 */ /* 0x040fe200078e0217 */
[C---:B------:R-:W-:Y:S02]  /*0640*/  LEA R17, R0.reuse, R17, 0x3 ;  /* 0x0000001100117211 */ /* 0x040fe400078e18ff */
[----:B------:R-:W-:Y:S01]  /*0650*/  LEA R21, R0, R19, 0x3 ;  /* 0x0000001300157211 */ /* 0x000fe200078e18ff */
[----:B------:R-:W-:Y:S01]  /*0660*/  IMAD R19, R24, 0x200, R27 ;  /* 0x0000020018137824 */ /* 0x000fe200078e021b */
[----:B------:R-:W-:Y:S01]  /*0670*/  LEA R29, R0, R29, 0x3 ;  /* 0x0000001d001d7211 */ /* 0x000fe200078e18ff */
[----:B------:R-:W-:Y:S01]  /*0680*/  IMAD R17, R16, 0x100, R17 ;  /* 0x0000010010117824 */ /* 0x000fe200078e0211 */
[----:B------:R-:W-:Y:S01]  /*0690*/  LEA R21, R18, R21, 0x8 ;  /* 0x0000001512157211 */ /* 0x000fe200078e40ff */
[----:B------:R-:W-:Y:S01]  /*06a0*/  IMAD R23, R20, 0x100, R23 ;  /* 0x0000010014177824 */ /* 0x000fe200078e0217 */
[----:B------:R-:W-:Y:S01]  /*06b0*/  LEA R31, R22, R29, 0x8 ;  /* 0x0000001d161f7211 */ /* 0x000fe200078e40ff */
[----:B------:R-:W-:Y:S01]  /*06c0*/  IMAD.IADD R29, R19, 0x1, R26 ;  /* 0x00000001131d7824 */ /* 0x000fe200078e021a */
[----:B------:R-:W-:Y:S01]  /*06d0*/  IADD3 R28, R28, -0x4, RZ ;  /* 0xfffffffc1c1c7810 */ /* 0x000fe20007ffe0ff */
[----:B--2---:R-:W-:-:S03]  /*06e0*/  IMAD.WIDE R16, R17, 0x2, R14 ;  /* 0x0000000211107825 */ /* 0x004fc600078e020e */
[----:B------:R-:W-:Y:S01]  /*06f0*/  ISETP.NE.AND P2, PT, R28, RZ, PT ;  /* 0x000000ff1c00720c */ /* 0x000fe20003f45270 */
        /* <DEDUP_REMOVED lines=12> */
.L_x_3044:
[----:B------:R-:W-:Y:S05]  /*07c0*/  BSYNC B1 ;  /* 0x0000000000017941 */ /* 0x000fea0003800000 */
.L_x_3043:
[----:B------:R-:W-:Y:S05]  /*07d0*/  @!P0 BRA `(.L_x_3042) ;  /* 0x0000000000708947 */ /* 0x000fea0003800000 */
[----:B------:R-:W2:Y:S01]  /*07e0*/  S2UR UR5, SR_CgaCtaId ;  /* 0x00000000000579c3 */ /* 0x000ea20000008800 */
[----:B-1----:R-:W-:Y:S01]  /*07f0*/  LEA R17, R0, R3, 0x4 ;  /* 0x0000000300117211 */ /* 0x002fe200078e20ff */
[----:B------:R-:W-:Y:S01]  /*0800*/  IMAD R19, R5, 0x100, R0 ;  /* 0x0000010005137824 */ /* 0x000fe200078e0200 */
        /* <DEDUP_REMOVED lines=9> */
.L_x_3046:
        /* <DEDUP_REMOVED lines=16> */
.L_x_3042:
[----:B------:R-:W-:Y:S05]  /*09a0*/  BSYNC B0 ;  /* 0x0000000000007941 */ /* 0x000fea0003800000 */
.L_x_3041:
        /* <DEDUP_REMOVED lines=37> */
.L_x_3051:
        /* <DEDUP_REMOVED lines=13> */
.L_x_3050:
[----:B------:R-:W-:Y:S05]  /*0cd0*/  BSYNC B1 ;  /* 0x0000000000017941 */ /* 0x000fea0003800000 */
.L_x_3049:
        /* <DEDUP_REMOVED lines=26> */
.L_x_3054:
        /* <DEDUP_REMOVED lines=49> */
.L_x_3053:
[----:B------:R-:W-:Y:S05]  /*1190*/  BSYNC B1 ;  /* 0x0000000000017941 */ /* 0x000fea0003800000 */
.L_x_3052:
        /* <DEDUP_REMOVED lines=32> */
.L_x_3056:
[----:B------:R-:W-:Y:S05]  /*13a0*/  BSYNC B1 ;  /* 0x0000000000017941 */ /* 0x000fea0003800000 */
.L_x_3055:
        /* <DEDUP_REMOVED lines=15> */
.L_x_3048:
[----:B------:R-:W-:Y:S05]  /*14a0*/  BSYNC B0 ;  /* 0x0000000000007941 */ /* 0x000fea0003800000 */
.L_x_3047:
        /* <DEDUP_REMOVED lines=61> */
.L_x_3062:
        /* <DEDUP_REMOVED lines=30> */
.L_x_3069:
        /* <DEDUP_REMOVED lines=30> */
.L_x_3059:
[----:B------:R-:W-:Y:S05]  /*1c40*/  BSYNC B0 ;  /* 0x0000000000007941 */ /* 0x000fea0003800000 */
.L_x_3058:
        /* <DEDUP_REMOVED lines=37> */
.L_x_3061:
[----:B------:R-:W-:Y:S05]  /*1ea0*/  BSYNC B0 ;  /* 0x0000000000007941 */ /* 0x000fea0003800000 */
.L_x_3060:
        /* <DEDUP_REMOVED lines=8> */
[----:B------:R-:W-:Y:S01]  /*1f30*/  F2FP.F16.F32.PACK_AB R4, R33, R4 ;  /* 0x000000042104723e */ /* 0x000fe200000000ff */
        /* <DEDUP_REMOVED lines=9> */
.L_x_3057:
[----:B------:R-:W-:Y:S01]  /*1fd0*/  HFMA2.MMA R42, -RZ, RZ, 0, 9.5367431640625e-07 ;  /* 0x00000010ff2a7435 */ /* 0x000fe200000001ff */
[----:B------:R-:W-:Y:S01]  /*1fe0*/  BSSY B0, `(.L_x_3063) ;  /* 0x0000007000007945 */ /* 0x000fe20003800000 */
[----:B------:R-:W-:Y:S01]  /*1ff0*/  MOV R5, R4 ;  /* 0x0000000400057202 */ /* 0x000fe20000000f00 */
[----:B------:R-:W-:Y:S01]  /*2000*/  IMAD.MOV.U32 R43, RZ, RZ, 0x1f ;  /* 0x0000001fff2b7424 */ /* 0x000fe200078e00ff */
[----:B------:R-:W-:-:S07]  /*2010*/  MOV R40, 0xffffffff ;  /* 0xffffffff00287802 */ /* 0x000fce0000000f00 */
[----:B------:R-:W-:Y:S05]  /*2020*/  WARPSYNC.COLLECTIVE R40, `(.L_x_3064) ;  /* 0x0000000028087348 */ /* 0x000fea0003c00000 */
[----:B------:R1:W2:Y:S02]  /*2030*/  SHFL.BFLY P1, R41, R5, R42, R43 ;  /* 0x0c00002a05297389 */ /* 0x0002a4000002002b */
[----:B-12---:R-:W-:Y:S01]  /*2040*/  ENDCOLLECTIVE ;  /* 0x000000000000791b */ /* 0x006fe20003800000 */
.L_x_3064:
[----:B------:R-:W-:Y:S05]  /*2050*/  BSYNC B0 ;  /* 0x0000000000007941 */ /* 0x000fea0003800000 */
.L_x_3063:
[----:B------:R-:W-:Y:S01]  /*2060*/  MOV R5, R41 ;  /* 0x0000002900057202 */ /* 0x000fe20000000f00 */
[----:B------:R-:W-:Y:S01]  /*2070*/  HFMA2.MMA R43, -RZ, RZ, 0, 1.847743988037109375e-06 ;  /* 0x0000001fff2b7435 */ /* 0x000fe200000001ff */
[----:B------:R-:W-:Y:S01]  /*2080*/  IMAD.MOV.U32 R42, RZ, RZ, 0x8 ;  /* 0x00000008ff2a7424 */ /* 0x000fe200078e00ff */
[----:B------:R-:W-:Y:S02]  /*2090*/  MOV R40, 0xffffffff ;  /* 0xffffffff00287802 */ /* 0x000fe40000000f00 */
[----:B------:R-:W-:-:S07]  /*20a0*/  FADD.FTZ R5, R4, R5 ;  /* 0x0000000504057221 */ /* 0x000fce0000010000 */
[----:B------:R-:W-:Y:S05]  /*20b0*/  WARPSYNC.COLLECTIVE R40, `(.L_x_3065) ;  /* 0x0000000028087348 */ /* 0x000fea0003c00000 */
[----:B------:R1:W2:Y:S02]  /*20c0*/  SHFL.BFLY P1, R41, R5, R42, R43 ;  /* 0x0c00002a05297389 */ /* 0x0002a4000002002b */
[----:B-12---:R-:W-:Y:S01]  /*20d0*/  ENDCOLLECTIVE ;  /* 0x000000000000791b */ /* 0x006fe20003800000 */
.L_x_3065:
[----:B------:R-:W-:Y:S01]  /*20e0*/  HFMA2.MMA R42, -RZ, RZ, 0, 2.384185791015625e-07 ;  /* 0x00000004ff2a7435 */ /* 0x000fe200000001ff */
[----:B------:R-:W-:-:S04]  /*20f0*/  IMAD.MOV.U32 R6, RZ, RZ, R41 ;  /* 0x000000ffff067224 */ /* 0x000fc800078e0029 */
[----:B------:R-:W-:-:S05]  /*2100*/  FADD.FTZ R6, R5, R6 ;  /* 0x0000000605067221 */ /* 0x000fca0000010000 */
[----:B------:R-:W-:-:S07]  /*2110*/  MOV R5, R6 ;  /* 0x0000000600057202 */ /* 0x000fce0000000f00 */
[----:B------:R-:W-:Y:S05]  /*2120*/  WARPSYNC.COLLECTIVE R40, `(.L_x_3066) ;  /* 0x0000000028087348 */ /* 0x000fea0003c00000 */
[----:B------:R1:W2:Y:S02]  /*2130*/  SHFL.BFLY P1, R41, R5, R42, R43 ;  /* 0x0c00002a05297389 */ /* 0x0002a4000002002b */
[----:B-12---:R-:W-:Y:S01]  /*2140*/  ENDCOLLECTIVE ;  /* 0x000000000000791b */ /* 0x006fe20003800000 */
.L_x_3066:
[----:B------:R-:W-:Y:S01]  /*2150*/  HFMA2.MMA R42, -RZ, RZ, 0, 1.1920928955078125e-07 ;  /* 0x00000002ff2a7435 */ /* 0x000fe200000001ff */
[----:B------:R-:W-:-:S04]  /*2160*/  IMAD.MOV.U32 R39, RZ, RZ, R41 ;  /* 0x000000ffff277224 */ /* 0x000fc800078e0029 */
[----:B------:R-:W-:-:S05]  /*2170*/  FADD.FTZ R39, R6, R39 ;  /* 0x0000002706277221 */ /* 0x000fca0000010000 */
[----:B------:R-:W-:-:S07]  /*2180*/  MOV R5, R39 ;  /* 0x0000002700057202 */ /* 0x000fce0000000f00 */
[----:B------:R-:W-:Y:S05]  /*2190*/  WARPSYNC.COLLECTIVE R40, `(.L_x_3067) ;  /* 0x0000000028087348 */ /* 0x000fea0003c00000 */
[----:B------:R1:W2:Y:S02]  /*21a0*/  SHFL.BFLY P1, R41, R5, R42, R43 ;  /* 0x0c00002a05297389 */ /* 0x0002a4000002002b */
[----:B-12---:R-:W-:Y:S01]  /*21b0*/  ENDCOLLECTIVE ;  /* 0x000000000000791b */ /* 0x006fe20003800000 */
.L_x_3067:
[----:B------:R-:W-:Y:S01]  /*21c0*/  HFMA2.MMA R42, -RZ, RZ, 0, 5.9604644775390625e-08 ;  /* 0x00000001ff2a7435 */ /* 0x000fe200000001ff */
[----:B------:R-:W-:-:S04]  /*21d0*/  IMAD.MOV.U32 R38, RZ, RZ, R41 ;  /* 0x000000ffff267224 */ /* 0x000fc800078e0029 */
[----:B------:R-:W-:-:S05]  /*21e0*/  FADD.FTZ R38, R39, R38 ;  /* 0x0000002627267221 */ /* 0x000fca0000010000 */
[----:B------:R-:W-:-:S07]  /*21f0*/  MOV R5, R38 ;  /* 0x0000002600057202 */ /* 0x000fce0000000f00 */
[----:B------:R-:W-:Y:S05]  /*2200*/  WARPSYNC.COLLECTIVE R40, `(.L_x_3068) ;  /* 0x0000000028087348 */ /* 0x000fea0003c00000 */
[----:B------:R1:W2:Y:S02]  /*2210*/  SHFL.BFLY P1, R41, R5, R42, R43 ;  /* 0x0c00002a05297389 */ /* 0x0002a4000002002b */
[----:B-12---:R-:W-:Y:S01]  /*2220*/  ENDCOLLECTIVE ;  /* 0x000000000000791b */ /* 0x006fe20003800000 */
.L_x_3068:
[----:B------:R-:W-:Y:S05]  /*2230*/  BRA `(.L_x_3069) ;  /* 0xfffffff800087947 */ /* 0x000fea000383ffff */
.L_x_3070:
        /* <DEDUP_REMOVED lines=12> */
.L_x_4591:


//--------------------- .text._ZN12tensorrt_llm7kernels32fusedQKNormRopeKernelNTokenHeadsIN3c104HalfES3_Li128ELb0ELi8EEEvPviiifPKvS6_S6_PKlii --------------------------
	.section	.text._ZN12tensorrt_llm7kernels32fusedQKNormRopeKernelNTokenHeadsIN3c104HalfES3_Li128ELb0ELi8EEEvPviiifPKvS6_S6_PKlii,"ax",@progbits
	.align	128
        .global         _ZN12tensorrt_llm7kernels32fusedQKNormRopeKernelNTokenHeadsIN3c104HalfES3_Li128ELb0ELi8EEEvPviiifPKvS6_S6_PKlii
        .type           _ZN12tensorrt_llm7kernels32fusedQKNormRopeKernelNTokenHeadsIN3c104HalfES3_Li128ELb0ELi8EEEvPviiifPKvS6_S6_PKlii,@function
        .size           _ZN12tensorrt_llm7kernels32fusedQKNormRopeKernelNTokenHeadsIN3c104HalfES3_Li128ELb0ELi8EEEvPviiifPKvS6_S6_PKlii,(.L_x_4592 - _ZN12tensorrt_llm7kernels32fusedQKNormRopeKernelNTokenHeadsIN3c104HalfES3_Li128ELb0ELi8EEEvPviiifPKvS6_S6_PKlii)
        .other          _ZN12tensorrt_llm7kernels32fusedQKNormRopeKernelNTokenHeadsIN3c104HalfES3_Li128ELb0ELi8EEEvPviiifPKvS6_S6_PKlii,@"STO_CUDA_ENTRY STV_DEFAULT"
_ZN12tensorrt_llm7kernels32fusedQKNormRopeKernelNTokenHeadsIN3c104HalfES3_Li128ELb0ELi8EEEvPviiifPKvS6_S6_PKlii:
.text._ZN12tensorrt_llm7kernels32fusedQKNormRopeKernelNTokenHeadsIN3c104HalfES3_Li128ELb0ELi8EEEvPviiifPKvS6_S6_PKlii:
        /* <DEDUP_REMOVED lines=79> */
.L_x_3075:
        /* <DEDUP_REMOVED lines=45> */
.L_x_3074:
[----:B------:R-:W-:Y:S05]  /*07c0*/  BSYNC B1 ;  /* 0x0000000000017941 */ /* 0x000fea0003800000 */
.L_x_3073:
        /* <DEDUP_REMOVED lines=13> */
.L_x_3076:
        /* <DEDUP_REMOVED lines=16> */
.L_x_3072:
[----:B------:R-:W-:Y:S05]  /*09a0*/  BSYNC B0 ;  /* 0x0000000000007941 */ /* 0x000fea0003800000 */
.L_x_3071:
        /* <DEDUP_REMOVED lines=37> */
.L_x_3081:
        /* <DEDUP_REMOVED lines=13> */
.L_x_3080:
[----:B------:R-:W-:Y:S05]  /*0cd0*/  BSYNC B1 ;  /* 0x0000000000017941 */ /* 0x000fea0003800000 */
.L_x_3079:
        /* <DEDUP_REMOVED lines=25> */
.L_x_3084:
        /* <DEDUP_REMOVED lines=12> */
[-C--:B------:R-:W-:Y:S01]  /*0f30*/  IADD3 R32, R14, R29.reuse, RZ ;  /* 0x0000001d0e207210 */ /* 0x080fe20007ffe0ff */
[----:B------:R-:W-:Y:S01]  /*0f40*/  IMAD.X R3, RZ, RZ, R5, P2 ;  /* 0x000000ffff037224 */ /* 0x000fe200010e0605 */
[----:B------:R-:W-:Y:S01]  /*0f50*/  IADD3 R33, R18, R29, RZ ;  /* 0x0000001d12217210 */ /* 0x000fe20007ffe0ff */
[----:B------:R2:W-:Y:S01]  /*0f60*/  LDGSTS.E.BYPASS.128 [R28], desc[UR6][R4.64+0x200] ;  /* 0x00000200041c7fae */ /* 0x0005e2000b901c46 */
[----:B------:R-:W-:-:S02]  /*0f70*/  VIADD R35, R21, 0x1000 ;  /* 0x0000100015237836 */ /* 0x000fc40000000000 */
[----:B------:R-:W-:Y:S01]  /*0f80*/  VIADD R12, R12, 0x200 ;  /* 0x000002000c0c7836 */ /* 0x000fe20000000000 */
[----:B------:R3:W-:Y:S01]  /*0f90*/  LDGSTS.E.BYPASS.128 [R37], desc[UR6][R4.64+0x400] ;  /* 0x0000040004257fae */ /* 0x0007e2000b901c46 */
[----:B------:R-:W-:-:S03]  /*0fa0*/  IMAD.IADD R30, R14, 0x1, R35 ;  /* 0x000000010e1e7824 */ /* 0x000fc600078e0223 */
        /* <DEDUP_REMOVED lines=29> */
.L_x_3083:
[----:B------:R-:W-:Y:S05]  /*1180*/  BSYNC B1 ;  /* 0x0000000000017941 */ /* 0x000fea0003800000 */
.L_x_3082:
        /* <DEDUP_REMOVED lines=32> */
.L_x_3086:
[----:B------:R-:W-:Y:S05]  /*1390*/  BSYNC B1 ;  /* 0x0000000000017941 */ /* 0x000fea0003800000 */
.L_x_3085:
[----:B------:R-:W-:-:S13]  /*13a0*/  ISETP.LT.OR P0, PT, R12, R19, P0 ;  /* 0x000000130c00720c */ /* 0x000fda0000701670 */
[----:B------:R-:W-:Y:S05]  /*13b0*/  @!P0 BRA `(.L_x_3078) ;  /* 0x0000000000348947 */ /* 0x000fea0003800000 */
[----:B-1----:R-:W-:Y:S01]  /*13c0*/  IADD3 R2, P0, R21, R16, RZ ;  /* 0x0000001015027210 */ /* 0x002fe20007f1e0ff */
[----:B------:R-:W-:Y:S01]  /*13d0*/  IMAD.IADD R19, R18, 0x1, R21 ;  /* 0x0000000112137824 */ /* 0x000fe200078e0215 */
[----:B------:R-:W-:-:S03]  /*13e0*/  IADD3 R5, R24, R21, RZ ;  /* 0x0000001518057210 */ /* 0x000fc60007ffe0ff */
[----:B------:R-:W-:Y:S01]  /*13f0*/  IMAD.X R3, R23, 0x1, R20, P0 ;  /* 0x0000000117037824 */ /* 0x000fe200000e0614 */
[----:B------:R-:W-:Y:S01]  /*1400*/  IADD3 R23, R14, R21, RZ ;  /* 0x000000150e177210 */ /* 0x000fe20007ffe0ff */
        /* <DEDUP_REMOVED lines=8> */
.L_x_3078:
[----:B------:R-:W-:Y:S05]  /*1490*/  BSYNC B0 ;  /* 0x0000000000007941 */ /* 0x000fea0003800000 */
.L_x_3077:
        /* <DEDUP_REMOVED lines=23> */
[C---:B------:R-:W-:Y:S02]  /*1610*/  IADD3 R22, R2.reuse, 0x2, RZ ;  /* 0x0000000202167810 */ /* 0x040fe40007ffe0ff */
[----:B------:R-:W-:Y:S01]  /*1620*/  IADD3 R5, R2, 0x6, RZ ;  /* 0x0000000602057810 */ /* 0x000fe20007ffe0ff */
[----:B------:R-:W-:Y:S01]  /*1630*/  IMAD.MOV.U32 R2, RZ, RZ, RZ ;  /* 0x000000ffff027224 */ /* 0x000fe200078e00ff */
[----:B------:R-:W-:Y:S02]  /*1640*/  IABS R24, R4 ;  /* 0x0000000400187213 */ /* 0x000fe40000000000 */
[----:B------:R-:W-:Y:S01]  /*1650*/  IABS R30, R22 ;  /* 0x00000016001e7213 */ /* 0x000fe20000000000 */
[----:B-1----:R-:W-:Y:S01]  /*1660*/  IMAD.MOV R28, RZ, RZ, -R3 ;  /* 0x000000ffff1c7224 */ /* 0x002fe200078e0a03 */
[----:B------:R-:W-:-:S03]  /*1670*/  IABS R31, R5 ;  /* 0x00000005001f7213 */ /* 0x000fc60000000000 */
[----:B------:R-:W-:Y:S01]  /*1680*/  IMAD R29, R28, R19, RZ ;  /* 0x000000131c1d7224 */ /* 0x000fe200078e02ff */
[----:B------:R-:W-:-:S03]  /*1690*/  MOV R28, R30 ;  /* 0x0000001e001c7202 */ /* 0x000fc60000000f00 */
[----:B------:R-:W-:Y:S01]  /*16a0*/  IMAD.HI.U32 R2, R3, R29, R2 ;  /* 0x0000001d03027227 */ /* 0x000fe200078e0002 */
[----:B------:R-:W-:-:S03]  /*16b0*/  MOV R30, R31 ;  /* 0x0000001f001e7202 */ /* 0x000fc60000000f00 */
        /* <DEDUP_REMOVED lines=64> */
.L_x_3094:
        /* <DEDUP_REMOVED lines=22> */
.L_x_3101:
        /* <DEDUP_REMOVED lines=18> */
.L_x_3089:
[----:B------:R-:W-:Y:S05]  /*1d40*/  BSYNC B0 ;  /* 0x0000000000007941 */ /* 0x000fea0003800000 */
.L_x_3088:
        /* <DEDUP_REMOVED lines=70> */
.L_x_3108:
        /* <DEDUP_REMOVED lines=15> */
.L_x_3091:
[----:B------:R-:W-:Y:S05]  /*22a0*/  BSYNC B0 ;  /* 0x0000000000007941 */ /* 0x000fea0003800000 */
.L_x_3090:
        /* <DEDUP_REMOVED lines=16> */
.L_x_3087:
[----:B------:R-:W-:Y:S01]  /*23b0*/  HFMA2.MMA R3, -RZ, RZ, 0, 1.847743988037109375e-06 ;  /* 0x0000001fff037435 */ /* 0x000fe200000001ff */
[----:B------:R-:W-:Y:S01]  /*23c0*/  BSSY B0, `(.L_x_3095) ;  /* 0x0000006000007945 */ /* 0x000fe20003800000 */
[----:B------:R-:W-:Y:S02]  /*23d0*/  IMAD.MOV.U32 R2, RZ, RZ, 0x10 ;  /* 0x00000010ff027424 */ /* 0x000fe400078e00ff */
[----:B------:R-:W-:-:S07]  /*23e0*/  IMAD.MOV.U32 R4, RZ, RZ, -0x1 ;  /* 0xffffffffff047424 */ /* 0x000fce00078e00ff */
[----:B------:R-:W-:Y:S05]  /*23f0*/  WARPSYNC.COLLECTIVE R4, `(.L_x_3096) ;  /* 0x0000000004087348 */ /* 0x000fea0003c00000 */
[----:B------:R1:W2:Y:S02]  /*2400*/  SHFL.BFLY P3, R34, R33, R2, R3 ;  /* 0x0c00000221227389 */ /* 0x0002a40000060003 */
[----:B-12---:R-:W-:Y:S01]  /*2410*/  ENDCOLLECTIVE ;  /* 0x000000000000791b */ /* 0x006fe20003800000 */
.L_x_3096:
[----:B------:R-:W-:Y:S05]  /*2420*/  BSYNC B0 ;  /* 0x0000000000007941 */ /* 0x000fea0003800000 */
.L_x_3095:
[----:B------:R-:W-:Y:S01]  /*2430*/  FADD.FTZ R33, R33, R34 ;  /* 0x0000002221217221 */ /* 0x000fe20000010000 */
[----:B------:R-:W-:Y:S01]  /*2440*/  MOV R2, 0x8 ;  /* 0x0000000800027802 */ /* 0x000fe20000000f00 */
[----:B------:R-:W-:Y:S01]  /*2450*/  IMAD.MOV.U32 R3, RZ, RZ, 0x1f ;  /* 0x0000001fff037424 */ /* 0x000fe200078e00ff */
[----:B------:R-:W-:-:S07]  /*2460*/  MOV R4, 0xffffffff ;  /* 0xffffffff00047802 */ /* 0x000fce0000000f00 */
[----:B------:R-:W-:Y:S05]  /*2470*/  WARPSYNC.COLLECTIVE R4, `(.L_x_3097) ;  /* 0x0000000004087348 */ /* 0x000fea0003c00000 */
[----:B------:R1:W2:Y:S02]  /*2480*/  SHFL.BFLY P3, R34, R33, R2, R3 ;  /* 0x0c00000221227389 */ /* 0x0002a40000060003 */
[----:B-12---:R-:W-:Y:S01]  /*2490*/  ENDCOLLECTIVE ;  /* 0x000000000000791b */ /* 0x006fe20003800000 */
.L_x_3097:
[----:B------:R-:W-:Y:S01]  /*24a0*/  HFMA2.MMA R2, -RZ, RZ, 0, 2.384185791015625e-07 ;  /* 0x00000004ff027435 */ /* 0x000fe200000001ff */
[----:B------:R-:W-:-:S04]  /*24b0*/  FADD.FTZ R5, R33, R34 ;  /* 0x0000002221057221 */ /* 0x000fc80000010000 */
[----:B------:R-:W-:-:S07]  /*24c0*/  IMAD.MOV.U32 R33, RZ, RZ, R5 ;  /* 0x000000ffff217224 */ /* 0x000fce00078e0005 */
[----:B------:R-:W-:Y:S05]  /*24d0*/  WARPSYNC.COLLECTIVE R4, `(.L_x_3098) ;  /* 0x0000000004087348 */ /* 0x000fea0003c00000 */
[----:B------:R1:W2:Y:S02]  /*24e0*/  SHFL.BFLY P3, R34, R33, R2, R3 ;  /* 0x0c00000221227389 */ /* 0x0002a40000060003 */
[----:B-12---:R-:W-:Y:S01]  /*24f0*/  ENDCOLLECTIVE ;  /* 0x000000000000791b */ /* 0x006fe20003800000 */
.L_x_3098:
[----:B------:R-:W-:Y:S01]  /*2500*/  MOV R2, 0x2 ;  /* 0x0000000200027802 */ /* 0x000fe20000000f00 */
[----:B------:R-:W-:-:S04]  /*2510*/  FADD.FTZ R35, R5, R34 ;  /* 0x0000002205237221 */ /* 0x000fc80000010000 */
[----:B------:R-:W-:-:S07]  /*2520*/  IMAD.MOV.U32 R33, RZ, RZ, R35 ;  /* 0x000000ffff217224 */ /* 0x000fce00078e0023 */
[----:B------:R-:W-:Y:S05]  /*2530*/  WARPSYNC.COLLECTIVE R4, `(.L_x_3099) ;  /* 0x0000000004087348 */ /* 0x000fea0003c00000 */
[----:B------:R1:W2:Y:S02]  /*2540*/  SHFL.BFLY P3, R34, R33, R2, R3 ;  /* 0x0c00000221227389 */ /* 0x0002a40000060003 */
[----:B-12---:R-:W-:Y:S01]  /*2550*/  ENDCOLLECTIVE ;  /* 0x000000000000791b */ /* 0x006fe20003800000 */
.L_x_3099:
[----:B------:R-:W-:Y:S01]  /*2560*/  HFMA2.MMA R2, -RZ, RZ, 0, 5.9604644775390625e-08 ;  /* 0x00000001ff027435 */ /* 0x000fe200000001ff */
[----:B------:R-:W-:-:S04]  /*2570*/  FADD.FTZ R36, R35, R34 ;  /* 0x0000002223247221 */ /* 0x000fc80000010000 */
[----:B------:R-:W-:-:S07]  /*2580*/  IMAD.MOV.U32 R33, RZ, RZ, R36 ;  /* 0x000000ffff217224 */ /* 0x000fce00078e0024 */
[----:B------:R-:W-:Y:S05]  /*2590*/  WARPSYNC.COLLECTIVE R4, `(.L_x_3100) ;  /* 0x0000000004087348 */ /* 0x000fea0003c00000 */
[----:B------:R1:W2:Y:S02]  /*25a0*/  SHFL.BFLY P3, R34, R33, R2, R3 ;  /* 0x0c00000221227389 */ /* 0x0002a40000060003 */
[----:B-12---:R-:W-:Y:S01]  /*25b0*/  ENDCOLLECTIVE ;  /* 0x000000000000791b */ /* 0x006fe20003800000 */
.L_x_3100:
[----:B------:R-:W-:Y:S05]  /*25c0*/  BRA `(.L_x_3101) ;  /* 0xfffffff400947947 */ /* 0x000fea000383ffff */
.L_x_3092:
        /* <DEDUP_REMOVED lines=23> */
.L_x_3103:
[----:B------:R-:W-:Y:S05]  /*2740*/  BSYNC B1 ;  /* 0x0000000000017941 */ /* 0x000fea0003800000 */
.L_x_3102:
        /* <DEDUP_REMOVED lines=8> */
.L_x_3104:
        /* <DEDUP_REMOVED lines=26> */
.L_x_3105:
        /* <DEDUP_REMOVED lines=17> */
.L_x_3106:
        /* <DEDUP_REMOVED lines=8> */
.L_x_3107:
[----:B------:R-:W1:Y:S02]  /*2b00*/  LDS.U16 R37, [R37] ;  /* 0x0000000025257984 */ /* 0x000e640000000400 */
[----:B-1----:R-:W-:-:S05]  /*2b10*/  HADD2.F32 R35, -RZ, R37.H0_H0 ;  /* 0x20000025ff237230 */ /* 0x002fca0000004100 */
[----:B------:R-:W-:Y:S01]  /*2b20*/  FFMA.FTZ R36, R32, R35, R36 ;  /* 0x0000002320247223 */ /* 0x000fe20000010024 */
[----:B------:R-:W-:Y:S01]  /*2b30*/  IMAD.MOV.U32 R35, RZ, RZ, R34 ;  /* 0x000000ffff237224 */ /* 0x000fe200078e0022 */
[----:B------:R-:W-:Y:S06]  /*2b40*/  BRA `(.L_x_3108) ;  /* 0xfffffff400987947 */ /* 0x000fec000383ffff */
.L_x_3093:
[----:B------:R-:W-:Y:S01]  /*2b50*/  BSSY B1, `(.L_x_3109) ;  /* 0x0000005000017945 */ /* 0x000fe20003800000 */
[----:B------:R-:W-:-:S07]  /*2b60*/  MOV R4, 0xffffffff ;  /* 0xffffffff00047802 */ /* 0x000fce0000000f00 */
[----:B------:R-:W-:Y:S05]  /*2b70*/  WARPSYNC.COLLECTIVE R4, `(.L_x_3110) ;  /* 0x0000000004087348 */ /* 0x000fea0003c00000 */
[----:B------:R-:W-:Y:S01]  /*2b80*/  NOP ;  /* 0x0000000000007918 */ /* 0x000fe20000000000 */
[----:B------:R-:W-:Y:S01]  /*2b90*/  ENDCOLLECTIVE ;  /* 0x000000000000791b */ /* 0x000fe20003800000 */
.L_x_3110:
[----:B------:R-:W-:Y:S05]  /*2ba0*/  BSYNC B1 ;  /* 0x0000000000017941 */ /* 0x000fea0003800000 */
.L_x_3109:
[----:B------:R-:W-:Y:S05]  /*2bb0*/  BRA `(.L_x_3091) ;  /* 0xfffffff400b87947 */ /* 0x000fea000383ffff */
.L_x_3111:
        /* <DEDUP_REMOVED lines=12> */
.L_x_4592:


//--------------------- .text._ZN12tensorrt_llm7kernels32fusedQKNormRopeKernelNTokenHeadsIN3c104HalfES3_Li128ELb1ELi8EEEvPviiifPKvS6_S6_PKlii --------------------------
	.section	.text._ZN12tensorrt_llm7kernels32fusedQKNormRopeKernelNTokenHeadsIN3c104HalfES3_Li128ELb1ELi8EEEvPviiifPKvS6_S6_PKlii,"ax",@progbits
	.align	128
        .global         _ZN12tensorrt_llm7kernels32fusedQKNormRopeKernelNTokenHeadsIN3c104HalfES3_Li128ELb1ELi8EEEvPviiifPKvS6_S6_PKlii
        .type           _ZN12tensorrt_llm7kernels32fusedQKNormRopeKernelNTokenHeadsIN3c104HalfES3_Li128ELb1ELi8EEEvPviiifPKvS6_S6_PKlii,@function
        .size           _ZN12tensorrt_llm7kernels32fusedQKNormRopeKernelNTokenHeadsIN3c104HalfES3_Li128ELb1ELi8EEEvPviiifPKvS6_S6_PKlii,(.L_x_4593 - _ZN12tensorrt_llm7kernels32fusedQKNormRopeKernelNTokenHeadsIN3c104HalfES3_Li128ELb1ELi8EEEvPviiifPKvS6_S6_PKlii)
        .other          _ZN12tensorrt_llm7kernels32fusedQKNormRopeKernelNTokenHeadsIN3c104HalfES3_Li128ELb1ELi8EEEvPviiifPKvS6_S6_PKlii,@"STO_CUDA_ENTRY STV_DEFAULT"
_ZN12tensorrt_llm7kernels32fusedQKNormRopeKernelNTokenHeadsIN3c104HalfES3_Li128ELb1ELi8EEEvPviiifPKvS6_S6_PKlii:
.text._ZN12tensorrt_llm7kernels32fusedQKNormRopeKernelNTokenHeadsIN3c104HalfES3_Li128ELb1ELi8EEEvPviiifPKvS6_S6_PKlii:
        /* <DEDUP_REMOVED lines=80> */
.L_x_3116:
        /* <DEDUP_REMOVED lines=45> */
.L_x_3115:
[----:B------:R-:W-:Y:S05]  /*07d0*/  BSYNC B1 ;  /* 0x0000000000017941 */ /* 0x000fea0003800000 */
.L_x_3114:
        /* <DEDUP_REMOVED lines=13> */
.L_x_3117:
        /* <DEDUP_REMOVED lines=16> */
.L_x_3113:
[----:B------:R-:W-:Y:S05]  /*09b0*/  BSYNC B0 ;  /* 0x0000000000007941 */ /* 0x000fea0003800000 */
.L_x_3112:
        /* <DEDUP_REMOVED lines=37> */
.L_x_3122:
        /* <DEDUP_REMOVED lines=13> */
.L_x_3121:
[----:B------:R-:W-:Y:S05]  /*0ce0*/  BSYNC B1 ;  /* 0x0000000000017941 */ /* 0x000fea0003800000 */
.L_x_3120:
        /* <DEDUP_REMOVED lines=25> */
.L_x_3125:
[----:B-1----:R-:W-:Y:S01]  /*0e80*/  IADD3 R14, P2, R24, R13, RZ ;  /* 0x0000000d180e7210 */ /* 0x002fe20007f5e0ff */
[----:B------:R-:W-:Y:S01]  /*0e90*/  VIADD R18, R18, 0x200 ;  /* 0x0000020012127836 */ /* 0x000fe20000000000 */
[-C--:B------:R-:W-:Y:S02]  /*0ea0*/  IADD3 R29, R19, R24.reuse, RZ ;  /* 0x00000018131d7210 */ /* 0x080fe40007ffe0ff */
[----:B------:R-:W-:Y:S01]  /*0eb0*/  IADD3 R27, R22, R24, RZ ;  /* 0x00000018161b7210 */ /* 0x000fe20007ffe0ff */
[----:B------:R-:W-:Y:S01]  /*0ec0*/  IMAD.X R15, R11, 0x1, R20, P2 ;  /* 0x000000010b0f7824 */ /* 0x000fe200010e0614 */
[----:B------:R-:W-:Y:S02]  /*0ed0*/  IADD3 R16, P2, R14, 0x1000, RZ ;  /* 0x000010000e107810 */ /* 0x000fe40007f5e0ff */
[----:B------:R-:W-:Y:S02]  /*0ee0*/  IADD3 R28, R24, 0x800, RZ ;  /* 0x00000800181c7810 */ /* 0x000fe40007ffe0ff */
[----:B------:R-:W-:Y:S01]  /*0ef0*/  @!PT LDS RZ, [RZ] ;  /* 0x00000000fffff984 */ /* 0x000fe20000000800 */
[----:B------:R-:W-:Y:S01]  /*0f00*/  @!PT LDS RZ, [RZ] ;  /* 0x00000000fffff984 */ /* 0x000fe20000000800 */
[----:B------:R-:W-:Y:S01]  /*0f10*/  @!PT LDS RZ, [RZ] ;  /* 0x00000000fffff984 */ /* 0x000fe20000000800 */
[----:B------:R1:W-:Y:S01]  /*0f20*/  LDGSTS.E.BYPASS.128 [R29], desc[UR6][R14.64] ;  /* 0x000000000e1d7fae */ /* 0x0003e2000b901c46 */
[----:B------:R-:W-:Y:S01]  /*0f30*/  IMAD.X R17, RZ, RZ, R15, P2 ;  /* 0x000000ffff117224 */ /* 0x000fe200010e060f */
[----:B------:R-:W-:Y:S01]  /*0f40*/  IADD3 R26, R19, R28, RZ ;  /* 0x0000001c131a7210 */ /* 0x000fe20007ffe0ff */
[----:B-1----:R-:W-:-:S05]  /*0f50*/  IMAD.IADD R29, R23, 0x1, R24 ;  /* 0x00000001171d7824 */ /* 0x002fca00078e0218 */
        /* <DEDUP_REMOVED lines=35> */
.L_x_3124:
[----:B------:R-:W-:Y:S05]  /*1190*/  BSYNC B1 ;  /* 0x0000000000017941 */ /* 0x000fea0003800000 */
.L_x_3123:
        /* <DEDUP_REMOVED lines=36> */
.L_x_3127:
[----:B------:R-:W-:Y:S05]  /*13e0*/  BSYNC B1 ;  /* 0x0000000000017941 */ /* 0x000fea0003800000 */
.L_x_3126:
        /* <DEDUP_REMOVED lines=15> */
.L_x_3119:
[----:B------:R-:W-:Y:S05]  /*14e0*/  BSYNC B0 ;  /* 0x0000000000007941 */ /* 0x000fea0003800000 */
.L_x_3118:
        /* <DEDUP_REMOVED lines=45> */
.L_x_3133:
        /* <DEDUP_REMOVED lines=22> */
.L_x_3140:
        /* <DEDUP_REMOVED lines=18> */
.L_x_3130:
[----:B------:R-:W-:Y:S05]  /*1a40*/  BSYNC B0 ;  /* 0x0000000000007941 */ /* 0x000fea0003800000 */
.L_x_3129:
        /* <DEDUP_REMOVED lines=20> */
.L_x_3132:
[----:B------:R-:W-:Y:S05]  /*1b90*/  BSYNC B0 ;  /* 0x0000000000007941 */ /* 0x000fea0003800000 */
.L_x_3131:
        /* <DEDUP_REMOVED lines=16> */
.L_x_3128:
        /* <DEDUP_REMOVED lines=8> */
.L_x_3135:
[----:B------:R-:W-:Y:S05]  /*1d20*/  BSYNC B0 ;  /* 0x0000000000007941 */ /* 0x000fea0003800000 */
.L_x_3134:
        /* <DEDUP_REMOVED lines=8> */
.L_x_3136:
[----:B------:R-:W-:Y:S01]  /*1db0*/  HFMA2.MMA R25, -RZ, RZ, 0, 2.384185791015625e-07 ;  /* 0x00000004ff197435 */ /* 0x000fe200000001ff */
[----:B------:R-:W-:Y:S02]  /*1dc0*/  IMAD.MOV.U32 R28, RZ, RZ, R15 ;  /* 0x000000ffff1c7224 */ /* 0x000fe400078e000f */
[----:B------:R-:W-:Y:S02]  /*1dd0*/  IMAD.MOV.U32 R15, RZ, RZ, -0x1 ;  /* 0xffffffffff0f7424 */ /* 0x000fe400078e00ff */
[----:B------:R-:W-:-:S07]  /*1de0*/  FADD.FTZ R28, R27, R28 ;  /* 0x0000001c1b1c7221 */ /* 0x000fce0000010000 */
[----:B------:R-:W-:Y:S05]  /*1df0*/  WARPSYNC.COLLECTIVE R15, `(.L_x_3137) ;  /* 0x000000000f087348 */ /* 0x000fea0003c00000 */
[----:B------:R1:W2:Y:S02]  /*1e00*/  SHFL.BFLY P1, R15, R28, R25, R24 ;  /* 0x0c0000191c0f7389 */ /* 0x0002a40000020018 */
[----:B-12---:R-:W-:Y:S01]  /*1e10*/  ENDCOLLECTIVE ;  /* 0x000000000000791b */ /* 0x006fe20003800000 */
.L_x_3137:
        /* <DEDUP_REMOVED lines=8> */
.L_x_3138:
        /* <DEDUP_REMOVED lines=8> */
.L_x_3139:
[----:B------:R-:W-:Y:S01]  /*1f20*/  MOV R27, R15 ;  /* 0x0000000f001b7202 */ /* 0x000fe20000000f00 */
[----:B------:R-:W-:Y:S06]  /*1f30*/  BRA `(.L_x_3140) ;  /* 0xfffffff800787947 */ /* 0x000fec000383ffff */
.L_x_3141:
        /* <DEDUP_REMOVED lines=12> */
.L_x_4593:


//--------------------- .text._ZN12tensorrt_llm7kernels32fusedQKNormRopeKernelNTokenHeadsIN3c104HalfES3_Li64ELb0ELi8EEEvPviiifPKvS6_S6_PKlii --------------------------
	.section	.text._ZN12tensorrt_llm7kernels32fusedQKNormRopeKernelNTokenHeadsIN3c104HalfES3_Li64ELb0ELi8EEEvPviiifPKvS6_S6_PKlii,"ax",@progbits
	.align	128
        .global         _ZN12tensorrt_llm7kernels32fusedQKNormRopeKernelNTokenHeadsIN3c104HalfES3_Li64ELb0ELi8EEEvPviiifPKvS6_S6_PKlii
        .type           _ZN12tensorrt_llm7kernels32fusedQKNormRopeKernelNTokenHeadsIN3c104HalfES3_Li64ELb0ELi8EEEvPviiifPKvS6_S6_PKlii,@function
        .size           _ZN12tensorrt_llm7kernels32fusedQKNormRopeKernelNTokenHeadsIN3c104HalfES3_Li64ELb0ELi8EEEvPviiifPKvS6_S6_PKlii,(.L_x_4594 - _ZN12tensorrt_llm7kernels32fusedQKNormRopeKernelNTokenHeadsIN3c104HalfES3_Li64ELb0ELi8EEEvPviiifPKvS6_S6_PKlii)
        .other          _ZN12tensorrt_llm7kernels32fusedQKNormRopeKernelNTokenHeadsIN3c104HalfES3_Li64ELb0ELi8EEEvPviiifPKvS6_S6_PKlii,@"STO_CUDA_ENTRY STV_DEFAULT"
_ZN12tensorrt_llm7kernels32fusedQKNormRopeKernelNTokenHeadsIN3c104HalfES3_Li64ELb0ELi8EEEvPviiifPKvS6_S6_PKlii:
.text._ZN12tensorrt_llm7kernels32fusedQKNormRopeKernelNTokenHeadsIN3c104HalfES3_Li64ELb0ELi8EEEvPviiifPKvS6_S6_PKlii:
        /* <DEDUP_REMOVED lines=80> */
.L_x_3146:
        /* <DEDUP_REMOVED lines=45> */
.L_x_3145:
[----:B------:R-:W-:Y:S05]  /*07d0*/  BSYNC B1 ;  /* 0x0000000000017941 */ /* 0x000fea0003800000 */
.L_x_3144:
        /* <DEDUP_REMOVED lines=13> */
.L_x_3147:
        /* <DEDUP_REMOVED lines=16> */
.L_x_3143:
[----:B------:R-:W-:Y:S05]  /*09b0*/  BSYNC B0 ;  /* 0x0000000000007941 */ /* 0x000fea0003800000 */
.L_x_3142:
        /* <DEDUP_REMOVED lines=37> */
.L_x_3152:
        /* <DEDUP_REMOVED lines=13> */
.L_x_3151:
[----:B------:R-:W-:Y:S05]  /*0ce0*/  BSYNC B1 ;  /* 0x0000000000017941 */ /* 0x000fea0003800000 */
.L_x_3150:
        /* <DEDUP_REMOVED lines=25> */
.L_x_3155:
        /* <DEDUP_REMOVED lines=49> */
.L_x_3154:
[----:B------:R-:W-:Y:S05]  /*1190*/  BSYNC B1 ;  /* 0x0000000000017941 */ /* 0x000fea0003800000 */
.L_x_3153:
        /* <DEDUP_REMOVED lines=32> */
.L_x_3157:
[----:B------:R-:W-:Y:S05]  /*13a0*/  BSYNC B1 ;  /* 0x0000000000017941 */ /* 0x000fea0003800000 */
.L_x_3156:
        /* <DEDUP_REMOVED lines=15> */
.L_x_3149:
[----:B------:R-:W-:Y:S05]  /*14a0*/  BSYNC B0 ;  /* 0x0000000000007941 */ /* 0x000fea0003800000 */
.L_x_3148:
        /* <DEDUP_REMOVED lines=29> */
[----:B------:R-:W1:Y:S01]  /*1680*/  S2UR UR5, SR_CgaCtaId ;  /* 0x00000000000579c3 */ /* 0x000e620000008800 */
[----:B------:R-:W-:-:S11]  /*1690*/  IMAD R3, R3, R10, RZ ;  /* 0x0000000a03037224 */ /* 0x000fd600078e02ff */
[----:B------:R-:W-:-:S05]  /*16a0*/  @!P0 IMAD.IADD R15, R15, 0x1, -R24 ;  /* 0x000000010f0f8824 */ /* 0x000fca00078e0a18 */
[----:B------:R-:W-:Y:S02]  /*16b0*/  ISETP.GT.U32.AND P1, PT, R24, R15, PT ;  /* 0x0000000f1800720c */ /* 0x000fe40003f24070 */
[----:B------:R-:W-:Y:S02]  /*16c0*/  ISETP.GE.AND P2, PT, R20, RZ, PT ;  /* 0x000000ff1400720c */ /* 0x000fe40003f46270 */
[----:B------:R-:W-:Y:S02]  /*16d0*/  IADD3 R10, R9, R12, R11 ;  /* 0x0000000c090a7210 */ /* 0x000fe40007ffe00b */
[----:B------:R-:W-:Y:S02]  /*16e0*/  ISETP.NE.AND P0, PT, R5, RZ, PT ;  /* 0x000000ff0500720c */ /* 0x000fe40003f05270 */
[----:B------:R-:W-:-:S05]  /*16f0*/  SHF.L.U32 R9, R3, 0x6, RZ ;  /* 0x0000000603097819 */ /* 0x000fca00000006ff */
[----:B------:R-:W-:Y:S01]  /*1700*/  @!P1 IADD3 R15, R15, -R24, RZ ;  /* 0x800000180f0f9210 */ /* 0x000fe20007ffe0ff */
        /* <DEDUP_REMOVED lines=8> */
[-C--:B------:R-:W-:Y:S01]  /*1790*/  LEA.HI R16, R16, R5.reuse, RZ, 0x2 ;  /* 0x0000000510107211 */ /* 0x080fe200078f10ff */
[----:B------:R-:W-:Y:S01]  /*17a0*/  IMAD R4, R4, 0x200, R13 ;  /* 0x0000020004047824 */ /* 0x000fe200078e020d */
[-C--:B------:R-:W-:Y:S01]  /*17b0*/  @!P0 LOP3.LUT R2, RZ, R5.reuse, RZ, 0x33, !PT ;  /* 0x00000005ff028212 */ /* 0x080fe200078e33ff */
[----:B------:R-:W-:Y:S01]  /*17c0*/  HFMA2.MMA R13, -RZ, RZ, 0, 0 ;  /* 0x00000000ff0d7435 */ /* 0x000fe200000001ff */
[----:B------:R-:W-:Y:S01]  /*17d0*/  VIADD R10, R10, UR4 ;  /* 0x000000040a0a7c36 */ /* 0x000fe20008000000 */
[----:B------:R-:W-:Y:S01]  /*17e0*/  SHF.R.S32.HI R16, RZ, 0x2, R16 ;  /* 0x00000002ff107819 */ /* 0x000fe20000011410 */
[----:B------:R-:W-:-:S02]  /*17f0*/  IMAD R5, R0, R5, R12 ;  /* 0x0000000500057224 */ /* 0x000fc400078e020c */
[----:B---3--:R-:W-:Y:S01]  /*1800*/  HADD2.F32 R15, -RZ, R19.H0_H0 ;  /* 0x20000013ff0f7230 */ /* 0x008fe20000004100 */
[----:B------:R-:W-:Y:S01]  /*1810*/  SHF.R.U32.HI R19, RZ, 0x1, R2 ;  /* 0x00000001ff137819 */ /* 0x000fe20000011602 */
[----:B--2---:R-:W-:Y:S02]  /*1820*/  HADD2.F32 R17, -RZ, R22.H0_H0 ;  /* 0x20000016ff117230 */ /* 0x004fe40000004100 */
[----:B----4-:R-:W-:Y:S02]  /*1830*/  HADD2.F32 R18, -RZ, R18.H0_H0 ;  /* 0x20000012ff127230 */ /* 0x010fe40000004100 */
[----:B------:R-:W-:-:S07]  /*1840*/  HADD2.F32 R20, -RZ, R23.H0_H0 ;  /* 0x20000017ff147230 */ /* 0x000fce0000004100 */
.L_x_3165:
        /* <DEDUP_REMOVED lines=18> */
.L_x_3172:
        /* <DEDUP_REMOVED lines=13> */
.L_x_3160:
[----:B------:R-:W-:Y:S05]  /*1a40*/  BSYNC B0 ;  /* 0x0000000000007941 */ /* 0x000fea0003800000 */
.L_x_3159:
        /* <DEDUP_REMOVED lines=46> */
.L_x_3177:
        /* <DEDUP_REMOVED lines=15> */
.L_x_3162:
[----:B------:R-:W-:Y:S05]  /*1e20*/  BSYNC B0 ;  /* 0x0000000000007941 */ /* 0x000fea0003800000 */
.L_x_3161:
        /* <DEDUP_REMOVED lines=15> */
.L_x_3158:
[----:B------:R-:W-:Y:S01]  /*1f20*/  BSSY B0, `(.L_x_3166) ;  /* 0x0000007000007945 */ /* 0x000fe20003800000 */
[----:B------:R-:W-:Y:S01]  /*1f30*/  MOV R3, 0x10 ;  /* 0x0000001000037802 */ /* 0x000fe20000000f00 */
[----:B------:R-:W-:Y:S01]  /*1f40*/  IMAD.MOV.U32 R24, RZ, RZ, 0x1f ;  /* 0x0000001fff187424 */ /* 0x000fe200078e00ff */
[----:B------:R-:W-:-:S07]  /*1f50*/  MOV R26, 0xffffffff ;  /* 0xffffffff001a7802 */ /* 0x000fce0000000f00 */
[----:B------:R-:W-:Y:S05]  /*1f60*/  WARPSYNC.COLLECTIVE R26, `(.L_x_3167) ;  /* 0x000000001a087348 */ /* 0x000fea0003c00000 */
[----:B------:R1:W2:Y:S02]  /*1f70*/  SHFL.BFLY P2, R27, R23, R3, R24 ;  /* 0x0c000003171b7389 */ /* 0x0002a40000040018 */
[----:B-12---:R-:W-:Y:S01]  /*1f80*/  ENDCOLLECTIVE ;  /* 0x000000000000791b */ /* 0x006fe20003800000 */
.L_x_3167:
[----:B------:R-:W-:Y:S05]  /*1f90*/  BSYNC B0 ;  /* 0x0000000000007941 */ /* 0x000fea0003800000 */
.L_x_3166:
        /* <DEDUP_REMOVED lines=8> */
.L_x_3168:
[----:B------:R-:W-:Y:S01]  /*2020*/  HFMA2.MMA R3, -RZ, RZ, 0, 2.384185791015625e-07 ;  /* 0x00000004ff037435 */ /* 0x000fe200000001ff */
[----:B------:R-:W-:-:S04]  /*2030*/  FADD.FTZ R28, R25, R27 ;  /* 0x0000001b191c7221 */ /* 0x000fc80000010000 */
[----:B------:R-:W-:-:S07]  /*2040*/  IMAD.MOV.U32 R23, RZ, RZ, R28 ;  /* 0x000000ffff177224 */ /* 0x000fce00078e001c */
[----:B------:R-:W-:Y:S05]  /*2050*/  WARPSYNC.COLLECTIVE R26, `(.L_x_3169) ;  /* 0x000000001a087348 */ /* 0x000fea0003c00000 */
[----:B------:R1:W2:Y:S02]  /*2060*/  SHFL.BFLY P2, R27, R23, R3, R24 ;  /* 0x0c000003171b7389 */ /* 0x0002a40000040018 */
[----:B-12---:R-:W-:Y:S01]  /*2070*/  ENDCOLLECTIVE ;  /* 0x000000000000791b */ /* 0x006fe20003800000 */
.L_x_3169:
[----:B------:R-:W-:Y:S01]  /*2080*/  MOV R3, 0x2 ;  /* 0x0000000200037802 */ /* 0x000fe20000000f00 */
[----:B------:R-:W-:-:S04]  /*2090*/  FADD.FTZ R29, R28, R27 ;  /* 0x0000001b1c1d7221 */ /* 0x000fc80000010000 */
[----:B------:R-:W-:-:S07]  /*20a0*/  IMAD.MOV.U32 R23, RZ, RZ, R29 ;  /* 0x000000ffff177224 */ /* 0x000fce00078e001d */
[----:B------:R-:W-:Y:S05]  /*20b0*/  WARPSYNC.COLLECTIVE R26, `(.L_x_3170) ;  /* 0x000000001a087348 */ /* 0x000fea0003c00000 */
[----:B------:R1:W2:Y:S02]  /*20c0*/  SHFL.BFLY P2, R27, R23, R3, R24 ;  /* 0x0c000003171b7389 */ /* 0x0002a40000040018 */
[----:B-12---:R-:W-:Y:S01]  /*20d0*/  ENDCOLLECTIVE ;  /* 0x000000000000791b */ /* 0x006fe20003800000 */
.L_x_3170:
[----:B------:R-:W-:Y:S01]  /*20e0*/  HFMA2.MMA R3, -RZ, RZ, 0, 5.9604644775390625e-08 ;  /* 0x00000001ff037435 */ /* 0x000fe200000001ff */
[----:B------:R-:W-:-:S04]  /*20f0*/  FADD.FTZ R29, R29, R27 ;  /* 0x0000001b1d1d7221 */ /* 0x000fc80000010000 */
[----:B------:R-:W-:-:S07]  /*2100*/  IMAD.MOV.U32 R23, RZ, RZ, R29 ;  /* 0x000000ffff177224 */ /* 0x000fce00078e001d */
[----:B------:R-:W-:Y:S05]  /*2110*/  WARPSYNC.COLLECTIVE R26, `(.L_x_3171) ;  /* 0x000000001a087348 */ /* 0x000fea0003c00000 */
[----:B------:R1:W2:Y:S02]  /*2120*/  SHFL.BFLY P2, R27, R23, R3, R24 ;  /* 0x0c000003171b7389 */ /* 0x0002a40000040018 */
[----:B-12---:R-:W-:Y:S01]  /*2130*/  ENDCOLLECTIVE ;  /* 0x000000000000791b */ /* 0x006fe20003800000 */
.L_x_3171:
[----:B------:R-:W-:Y:S05]  /*2140*/  BRA `(.L_x_3172) ;  /* 0xfffffff800087947 */ /* 0x000fea000383ffff */
.L_x_3163:
        /* <DEDUP_REMOVED lines=23> */
.L_x_3174:
[----:B------:R-:W-:Y:S05]  /*22c0*/  BSYNC B1 ;  /* 0x0000000000017941 */ /* 0x000fea0003800000 */
.L_x_3173:
[----:B------:R-:W-:Y:S01]  /*22d0*/  MOV R3, R16 ;  /* 0x0000001000037202 */ /* 0x000fe20000000f00 */
[----:B------:R-:W-:Y:S01]  /*22e0*/  IMAD.MOV.U32 R24, RZ, RZ, 0x1f ;  /* 0x0000001fff187424 */ /* 0x000fe200078e00ff */
[----:B------:R-:W-:Y:S02]  /*22f0*/  MOV R26, 0xffffffff ;  /* 0xffffffff001a7802 */ /* 0x000fe40000000f00 */
[----:B------:R-:W-:-:S13]  /*2300*/  ISETP.NE.AND P3, PT, R25, RZ, PT ;  /* 0x000000ff1900720c */ /* 0x000fda0003f65270 */
[----:B------:R-:W-:Y:S05]  /*2310*/  WARPSYNC.COLLECTIVE R26, `(.L_x_3175) ;  /* 0x000000001a087348 */ /* 0x000fea0003c00000 */
[----:B------:R1:W2:Y:S02]  /*2320*/  SHFL.BFLY P2, R27, R23, R3, R24 ;  /* 0x0c000003171b7389 */ /* 0x0002a40000040018 */
[----:B-12---:R-:W-:Y:S01]  /*2330*/  ENDCOLLECTIVE ;  /* 0x000000000000791b */ /* 0x006fe20003800000 */
.L_x_3175:
        /* <DEDUP_REMOVED lines=24> */
.L_x_3176:
[----:B------:R-:W-:Y:S05]  /*24c0*/  BRA `(.L_x_3177) ;  /* 0xfffffff800187947 */ /* 0x000fea000383ffff */
.L_x_3164:
[----:B------:R-:W-:Y:S01]  /*24d0*/  BSSY B1, `(.L_x_3178) ;  /* 0x0000005000017945 */ /* 0x000fe20003800000 */
[----:B------:R-:W-:-:S07]  /*24e0*/  MOV R26, 0xffffffff ;  /* 0xffffffff001a7802 */ /* 0x000fce0000000f00 */
[----:B------:R-:W-:Y:S05]  /*24f0*/  WARPSYNC.COLLECTIVE R26, `(.L_x_3179) ;  /* 0x000000001a087348 */ /* 0x000fea0003c00000 */
[----:B------:R-:W-:Y:S01]  /*2500*/  NOP ;  /* 0x0000000000007918 */ /* 0x000fe20000000000 */
[----:B------:R-:W-:Y:S01]  /*2510*/  ENDCOLLECTIVE ;  /* 0x000000000000791b */ /* 0x000fe20003800000 */
.L_x_3179:
[----:B------:R-:W-:Y:S05]  /*2520*/  BSYNC B1 ;  /* 0x0000000000017941 */ /* 0x000fea0003800000 */
.L_x_3178:
[----:B------:R-:W-:Y:S05]  /*2530*/  BRA `(.L_x_3162) ;  /* 0xfffffff800387947 */ /* 0x000fea000383ffff */
.L_x_3180:
        /* <DEDUP_REMOVED lines=12> */
.L_x_4594:


//--------------------- .text._ZN12tensorrt_llm7kernels32fusedQKNormRopeKernelNTokenHeadsIN3c104HalfES3_Li64ELb1ELi8EEEvPviiifPKvS6_S6_PKlii --------------------------
	.section	.text._ZN12tensorrt_llm7kernels32fusedQKNormRopeKernelNTokenHeadsIN3c104HalfES3_Li64ELb1ELi8EEEvPviiifPKvS6_S6_PKlii,"ax",@progbits
	.align	128
        .global         _ZN12tensorrt_llm7kernels32fusedQKNormRopeKernelNTokenHeadsIN3c104HalfES3_Li64ELb1ELi8EEEvPviiifPKvS6_S6_PKlii
        .type           _ZN12tensorrt_llm7kernels32fusedQKNormRopeKernelNTokenHeadsIN3c104HalfES3_Li64ELb1ELi8EEEvPviiifPKvS6_S6_PKlii,@function
        .size           _ZN12tensorrt_llm7kernels32fusedQKNormRopeKernelNTokenHeadsIN3c104HalfES3_Li64ELb1ELi8EEEvPviiifPKvS6_S6_PKlii,(.L_x_4595 - _ZN12tensorrt_llm7kernels32fusedQKNormRopeKernelNTokenHeadsIN3c104HalfES3_Li64ELb1ELi8EEEvPviiifPKvS6_S6_PKlii)
        .other          _ZN12tensorrt_llm7kernels32fusedQKNormRopeKernelNTokenHeadsIN3c104HalfES3_Li64ELb1ELi8EEEvPviiifPKvS6_S6_PKlii,@"STO_CUDA_ENTRY STV_DEFAULT"
_ZN12tensorrt_llm7kernels32fusedQKNormRopeKernelNTokenHeadsIN3c104HalfES3_Li64ELb1ELi8EEEvPviiifPKvS6_S6_PKlii:
.text._ZN12tensorrt_llm7kernels32fusedQKNormRopeKernelNTokenHeadsIN3c104HalfES3_Li64ELb1ELi8EEEvPviiifPKvS6_S6_PKlii:
        /* <DEDUP_REMOVED lines=48> */
[----:B------:R-:W-:Y:S01]  /*0300*/  IMAD.IADD R8, R2, 0x1, -R7 ;  /* 0x0000000102087824 */ /* 0x000fe200078e0a07 */
[----:B------:R-:W-:-:S04]  /*0310*/  IADD3 R9, R7, 0x8, RZ ;  /* 0x0000000807097810 */ /* 0x000fc80007ffe0ff */
[----:B------:R-:W-:Y:S02]  /*0320*/  ISETP.GT.AND P0, PT, R9, R2, PT ;  /* 0x000000020900720c */ /* 0x000fe40003f04270 */
[----:B------:R-:W-:Y:S02]  /*0330*/  SHF.L.U32 R9, R3, 0xa, RZ ;  /* 0x0000000a03097819 */ /* 0x000fe400000006ff */
        /* <DEDUP_REMOVED lines=27> */
.L_x_3185:
        /* <DEDUP_REMOVED lines=46> */
.L_x_3184:
[----:B------:R-:W-:Y:S05]  /*07d0*/  BSYNC B1 ;  /* 0x0000000000017941 */ /* 0x000fea0003800000 */
.L_x_3183:
        /* <DEDUP_REMOVED lines=13> */
.L_x_3186:
        /* <DEDUP_REMOVED lines=16> */
.L_x_3182:
[----:B------:R-:W-:Y:S05]  /*09b0*/  BSYNC B0 ;  /* 0x0000000000007941 */ /* 0x000fea0003800000 */
.L_x_3181:
        /* <DEDUP_REMOVED lines=37> */
.L_x_3191:
        /* <DEDUP_REMOVED lines=13> */
.L_x_3190:
[----:B------:R-:W-:Y:S05]  /*0ce0*/  BSYNC B1 ;  /* 0x0000000000017941 */ /* 0x000fea0003800000 */
.L_x_3189:
        /* <DEDUP_REMOVED lines=25> */
.L_x_3194:
        /* <DEDUP_REMOVED lines=49> */
.L_x_3193:
[----:B------:R-:W-:Y:S05]  /*1190*/  BSYNC B1 ;  /* 0x0000000000017941 */ /* 0x000fea0003800000 */
.L_x_3192:
        /* <DEDUP_REMOVED lines=32> */
.L_x_3196:
[----:B------:R-:W-:Y:S05]  /*13a0*/  BSYNC B1 ;  /* 0x0000000000017941 */ /* 0x000fea0003800000 */
.L_x_3195:
        /* <DEDUP_REMOVED lines=15> */
.L_x_3188:
[----:B------:R-:W-:Y:S05]  /*14a0*/  BSYNC B0 ;  /* 0x0000000000007941 */ /* 0x000fea0003800000 */
.L_x_3187:
        /* <DEDUP_REMOVED lines=40> */
.L_x_3203:
        /* <DEDUP_REMOVED lines=24> */
.L_x_3213:
        /* <DEDUP_REMOVED lines=14> */
.L_x_3201:
[----:B------:R-:W-:Y:S05]  /*1990*/  BSYNC B1 ;  /* 0x0000000000017941 */ /* 0x000fea0003800000 */
.L_x_3200:
        /* <DEDUP_REMOVED lines=9> */
[----:B------:R-:W-:Y:S02]  /*1a30*/  IMAD.IADD R28, R10, 0x1, R28 ;  /* 0x000000010a1c7824 */ /* 0x000fe400078e021c */
[----:B-1----:R-:W-:Y:S02]  /*1a40*/  @!P0 HADD2.F32 R24, -RZ, R24.H0_H0 ;  /* 0x20000018ff188230 */ /* 0x002fe40000004100 */
[----:B--2---:R-:W-:-:S03]  /*1a50*/  @!P0 HADD2.F32 R4, -RZ, R4.H0_H0 ;  /* 0x20000004ff048230 */ /* 0x004fc60000004100 */
        /* <DEDUP_REMOVED lines=25> */
.L_x_3220:
        /* <DEDUP_REMOVED lines=15> */
[----:B--2---:R-:W-:-:S05]  /*1ce0*/  @!P0 HADD2.F32 R23, -RZ, R23.H0_H0 ;  /* 0x20000017ff178230 */ /* 0x004fca0000004100 */
[C---:B------:R-:W-:Y:S01]  /*1cf0*/  @!P0 FMUL.FTZ R9, R23.reuse, R29 ;  /* 0x0000001d17098220 */ /* 0x040fe20000410000 */
[----:B-1----:R-:W-:Y:S02]  /*1d00*/  @!P0 HADD2.F32 R24, -RZ, R8.H0_H0 ;  /* 0x20000008ff188230 */ /* 0x002fe40000004100 */
[----:B------:R-:W-:-:S03]  /*1d10*/  @!P0 FMUL.FTZ R8, R23, R2 ;  /* 0x0000000217088220 */ /* 0x000fc60000410000 */
[C---:B------:R-:W-:Y:S01]  /*1d20*/  @!P0 FFMA.FTZ R9, R24.reuse, R2, -R9 ;  /* 0x0000000218098223 */ /* 0x040fe20000010809 */
[----:B------:R-:W-:-:S03]  /*1d30*/  @!P0 FFMA.FTZ R29, R24, R29, R8 ;  /* 0x0000001d181d8223 */ /* 0x000fc60000010008 */
[----:B------:R-:W-:Y:S01]  /*1d40*/  @!P0 IMAD.MOV.U32 R2, RZ, RZ, R9 ;  /* 0x000000ffff028224 */ /* 0x000fe200078e0009 */
[----:B------:R-:W-:-:S04]  /*1d50*/  ISETP.NE.AND P0, PT, R22, RZ, PT ;  /* 0x000000ff1600720c */ /* 0x000fc80003f05270 */
[----:B------:R-:W-:-:S05]  /*1d60*/  F2FP.F16.F32.PACK_AB R29, R29, R2 ;  /* 0x000000021d1d723e */ /* 0x000fca00000000ff */
[----:B------:R1:W-:Y:S04]  /*1d70*/  STG.E desc[UR6][R4.64], R29 ;  /* 0x0000001d04007986 */ /* 0x0003e8000c101906 */
[----:B------:R-:W-:Y:S05]  /*1d80*/  @P0 BRA `(.L_x_3203) ;  /* 0xfffffff800680947 */ /* 0x000fea000383ffff */
.L_x_3198:
[----:B------:R-:W-:Y:S05]  /*1d90*/  BSYNC B0 ;  /* 0x0000000000007941 */ /* 0x000fea0003800000 */
.L_x_3197:
        /* <DEDUP_REMOVED lines=25> */
.L_x_3227:
[----:B------:R-:W3:Y:S01]  /*1f30*/  LDC R7, c[0x0][0x224] ;  /* 0x00008900ff077b82 */ /* 0x000ee20000000800 */
[----:B------:R-:W-:Y:S01]  /*1f40*/  ISETP.NE.AND P1, PT, R16, RZ, PT ;  /* 0x000000ff1000720c */ /* 0x000fe20003f25270 */
[----:B------:R-:W-:Y:S01]  /*1f50*/  BSSY B0, `(.L_x_3205) ;  /* 0x0000004000007945 */ /* 0x000fe20003800000 */
[----:B------:R-:W-:-:S11]  /*1f60*/  ISETP.GE.AND P2, PT, R11, R18, PT ;  /* 0x000000120b00720c */ /* 0x000fd60003f46270 */
[----:B------:R-:W-:Y:S05]  /*1f70*/  @P1 BRA `(.L_x_3206) ;  /* 0x0000000000041947 */ /* 0x000fea0003800000 */
[----:B------:R-:W-:-:S04]  /*1f80*/  DEPBAR.LE SB0, 0x0 ;  /* 0x000080000000791a */ /* 0x000fc80000000000 */
.L_x_3206:
[----:B------:R-:W-:Y:S05]  /*1f90*/  BSYNC B0 ;  /* 0x0000000000007941 */ /* 0x000fea0003800000 */
.L_x_3205:
        /* <DEDUP_REMOVED lines=24> */
.L_x_3199:
        /* <DEDUP_REMOVED lines=8> */
.L_x_3208:
[----:B------:R-:W-:Y:S05]  /*21a0*/  BSYNC B1 ;  /* 0x0000000000017941 */ /* 0x000fea0003800000 */
.L_x_3207:
[----:B------:R-:W-:Y:S01]  /*21b0*/  FADD.FTZ R8, R23, R26 ;  /* 0x0000001a17087221 */ /* 0x000fe20000010000 */
[----:B------:R-:W-:Y:S01]  /*21c0*/  MOV R9, 0x8 ;  /* 0x0000000800097802 */ /* 0x000fe20000000f00 */
[----:B------:R-:W-:Y:S01]  /*21d0*/  IMAD.MOV.U32 R24, RZ, RZ, 0x1f ;  /* 0x0000001fff187424 */ /* 0x000fe200078e00ff */
[----:B------:R-:W-:-:S07]  /*21e0*/  MOV R27, 0xffffffff ;  /* 0xffffffff001b7802 */ /* 0x000fce0000000f00 */
[----:B------:R-:W-:Y:S05]  /*21f0*/  WARPSYNC.COLLECTIVE R27, `(.L_x_3209) ;  /* 0x000000001b087348 */ /* 0x000fea0003c00000 */
[----:B------:R1:W2:Y:S02]  /*2200*/  SHFL.BFLY P1, R26, R8, R9, R24 ;  /* 0x0c000009081a7389 */ /* 0x0002a40000020018 */
[----:B-12---:R-:W-:Y:S01]  /*2210*/  ENDCOLLECTIVE ;  /* 0x000000000000791b */ /* 0x006fe20003800000 */
.L_x_3209:
[----:B------:R-:W-:Y:S01]  /*2220*/  HFMA2.MMA R9, -RZ, RZ, 0, 2.384185791015625e-07 ;  /* 0x00000004ff097435 */ /* 0x000fe200000001ff */
[----:B------:R-:W-:-:S04]  /*2230*/  FADD.FTZ R23, R8, R26 ;  /* 0x0000001a08177221 */ /* 0x000fc80000010000 */
[----:B------:R-:W-:-:S07]  /*2240*/  IMAD.MOV.U32 R8, RZ, RZ, R23 ;  /* 0x000000ffff087224 */ /* 0x000fce00078e0017 */
[----:B------:R-:W-:Y:S05]  /*2250*/  WARPSYNC.COLLECTIVE R27, `(.L_x_3210) ;  /* 0x000000001b087348 */ /* 0x000fea0003c00000 */
[----:B------:R1:W2:Y:S02]  /*2260*/  SHFL.BFLY P1, R26, R8, R9, R24 ;  /* 0x0c000009081a7389 */ /* 0x0002a40000020018 */
[----:B-12---:R-:W-:Y:S01]  /*2270*/  ENDCOLLECTIVE ;  /* 0x000000000000791b */ /* 0x006fe20003800000 */
.L_x_3210:
[----:B------:R-:W-:Y:S01]  /*2280*/  MOV R9, 0x2 ;  /* 0x0000000200097802 */ /* 0x000fe20000000f00 */
[----:B------:R-:W-:-:S04]  /*2290*/  FADD.FTZ R23, R23, R26 ;  /* 0x0000001a17177221 */ /* 0x000fc80000010000 */
[----:B------:R-:W-:-:S07]  /*22a0*/  IMAD.MOV.U32 R8, RZ, RZ, R23 ;  /* 0x000000ffff087224 */ /* 0x000fce00078e0017 */
[----:B------:R-:W-:Y:S05]  /*22b0*/  WARPSYNC.COLLECTIVE R27, `(.L_x_3211) ;  /* 0x000000001b087348 */ /* 0x000fea0003c00000 */
[----:B------:R1:W2:Y:S02]  /*22c0*/  SHFL.BFLY P1, R26, R8, R9, R24 ;  /* 0x0c000009081a7389 */ /* 0x0002a40000020018 */
[----:B-12---:R-:W-:Y:S01]  /*22d0*/  ENDCOLLECTIVE ;  /* 0x000000000000791b */ /* 0x006fe20003800000 */
.L_x_3211:
[----:B------:R-:W-:Y:S02]  /*22e0*/  IMAD.MOV.U32 R9, RZ, RZ, 0x1 ;  /* 0x00000001ff097424 */ /* 0x000fe400078e00ff */
[----:B------:R-:W-:-:S07]  /*22f0*/  FADD.FTZ R8, R23, R26 ;  /* 0x0000001a17087221 */ /* 0x000fce0000010000 */
[----:B------:R-:W-:Y:S05]  /*2300*/  WARPSYNC.COLLECTIVE R27, `(.L_x_3212) ;  /* 0x000000001b087348 */ /* 0x000fea0003c00000 */
[----:B------:R1:W2:Y:S02]  /*2310*/  SHFL.BFLY P1, R26, R8, R9, R24 ;  /* 0x0c000009081a7389 */ /* 0x0002a40000020018 */
[----:B-12---:R-:W-:Y:S01]  /*2320*/  ENDCOLLECTIVE ;  /* 0x000000000000791b */ /* 0x006fe20003800000 */
.L_x_3212:
[----:B------:R-:W-:Y:S05]  /*2330*/  BRA `(.L_x_3213) ;  /* 0xfffffff4005c7947 */ /* 0x000fea000383ffff */
.L_x_3202:
[----:B------:R-:W-:Y:S01]  /*2340*/  HFMA2.MMA R9, -RZ, RZ, 0, 9.5367431640625e-07 ;  /* 0x00000010ff097435 */ /* 0x000fe200000001ff */
[----:B------:R-:W-:Y:S01]  /*2350*/  BSSY B1, `(.L_x_3214) ;  /* 0x0000006000017945 */ /* 0x000fe20003800000 */
[----:B------:R-:W-:Y:S01]  /*2360*/  IMAD.MOV.U32 R24, RZ, RZ, 0x1f ;  /* 0x0000001fff187424 */ /* 0x000fe200078e00ff */
[----:B------:R-:W-:-:S08]  /*2370*/  MOV R27, 0xffffffff ;  /* 0xffffffff001b7802 */ /* 0x000fd00000000f00 */
[----:B------:R-:W-:Y:S05]  /*2380*/  WARPSYNC.COLLECTIVE R27, `(.L_x_3215) ;  /* 0x000000001b087348 */ /* 0x000fea0003c00000 */
[----:B------:R1:W2:Y:S02]  /*2390*/  SHFL.BFLY P1, R26, R8, R9, R24 ;  /* 0x0c000009081a7389 */ /* 0x0002a40000020018 */
[----:B-12---:R-:W-:Y:S01]  /*23a0*/  ENDCOLLECTIVE ;  /* 0x000000000000791b */ /* 0x006fe20003800000 */
.L_x_3215:
[----:B------:R-:W-:Y:S05]  /*23b0*/  BSYNC B1 ;  /* 0x0000000000017941 */ /* 0x000fea0003800000 */
.L_x_3214:
[----:B------:R-:W-:Y:S01]  /*23c0*/  HFMA2.MMA R24, -RZ, RZ, 0, 1.847743988037109375e-06 ;  /* 0x0000001fff187435 */ /* 0x000fe200000001ff */
[----:B------:R-:W-:Y:S01]  /*23d0*/  FADD.FTZ R8, R8, R26 ;  /* 0x0000001a08087221 */ /* 0x000fe20000010000 */
[----:B------:R-:W-:Y:S02]  /*23e0*/  IMAD.MOV.U32 R9, RZ, RZ, 0x8 ;  /* 0x00000008ff097424 */ /* 0x000fe400078e00ff */
[----:B------:R-:W-:-:S07]  /*23f0*/  IMAD.MOV.U32 R27, RZ, RZ, -0x1 ;  /* 0xffffffffff1b7424 */ /* 0x000fce00078e00ff */
[----:B------:R-:W-:Y:S05]  /*2400*/  WARPSYNC.COLLECTIVE R27, `(.L_x_3216) ;  /* 0x000000001b087348 */ /* 0x000fea0003c00000 */
[----:B------:R1:W2:Y:S02]  /*2410*/  SHFL.BFLY P1, R26, R8, R9, R24 ;  /* 0x0c000009081a7389 */ /* 0x0002a40000020018 */
[----:B-12---:R-:W-:Y:S01]  /*2420*/  ENDCOLLECTIVE ;  /* 0x000000000000791b */ /* 0x006fe20003800000 */
.L_x_3216:
[----:B------:R-:W-:Y:S01]  /*2430*/  MOV R9, 0x4 ;  /* 0x0000000400097802 */ /* 0x000fe20000000f00 */
[----:B------:R-:W-:-:S07]  /*2440*/  FADD.FTZ R8, R8, R26 ;  /* 0x0000001a08087221 */ /* 0x000fce0000010000 */
[----:B------:R-:W-:Y:S05]  /*2450*/  WARPSYNC.COLLECTIVE R27, `(.L_x_3217) ;  /* 0x000000001b087348 */ /* 0x000fea0003c00000 */
[----:B------:R1:W2:Y:S02]  /*2460*/  SHFL.BFLY P1, R26, R8, R9, R24 ;  /* 0x0c000009081a7389 */ /* 0x0002a40000020018 */
[----:B-12---:R-:W-:Y:S01]  /*2470*/  ENDCOLLECTIVE ;  /* 0x000000000000791b */ /* 0x006fe20003800000 */
.L_x_3217:
[----:B------:R-:W-:Y:S02]  /*2480*/  IMAD.MOV.U32 R9, RZ, RZ, 0x2 ;  /* 0x00000002ff097424 */ /* 0x000fe400078e00ff */
[----:B------:R-:W-:-:S07]  /*2490*/  FADD.FTZ R8, R8, R26 ;  /* 0x0000001a08087221 */ /* 0x000fce0000010000 */
[----:B------:R-:W-:Y:S05]  /*24a0*/  WARPSYNC.COLLECTIVE R27, `(.L_x_3218) ;  /* 0x000000001b087348 */ /* 0x000fea0003c00000 */
[----:B------:R1:W2:Y:S02]  /*24b0*/  SHFL.BFLY P1, R26, R8, R9, R24 ;  /* 0x0c000009081a7389 */ /* 0x0002a40000020018 */
[----:B-12---:R-:W-:Y:S01]  /*24c0*/  ENDCOLLECTIVE ;  /* 0x000000000000791b */ /* 0x006fe20003800000 */
.L_x_3218:
[----:B------:R-:W-:Y:S01]  /*24d0*/  HFMA2.MMA R9, -RZ, RZ, 0, 5.9604644775390625e-08 ;  /* 0x00000001ff097435 */ /* 0x000fe200000001ff */
[----:B------:R-:W-:-:S10]  /*24e0*/  FADD.FTZ R8, R8, R26 ;  /* 0x0000001a08087221 */ /* 0x000fd40000010000 */
[----:B------:R-:W-:Y:S05]  /*24f0*/  WARPSYNC.COLLECTIVE R27, `(.L_x_3219) ;  /* 0x000000001b087348 */ /* 0x000fea0003c00000 */
[----:B------:R1:W2:Y:S02]  /*2500*/  SHFL.BFLY P1, R26, R8, R9, R24 ;  /* 0x0c000009081a7389 */ /* 0x0002a40000020018 */
[----:B-12---:R-:W-:Y:S01]  /*2510*/  ENDCOLLECTIVE ;  /* 0x000000000000791b */ /* 0x006fe20003800000 */
.L_x_3219:
[----:B------:R-:W-:Y:S05]  /*2520*/  BRA `(.L_x_3220) ;  /* 0xfffffff400b07947 */ /* 0x000fea000383ffff */
.L_x_3204:
[----:B------:R-:W-:Y:S01]  /*2530*/  BSSY B0, `(.L_x_3221) ;  /* 0x0000007000007945 */ /* 0x000fe20003800000 */
[----:B------:R-:W-:Y:S01]  /*2540*/  IMAD.MOV.U32 R9, RZ, RZ, 0x10 ;  /* 0x00000010ff097424 */ /* 0x000fe200078e00ff */
[----:B------:R-:W-:Y:S01]  /*2550*/  MOV R24, 0x1f ;  /* 0x0000001f00187802 */ /* 0x000fe20000000f00 */
[----:B------:R-:W-:-:S07]  /*2560*/  IMAD.MOV.U32 R27, RZ, RZ, -0x1 ;  /* 0xffffffffff1b7424 */ /* 0x000fce00078e00ff */
[----:B------:R-:W-:Y:S05]  /*2570*/  WARPSYNC.COLLECTIVE R27, `(.L_x_3222) ;  /* 0x000000001b087348 */ /* 0x000fea0003c00000 */
[----:B------:R1:W2:Y:S02]  /*2580*/  SHFL.BFLY P1, R26, R8, R9, R24 ;  /* 0x0c000009081a7389 */ /* 0x0002a40000020018 */
[----:B-12---:R-:W-:Y:S01]  /*2590*/  ENDCOLLECTIVE ;  /* 0x000000000000791b */ /* 0x006fe20003800000 */
.L_x_3222:
[----:B------:R-:W-:Y:S05]  /*25a0*/  BSYNC B0 ;  /* 0x0000000000007941 */ /* 0x000fea0003800000 */
.L_x_3221:
[----:B------:R-:W-:Y:S01]  /*25b0*/  HFMA2.MMA R9, -RZ, RZ, 0, 4.76837158203125e-07 ;  /* 0x00000008ff097435 */ /* 0x000fe200000001ff */
[----:B------:R-:W-:Y:S01]  /*25c0*/  FADD.FTZ R8, R8, R26 ;  /* 0x0000001a08087221 */ /* 0x000fe20000010000 */
[----:B------:R-:W-:Y:S01]  /*25d0*/  IMAD.MOV.U32 R24, RZ, RZ, 0x1f ;  /* 0x0000001fff187424 */ /* 0x000fe200078e00ff */
[----:B------:R-:W-:-:S08]  /*25e0*/  MOV R27, 0xffffffff ;  /* 0xffffffff001b7802 */ /* 0x000fd00000000f00 */
[----:B------:R-:W-:Y:S05]  /*25f0*/  WARPSYNC.COLLECTIVE R27, `(.L_x_3223) ;  /* 0x000000001b087348 */ /* 0x000fea0003c00000 */
[----:B------:R1:W2:Y:S02]  /*2600*/  SHFL.BFLY P1, R26, R8, R9, R24 ;  /* 0x0c000009081a7389 */ /* 0x0002a40000020018 */
[----:B-12---:R-:W-:Y:S01]  /*2610*/  ENDCOLLECTIVE ;  /* 0x000000000000791b */ /* 0x006fe20003800000 */
.L_x_3223:
[----:B------:R-:W-:Y:S01]  /*2620*/  HFMA2.MMA R9, -RZ, RZ, 0, 2.384185791015625e-07 ;  /* 0x00000004ff097435 */ /* 0x000fe200000001ff */
[----:B------:R-:W-:-:S04]  /*2630*/  FADD.FTZ R7, R8, R26 ;  /* 0x0000001a08077221 */ /* 0x000fc80000010000 */
[----:B------:R-:W-:-:S07]  /*2640*/  IMAD.MOV.U32 R8, RZ, RZ, R7 ;  /* 0x000000ffff087224 */ /* 0x000fce00078e0007 */
[----:B------:R-:W-:Y:S05]  /*2650*/  WARPSYNC.COLLECTIVE R27, `(.L_x_3224) ;  /* 0x000000001b087348 */ /* 0x000fea0003c00000 */
[----:B------:R1:W2:Y:S02]  /*2660*/  SHFL.BFLY P1, R26, R8, R9, R24 ;  /* 0x0c000009081a7389 */ /* 0x0002a40000020018 */
[----:B-12---:R-:W-:Y:S01]  /*2670*/  ENDCOLLECTIVE ;  /* 0x000000000000791b */ /* 0x006fe20003800000 */
.L_x_3224:
[----:B------:R-:W-:Y:S01]  /*2680*/  MOV R9, 0x2 ;  /* 0x0000000200097802 */ /* 0x000fe20000000f00 */
[----:B------:R-:W-:-:S04]  /*2690*/  FADD.FTZ R10, R7, R26 ;  /* 0x0000001a070a7221 */ /* 0x000fc80000010000 */
[----:B------:R-:W-:-:S07]  /*26a0*/  IMAD.MOV.U32 R8, RZ, RZ, R10 ;  /* 0x000000ffff087224 */ /* 0x000fce00078e000a */
[----:B------:R-:W-:Y:S05]  /*26b0*/  WARPSYNC.COLLECTIVE R27, `(.L_x_3225) ;  /* 0x000000001b087348 */ /* 0x000fea0003c00000 */
[----:B------:R1:W2:Y:S02]  /*26c0*/  SHFL.BFLY P1, R26, R8, R9, R24 ;  /* 0x0c000009081a7389 */ /* 0x0002a40000020018 */
[----:B-12---:R-:W-:Y:S01]  /*26d0*/  ENDCOLLECTIVE ;  /* 0x000000000000791b */ /* 0x006fe20003800000 */
.L_x_3225:
[----:B------:R-:W-:Y:S01]  /*26e0*/  HFMA2.MMA R9, -RZ, RZ, 0, 5.9604644775390625e-08 ;  /* 0x00000001ff097435 */ /* 0x000fe200000001ff */
[----:B------:R-:W-:-:S04]  /*26f0*/  FADD.FTZ R15, R10, R26 ;  /* 0x0000001a0a0f7221 */ /* 0x000fc80000010000 */
[----:B------:R-:W-:-:S07]  /*2700*/  IMAD.MOV.U32 R8, RZ, RZ, R15 ;  /* 0x000000ffff087224 */ /* 0x000fce00078e000f */
[----:B------:R-:W-:Y:S05]  /*2710*/  WARPSYNC.COLLECTIVE R27, `(.L_x_3226) ;  /* 0x000000001b087348 */ /* 0x000fea0003c00000 */
[----:B------:R1:W2:Y:S02]  /*2720*/  SHFL.BFLY P1, R26, R8, R9, R24 ;  /* 0x0c000009081a7389 */ /* 0x0002a40000020018 */
[----:B-12---:R-:W-:Y:S01]  /*2730*/  ENDCOLLECTIVE ;  /* 0x000000000000791b */ /* 0x006fe20003800000 */
.L_x_3226:
[----:B------:R-:W-:Y:S05]  /*2740*/  BRA `(.L_x_3227) ;  /* 0xfffffff400f87947 */ /* 0x000fea000383ffff */
.L_x_3228:
        /* <DEDUP_REMOVED lines=11> */
.L_x_4595:


//--------------------- .text._ZN12tensorrt_llm7kernels32fusedQKNormRopeKernelNTokenHeadsIN3c104HalfES3_Li256ELb0ELi4EEEvPviiifPKvS6_S6_PKlii --------------------------
	.section	.text._ZN12tensorrt_llm7kernels32fusedQKNormRopeKernelNTokenHeadsIN3c104HalfES3_Li256ELb0ELi4EEEvPviiifPKvS6_S6_PKlii,"ax",@progbits
	.align	128
        .global         _ZN12tensorrt_llm7kernels32fusedQKNormRopeKernelNTokenHeadsIN3c104HalfES3_Li256ELb0ELi4EEEvPviiifPKvS6_S6_PKlii
        .type           _ZN12tensorrt_llm7kernels32fusedQKNormRopeKernelNTokenHeadsIN3c104HalfES3_Li256ELb0ELi4EEEvPviiifPKvS6_S6_PKlii,@function
        .size           _ZN12tensorrt_llm7kernels32fusedQKNormRopeKernelNTokenHeadsIN3c104HalfES3_Li256ELb0ELi4EEEvPviiifPKvS6_S6_PKlii,(.L_x_4596 - _ZN12tensorrt_llm7kernels32fusedQKNormRopeKernelNTokenHeadsIN3c104HalfES3_Li256ELb0ELi4EEEvPviiifPKvS6_S6_PKlii)
        .other          _ZN12tensorrt_llm7kernels32fusedQKNormRopeKernelNTokenHeadsIN3c104HalfES3_Li256ELb0ELi4EEEvPviiifPKvS6_S6_PKlii,@"STO_CUDA_ENTRY STV_DEFAULT"
_ZN12tensorrt_llm7kernels32fusedQKNormRopeKernelNTokenHeadsIN3c104HalfES3_Li256ELb0ELi4EEEvPviiifPKvS6_S6_PKlii:
.text._ZN12tensorrt_llm7kernels32fusedQKNormRopeKernelNTokenHeadsIN3c104HalfES3_Li256ELb0ELi4EEEvPviiifPKvS6_S6_PKlii:
        /* <DEDUP_REMOVED lines=79> */
.L_x_3233:
        /* <DEDUP_REMOVED lines=45> */
.L_x_3232:
[----:B------:R-:W-:Y:S05]  /*07c0*/  BSYNC B1 ;  /* 0x0000000000017941 */ /* 0x000fea0003800000 */
.L_x_3231:
        /* <DEDUP_REMOVED lines=13> */
.L_x_3234:
        /* <DEDUP_REMOVED lines=16> */
.L_x_3230:
[----:B------:R-:W-:Y:S05]  /*09a0*/  BSYNC B0 ;  /* 0x0000000000007941 */ /* 0x000fea0003800000 */
.L_x_3229:
        /* <DEDUP_REMOVED lines=37> */
.L_x_3239:
        /* <DEDUP_REMOVED lines=13> */
.L_x_3238:
[----:B------:R-:W-:Y:S05]  /*0cd0*/  BSYNC B1 ;  /* 0x0000000000017941 */ /* 0x000fea0003800000 */
.L_x_3237:
        /* <DEDUP_REMOVED lines=25> */
.L_x_3242:
        /* <DEDUP_REMOVED lines=49> */
.L_x_3241:
[----:B------:R-:W-:Y:S05]  /*1180*/  BSYNC B1 ;  /* 0x0000000000017941 */ /* 0x000fea0003800000 */
.L_x_3240:
        /* <DEDUP_REMOVED lines=32> */
.L_x_3244:
[----:B------:R-:W-:Y:S05]  /*1390*/  BSYNC B1 ;  /* 0x0000000000017941 */ /* 0x000fea0003800000 */
.L_x_3243:
        /* <DEDUP_REMOVED lines=15> */
.L_x_3236:
[----:B------:R-:W-:Y:S05]  /*1490*/  BSYNC B0 ;  /* 0x0000000000007941 */ /* 0x000fea0003800000 */
.L_x_3235:
        /* <DEDUP_REMOVED lines=165> */
.L_x_3252:
        /* <DEDUP_REMOVED lines=30> */
.L_x_3259:
        /* <DEDUP_REMOVED lines=30> */
.L_x_3247:
[----:B------:R-:W-:Y:S05]  /*22b0*/  BSYNC B0 ;  /* 0x0000000000007941 */ /* 0x000fea0003800000 */
.L_x_3246:
        /* <DEDUP_REMOVED lines=119> */
.L_x_3270:
        /* <DEDUP_REMOVED lines=15> */
.L_x_3249:
[----:B------:R-:W-:Y:S05]  /*2b20*/  BSYNC B0 ;  /* 0x0000000000007941 */ /* 0x000fea0003800000 */
.L_x_3248:
        /* <DEDUP_REMOVED lines=18> */
.L_x_3245:
[----:B------:R-:W-:Y:S01]  /*2c50*/  HFMA2.MMA R42, -RZ, RZ, 0, 9.5367431640625e-07 ;  /* 0x00000010ff2a7435 */ /* 0x000fe200000001ff */
[----:B------:R-:W-:Y:S01]  /*2c60*/  BSSY B0, `(.L_x_3253) ;  /* 0x0000006000007945 */ /* 0x000fe20003800000 */
[----:B------:R-:W-:Y:S01]  /*2c70*/  IMAD.MOV.U32 R51, RZ, RZ, 0x1f ;  /* 0x0000001fff337424 */ /* 0x000fe200078e00ff */
[----:B------:R-:W-:-:S08]  /*2c80*/  MOV R40, 0xffffffff ;  /* 0xffffffff00287802 */ /* 0x000fd00000000f00 */
[----:B------:R-:W-:Y:S05]  /*2c90*/  WARPSYNC.COLLECTIVE R40, `(.L_x_3254) ;  /* 0x0000000028087348 */ /* 0x000fea0003c00000 */
[----:B------:R1:W2:Y:S02]  /*2ca0*/  SHFL.BFLY P2, R50, R53, R42, R51 ;  /* 0x0c00002a35327389 */ /* 0x0002a40000040033 */
[----:B-12---:R-:W-:Y:S01]  /*2cb0*/  ENDCOLLECTIVE ;  /* 0x000000000000791b */ /* 0x006fe20003800000 */
.L_x_3254:
[----:B------:R-:W-:Y:S05]  /*2cc0*/  BSYNC B0 ;  /* 0x0000000000007941 */ /* 0x000fea0003800000 */
.L_x_3253:
[----:B------:R-:W-:Y:S01]  /*2cd0*/  HFMA2.MMA R51, -RZ, RZ, 0, 1.847743988037109375e-06 ;  /* 0x0000001fff337435 */ /* 0x000fe200000001ff */
[----:B------:R-:W-:Y:S01]  /*2ce0*/  FADD.FTZ R53, R53, R50 ;  /* 0x0000003235357221 */ /* 0x000fe20000010000 */
[----:B------:R-:W-:Y:S02]  /*2cf0*/  IMAD.MOV.U32 R42, RZ, RZ, 0x8 ;  /* 0x00000008ff2a7424 */ /* 0x000fe400078e00ff */
[----:B------:R-:W-:-:S07]  /*2d00*/  IMAD.MOV.U32 R40, RZ, RZ, -0x1 ;  /* 0xffffffffff287424 */ /* 0x000fce00078e00ff */
[----:B------:R-:W-:Y:S05]  /*2d10*/  WARPSYNC.COLLECTIVE R40, `(.L_x_3255) ;  /* 0x0000000028087348 */ /* 0x000fea0003c00000 */
[----:B------:R1:W2:Y:S02]  /*2d20*/  SHFL.BFLY P2, R50, R53, R42, R51 ;  /* 0x0c00002a35327389 */ /* 0x0002a40000040033 */
[----:B-12---:R-:W-:Y:S01]  /*2d30*/  ENDCOLLECTIVE ;  /* 0x000000000000791b */ /* 0x006fe20003800000 */
.L_x_3255:
[----:B------:R-:W-:Y:S02]  /*2d40*/  IMAD.MOV.U32 R42, RZ, RZ, 0x4 ;  /* 0x00000004ff2a7424 */ /* 0x000fe400078e00ff */
[----:B------:R-:W-:-:S05]  /*2d50*/  FADD.FTZ R14, R53, R50 ;  /* 0x00000032350e7221 */ /* 0x000fca0000010000 */
[----:B------:R-:W-:-:S07]  /*2d60*/  MOV R53, R14 ;  /* 0x0000000e00357202 */ /* 0x000fce0000000f00 */
[----:B------:R-:W-:Y:S05]  /*2d70*/  WARPSYNC.COLLECTIVE R40, `(.L_x_3256) ;  /* 0x0000000028087348 */ /* 0x000fea0003c00000 */
[----:B------:R1:W2:Y:S02]  /*2d80*/  SHFL.BFLY P2, R50, R53, R42, R51 ;  /* 0x0c00002a35327389 */ /* 0x0002a40000040033 */
[----:B-12---:R-:W-:Y:S01]  /*2d90*/  ENDCOLLECTIVE ;  /* 0x000000000000791b */ /* 0x006fe20003800000 */
.L_x_3256:
[----:B------:R-:W-:Y:S02]  /*2da0*/  IMAD.MOV.U32 R42, RZ, RZ, 0x2 ;  /* 0x00000002ff2a7424 */ /* 0x000fe400078e00ff */
[----:B------:R-:W-:-:S05]  /*2db0*/  FADD.FTZ R44, R14, R50 ;  /* 0x000000320e2c7221 */ /* 0x000fca0000010000 */
[----:B------:R-:W-:-:S07]  /*2dc0*/  MOV R53, R44 ;  /* 0x0000002c00357202 */ /* 0x000fce0000000f00 */
[----:B------:R-:W-:Y:S05]  /*2dd0*/  WARPSYNC.COLLECTIVE R40, `(.L_x_3257) ;  /* 0x0000000028087348 */ /* 0x000fea0003c00000 */
[----:B------:R1:W2:Y:S02]  /*2de0*/  SHFL.BFLY P2, R50, R53, R42, R51 ;  /* 0x0c00002a35327389 */ /* 0x0002a40000040033 */
[----:B-12---:R-:W-:Y:S01]  /*2df0*/  ENDCOLLECTIVE ;  /* 0x000000000000791b */ /* 0x006fe20003800000 */
.L_x_3257:
[----:B------:R-:W-:Y:S02]  /*2e00*/  IMAD.MOV.U32 R42, RZ, RZ, 0x1 ;  /* 0x00000001ff2a7424 */ /* 0x000fe400078e00ff */
[----:B------:R-:W-:-:S05]  /*2e10*/  FADD.FTZ R49, R44, R50 ;  /* 0x000000322c317221 */ /* 0x000fca0000010000 */
[----:B------:R-:W-:-:S07]  /*2e20*/  MOV R53, R49 ;  /* 0x0000003100357202 */ /* 0x000fce0000000f00 */
[----:B------:R-:W-:Y:S05]  /*2e30*/  WARPSYNC.COLLECTIVE R40, `(.L_x_3258) ;  /* 0x0000000028087348 */ /* 0x000fea0003c00000 */
[----:B------:R1:W2:Y:S02]  /*2e40*/  SHFL.BFLY P2, R50, R53, R42, R51 ;  /* 0x0c00002a35327389 */ /* 0x0002a40000040033 */
[----:B-12---:R-:W-:Y:S01]  /*2e50*/  ENDCOLLECTIVE ;  /* 0x000000000000791b */ /* 0x006fe20003800000 */
.L_x_3258:
[----:B------:R-:W-:Y:S05]  /*2e60*/  BRA `(.L_x_3259) ;  /* 0xfffffff000987947 */ /* 0x000fea000383ffff */
.L_x_3250:
        /* <DEDUP_REMOVED lines=23> */
.L_x_3261:
[----:B------:R-:W-:Y:S05]  /*2fe0*/  BSYNC B1 ;  /* 0x0000000000017941 */ /* 0x000fea0003800000 */
.L_x_3260:
        /* <DEDUP_REMOVED lines=8> */
.L_x_3262:
        /* <DEDUP_REMOVED lines=27> */
.L_x_3263:
        /* <DEDUP_REMOVED lines=13> */
.L_x_3264:
        /* <DEDUP_REMOVED lines=15> */
.L_x_3265:
        /* <DEDUP_REMOVED lines=15> */
.L_x_3266:
        /* <DEDUP_REMOVED lines=15> */
.L_x_3267:
        /* <DEDUP_REMOVED lines=15> */
.L_x_3268:
[----:B------:R-:W-:-:S06]  /*36b0*/  LEA R48, R48, UR4, 0x1 ;  /* 0x0000000430307c11 */ /* 0x000fcc000f8e08ff */
[----:B------:R-:W1:Y:S01]  /*36c0*/  LDS.U16 R48, [R48] ;  /* 0x0000000030307984 */ /* 0x000e620000000400 */
[----:B------:R-:W-:Y:S01]  /*36d0*/  IMAD.MOV.U32 R53, RZ, RZ, R49 ;  /* 0x000000ffff357224 */ /* 0x000fe200078e0031 */
[----:B------:R-:W-:-:S07]  /*36e0*/  MOV R52, R50 ;  /* 0x0000003200347202 */ /* 0x000fce0000000f00 */
[----:B-1----:R-:W-:Y:S05]  /*36f0*/  WARPSYNC.COLLECTIVE R40, `(.L_x_3269) ;  /* 0x0000000028087348 */ /* 0x002fea0003c00000 */
[----:B------:R2:W3:Y:S02]  /*3700*/  SHFL.BFLY P2, R50, R53, R42, R51 ;  /* 0x0c00002a35327389 */ /* 0x0004e40000040033 */
[----:B-123--:R-:W-:Y:S01]  /*3710*/  ENDCOLLECTIVE ;  /* 0x000000000000791b */ /* 0x00efe20003800000 */
.L_x_3269:
        /* <DEDUP_REMOVED lines=10> */
.L_x_3251:
[----:B------:R-:W-:Y:S01]  /*37c0*/  BSSY B1, `(.L_x_3271) ;  /* 0x0000005000017945 */ /* 0x000fe20003800000 */
[----:B------:R-:W-:-:S07]  /*37d0*/  MOV R40, 0xffffffff ;  /* 0xffffffff00287802 */ /* 0x000fce0000000f00 */
[----:B------:R-:W-:Y:S05]  /*37e0*/  WARPSYNC.COLLECTIVE R40, `(.L_x_3272) ;  /* 0x0000000028087348 */ /* 0x000fea0003c00000 */
[----:B------:R-:W-:Y:S01]  /*37f0*/  NOP ;  /* 0x0000000000007918 */ /* 0x000fe20000000000 */
[----:B------:R-:W-:Y:S01]  /*3800*/  ENDCOLLECTIVE ;  /* 0x000000000000791b */ /* 0x000fe20003800000 */
.L_x_3272:
[----:B------:R-:W-:Y:S05]  /*3810*/  BSYNC B1 ;  /* 0x0000000000017941 */ /* 0x000fea0003800000 */
.L_x_3271:
[----:B------:R-:W-:Y:S05]  /*3820*/  BRA `(.L_x_3249) ;  /* 0xfffffff000bc7947 */ /* 0x000fea000383ffff */
.L_x_3273:
        /* <DEDUP_REMOVED lines=13> */
.L_x_4596:


//--------------------- .text._ZN12tensorrt_llm7kernels32fusedQKNormRopeKernelNTokenHeadsIN3c104HalfES3_Li256ELb1ELi4EEEvPviiifPKvS6_S6_PKlii --------------------------
	.section	.text._ZN12tensorrt_llm7kernels32fusedQKNormRopeKernelNTokenHeadsIN3c104HalfES3_Li256ELb1ELi4EEEvPviiifPKvS6_S6_PKlii,"ax",@progbits
	.align	128
        .global         _ZN12tensorrt_llm7kernels32fusedQKNormRopeKernelNTokenHeadsIN3c104HalfES3_Li256ELb1ELi4EEEvPviiifPKvS6_S6_PKlii
        .type           _ZN12tensorrt_llm7kernels32fusedQKNormRopeKernelNTokenHeadsIN3c104HalfES3_Li256ELb1ELi4EEEvPviiifPKvS6_S6_PKlii,@function
        .size           _ZN12tensorrt_llm7kernels32fusedQKNormRopeKernelNTokenHeadsIN3c104HalfES3_Li256ELb1ELi4EEEvPviiifPKvS6_S6_PKlii,(.L_x_4597 - _ZN12tensorrt_llm7kernels32fusedQKNormRopeKernelNTokenHeadsIN3c104HalfES3_Li256ELb1ELi4EEEvPviiifPKvS6_S6_PKlii)
        .other          _ZN12tensorrt_llm7kernels32fusedQKNormRopeKernelNTokenHeadsIN3c104HalfES3_Li256ELb1ELi4EEEvPviiifPKvS6_S6_PKlii,@"STO_CUDA_ENTRY STV_DEFAULT"
_ZN12tensorrt_llm7kernels32fusedQKNormRopeKernelNTokenHeadsIN3c104HalfES3_Li256ELb1ELi4EEEvPviiifPKvS6_S6_PKlii:
.text._ZN12tensorrt_llm7kernels32fusedQKNormRopeKernelNTokenHeadsIN3c104HalfES3_Li256ELb1ELi4EEEvPviiifPKvS6_S6_PKlii:
        /* <DEDUP_REMOVED lines=79> */
.L_x_3278:
        /* <DEDUP_REMOVED lines=45> */
.L_x_3277:
[----:B------:R-:W-:Y:S05]  /*07c0*/  BSYNC B1 ;  /* 0x0000000000017941 */ /* 0x000fea0003800000 */
.L_x_3276:
        /* <DEDUP_REMOVED lines=13> */
.L_x_3279:
        /* <DEDUP_REMOVED lines=16> */
.L_x_3275:
[----:B------:R-:W-:Y:S05]  /*09a0*/  BSYNC B0 ;  /* 0x0000000000007941 */ /* 0x000fea0003800000 */
.L_x_3274:
        /* <DEDUP_REMOVED lines=37> */
.L_x_3284:
        /* <DEDUP_REMOVED lines=13> */
.L_x_3283:
[----:B------:R-:W-:Y:S05]  /*0cd0*/  BSYNC B1 ;  /* 0x0000000000017941 */ /* 0x000fea0003800000 */
.L_x_3282:
        /* <DEDUP_REMOVED lines=26> */
.L_x_3287:
        /* <DEDUP_REMOVED lines=49> */
.L_x_3286:
[----:B------:R-:W-:Y:S05]  /*1190*/  BSYNC B1 ;  /* 0x0000000000017941 */ /* 0x000fea0003800000 */
.L_x_3285:
        /* <DEDUP_REMOVED lines=32> */
.L_x_3289:
[----:B------:R-:W-:Y:S05]  /*13a0*/  BSYNC B1 ;  /* 0x0000000000017941 */ /* 0x000fea0003800000 */
.L_x_3288:
        /* <DEDUP_REMOVED lines=15> */
.L_x_3281:
[----:B------:R-:W-:Y:S05]  /*14a0*/  BSYNC B0 ;  /* 0x0000000000007941 */ /* 0x000fea0003800000 */
.L_x_3280:
        /* <DEDUP_REMOVED lines=61> */
.L_x_3295:
        /* <DEDUP_REMOVED lines=30> */
.L_x_3302:
        /* <DEDUP_REMOVED lines=30> */
.L_x_3292:
[----:B------:R-:W-:Y:S05]  /*1c40*/  BSYNC B0 ;  /* 0x0000000000007941 */ /* 0x000fea0003800000 */
.L_x_3291:
        /* <DEDUP_REMOVED lines=37> */
.L_x_3294:
[----:B------:R-:W-:Y:S05]  /*1ea0*/  BSYNC B0 ;  /* 0x0000000000007941 */ /* 0x000fea0003800000 */
.L_x_3293:
        /* <DEDUP_REMOVED lines=18> */
.L_x_3290:
        /* <DEDUP_REMOVED lines=8> */
.L_x_3297:
[----:B------:R-:W-:Y:S05]  /*2050*/  BSYNC B0 ;  /* 0x0000000000007941 */ /* 0x000fea0003800000 */
.L_x_3296:
        /* <DEDUP_REMOVED lines=8> */
.L_x_3298:
[----:B------:R-:W-:Y:S01]  /*20e0*/  HFMA2.MMA R42, -RZ, RZ, 0, 2.384185791015625e-07 ;  /* 0x00000004ff2a7435 */ /* 0x000fe200000001ff */
[----:B------:R-:W-:-:S04]  /*20f0*/  IMAD.MOV.U32 R6, RZ, RZ, R41 ;  /* 0x000000ffff067224 */ /* 0x000fc800078e0029 */
[----:B------:R-:W-:-:S05]  /*2100*/  FADD.FTZ R6, R5, R6 ;  /* 0x0000000605067221 */ /* 0x000fca0000010000 */
[----:B------:R-:W-:-:S07]  /*2110*/  MOV R5, R6 ;  /* 0x0000000600057202 */ /* 0x000fce0000000f00 */
[----:B------:R-:W-:Y:S05]  /*2120*/  WARPSYNC.COLLECTIVE R40, `(.L_x_3299) ;  /* 0x0000000028087348 */ /* 0x000fea0003c00000 */
[----:B------:R1:W2:Y:S02]  /*2130*/  SHFL.BFLY P1, R41, R5, R42, R43 ;  /* 0x0c00002a05297389 */ /* 0x0002a4000002002b */
[----:B-12---:R-:W-:Y:S01]  /*2140*/  ENDCOLLECTIVE ;  /* 0x000000000000791b */ /* 0x006fe20003800000 */
.L_x_3299:
[----:B------:R-:W-:Y:S01]  /*2150*/  HFMA2.MMA R42, -RZ, RZ, 0, 1.1920928955078125e-07 ;  /* 0x00000002ff2a7435 */ /* 0x000fe200000001ff */
[----:B------:R-:W-:-:S04]  /*2160*/  IMAD.MOV.U32 R39, RZ, RZ, R41 ;  /* 0x000000ffff277224 */ /* 0x000fc800078e0029 */
[----:B------:R-:W-:-:S05]  /*2170*/  FADD.FTZ R39, R6, R39 ;  /* 0x0000002706277221 */ /* 0x000fca0000010000 */
[----:B------:R-:W-:-:S07]  /*2180*/  MOV R5, R39 ;  /* 0x0000002700057202 */ /* 0x000fce0000000f00 */
[----:B------:R-:W-:Y:S05]  /*2190*/  WARPSYNC.COLLECTIVE R40, `(.L_x_3300) ;  /* 0x0000000028087348 */ /* 0x000fea0003c00000 */
[----:B------:R1:W2:Y:S02]  /*21a0*/  SHFL.BFLY P1, R41, R5, R42, R43 ;  /* 0x0c00002a05297389 */ /* 0x0002a4000002002b */
[----:B-12---:R-:W-:Y:S01]  /*21b0*/  ENDCOLLECTIVE ;  /* 0x000000000000791b */ /* 0x006fe20003800000 */
.L_x_3300:
[----:B------:R-:W-:Y:S01]  /*21c0*/  HFMA2.MMA R42, -RZ, RZ, 0, 5.9604644775390625e-08 ;  /* 0x00000001ff2a7435 */ /* 0x000fe200000001ff */
[----:B------:R-:W-:-:S04]  /*21d0*/  IMAD.MOV.U32 R38, RZ, RZ, R41 ;  /* 0x000000ffff267224 */ /* 0x000fc800078e0029 */
[----:B------:R-:W-:-:S05]  /*21e0*/  FADD.FTZ R38, R39, R38 ;  /* 0x0000002627267221 */ /* 0x000fca0000010000 */
[----:B------:R-:W-:-:S07]  /*21f0*/  MOV R5, R38 ;  /* 0x0000002600057202 */ /* 0x000fce0000000f00 */
[----:B------:R-:W-:Y:S05]  /*2200*/  WARPSYNC.COLLECTIVE R40, `(.L_x_3301) ;  /* 0x0000000028087348 */ /* 0x000fea0003c00000 */
[----:B------:R1:W2:Y:S02]  /*2210*/  SHFL.BFLY P1, R41, R5, R42, R43 ;  /* 0x0c00002a05297389 */ /* 0x0002a4000002002b */
[----:B-12---:R-:W-:Y:S01]  /*2220*/  ENDCOLLECTIVE ;  /* 0x000000000000791b */ /* 0x006fe20003800000 */
.L_x_3301:
[----:B------:R-:W-:Y:S05]  /*2230*/  BRA `(.L_x_3302) ;  /* 0xfffffff800087947 */ /* 0x000fea000383ffff */
.L_x_3303:
        /* <DEDUP_REMOVED lines=12> */
.L_x_4597:


//--------------------- .text._ZN12tensorrt_llm7kernels32fusedQKNormRopeKernelNTokenHeadsIN3c104HalfES3_Li128ELb0ELi4EEEvPviiifPKvS6_S6_PKlii --------------------------
	.section	.text._ZN12tensorrt_llm7kernels32fusedQKNormRopeKernelNTokenHeadsIN3c104HalfES3_Li128ELb0ELi4EEEvPviiifPKvS6_S6_PKlii,"ax",@progbits
	.align	128
        .global         _ZN12tensorrt_llm7kernels32fusedQKNormRopeKernelNTokenHeadsIN3c104HalfES3_Li128ELb0ELi4EEEvPviiifPKvS6_S6_PKlii
        .type           _ZN12tensorrt_llm7kernels32fusedQKNormRopeKernelNTokenHeadsIN3c104HalfES3_Li128ELb0ELi4EEEvPviiifPKvS6_S6_PKlii,@function
        .size           _ZN12tensorrt_llm7kernels32fusedQKNormRopeKernelNTokenHeadsIN3c104HalfES3_Li128ELb0ELi4EEEvPviiifPKvS6_S6_PKlii,(.L_x_4598 - _ZN12tensorrt_llm7kernels32fusedQKNormRopeKernelNTokenHeadsIN3c104HalfES3_Li128ELb0ELi4EEEvPviiifPKvS6_S6_PKlii)
        .other          _ZN12tensorrt_llm7kernels32fusedQKNormRopeKernelNTokenHeadsIN3c104HalfES3_Li128ELb0ELi4EEEvPviiifPKvS6_S6_PKlii,@"STO_CUDA_ENTRY STV_DEFAULT"
_ZN12tensorrt_llm7kernels32fusedQKNormRopeKernelNTokenHeadsIN3c104HalfES3_Li128ELb0ELi4EEEvPviiifPKvS6_S6_PKlii:
.text._ZN12tensorrt_llm7kernels32fusedQKNormRopeKernelNTokenHeadsIN3c104HalfES3_Li128ELb0ELi4EEEvPviiifPKvS6_S6_PKlii:
        /* <DEDUP_REMOVED lines=79> */
.L_x_3308:
        /* <DEDUP_REMOVED lines=45> */
.L_x_3307:
[----:B------:R-:W-:Y:S05]  /*07c0*/  BSYNC B1 ;  /* 0x0000000000017941 */ /* 0x000fea0003800000 */
.L_x_3306:
        /* <DEDUP_REMOVED lines=13> */
.L_x_3309:
        /* <DEDUP_REMOVED lines=16> */
.L_x_3305:
[----:B------:R-:W-:Y:S05]  /*09a0*/  BSYNC B0 ;  /* 0x0000000000007941 */ /* 0x000fea0003800000 */
.L_x_3304:
        /* <DEDUP_REMOVED lines=37> */
.L_x_3314:
        /* <DEDUP_REMOVED lines=13> */
.L_x_3313:
[----:B------:R-:W-:Y:S05]  /*0cd0*/  BSYNC B1 ;  /* 0x0000000000017941 */ /* 0x000fea0003800000 */
.L_x_3312:
        /* <DEDUP_REMOVED lines=25> */
.L_x_3317:
        /* <DEDUP_REMOVED lines=49> */
.L_x_3316:
[----:B------:R-:W-:Y:S05]  /*1180*/  BSYNC B1 ;  /* 0x0000000000017941 */ /* 0x000fea0003800000 */
.L_x_3315:
        /* <DEDUP_REMOVED lines=32> */
.L_x_3319:
[----:B------:R-:W-:Y:S05]  /*1390*/  BSYNC B1 ;  /* 0x0000000000017941 */ /* 0x000fea0003800000 */
.L_x_3318:
        /* <DEDUP_REMOVED lines=15> */
.L_x_3311:
[----:B------:R-:W-:Y:S05]  /*1490*/  BSYNC B0 ;  /* 0x0000000000007941 */ /* 0x000fea0003800000 */
.L_x_3310:
        /* <DEDUP_REMOVED lines=98> */
.L_x_3327:
        /* <DEDUP_REMOVED lines=22> */
.L_x_3334:
        /* <DEDUP_REMOVED lines=18> */
.L_x_3322:
[----:B------:R-:W-:Y:S05]  /*1d40*/  BSYNC B0 ;  /* 0x0000000000007941 */ /* 0x000fea0003800000 */
.L_x_3321:
        /* <DEDUP_REMOVED lines=70> */
.L_x_3341:
        /* <DEDUP_REMOVED lines=15> */
.L_x_3324:
[----:B------:R-:W-:Y:S05]  /*22a0*/  BSYNC B0 ;  /* 0x0000000000007941 */ /* 0x000fea0003800000 */
.L_x_3323:
        /* <DEDUP_REMOVED lines=16> */
.L_x_3320:
[----:B------:R-:W-:Y:S01]  /*23b0*/  HFMA2.MMA R3, -RZ, RZ, 0, 1.847743988037109375e-06 ;  /* 0x0000001fff037435 */ /* 0x000fe200000001ff */
[----:B------:R-:W-:Y:S01]  /*23c0*/  BSSY B0, `(.L_x_3328) ;  /* 0x0000006000007945 */ /* 0x000fe20003800000 */
[----:B------:R-:W-:Y:S02]  /*23d0*/  IMAD.MOV.U32 R2, RZ, RZ, 0x10 ;  /* 0x00000010ff027424 */ /* 0x000fe400078e00ff */
[----:B------:R-:W-:-:S07]  /*23e0*/  IMAD.MOV.U32 R4, RZ, RZ, -0x1 ;  /* 0xffffffffff047424 */ /* 0x000fce00078e00ff */
[----:B------:R-:W-:Y:S05]  /*23f0*/  WARPSYNC.COLLECTIVE R4, `(.L_x_3329) ;  /* 0x0000000004087348 */ /* 0x000fea0003c00000 */
[----:B------:R1:W2:Y:S02]  /*2400*/  SHFL.BFLY P3, R34, R33, R2, R3 ;  /* 0x0c00000221227389 */ /* 0x0002a40000060003 */
[----:B-12---:R-:W-:Y:S01]  /*2410*/  ENDCOLLECTIVE ;  /* 0x000000000000791b */ /* 0x006fe20003800000 */
.L_x_3329:
[----:B------:R-:W-:Y:S05]  /*2420*/  BSYNC B0 ;  /* 0x0000000000007941 */ /* 0x000fea0003800000 */
.L_x_3328:
[----:B------:R-:W-:Y:S01]  /*2430*/  FADD.FTZ R33, R33, R34 ;  /* 0x0000002221217221 */ /* 0x000fe20000010000 */
[----:B------:R-:W-:Y:S01]  /*2440*/  MOV R2, 0x8 ;  /* 0x0000000800027802 */ /* 0x000fe20000000f00 */
[----:B------:R-:W-:Y:S01]  /*2450*/  IMAD.MOV.U32 R3, RZ, RZ, 0x1f ;  /* 0x0000001fff037424 */ /* 0x000fe200078e00ff */
[----:B------:R-:W-:-:S07]  /*2460*/  MOV R4, 0xffffffff ;  /* 0xffffffff00047802 */ /* 0x000fce0000000f00 */
[----:B------:R-:W-:Y:S05]  /*2470*/  WARPSYNC.COLLECTIVE R4, `(.L_x_3330) ;  /* 0x0000000004087348 */ /* 0x000fea0003c00000 */
[----:B------:R1:W2:Y:S02]  /*2480*/  SHFL.BFLY P3, R34, R33, R2, R3 ;  /* 0x0c00000221227389 */ /* 0x0002a40000060003 */
[----:B-12---:R-:W-:Y:S01]  /*2490*/  ENDCOLLECTIVE ;  /* 0x000000000000791b */ /* 0x006fe20003800000 */
.L_x_3330:
[----:B------:R-:W-:Y:S01]  /*24a0*/  HFMA2.MMA R2, -RZ, RZ, 0, 2.384185791015625e-07 ;  /* 0x00000004ff027435 */ /* 0x000fe200000001ff */
[----:B------:R-:W-:-:S04]  /*24b0*/  FADD.FTZ R5, R33, R34 ;  /* 0x0000002221057221 */ /* 0x000fc80000010000 */
[----:B------:R-:W-:-:S07]  /*24c0*/  IMAD.MOV.U32 R33, RZ, RZ, R5 ;  /* 0x000000ffff217224 */ /* 0x000fce00078e0005 */
[----:B------:R-:W-:Y:S05]  /*24d0*/  WARPSYNC.COLLECTIVE R4, `(.L_x_3331) ;  /* 0x0000000004087348 */ /* 0x000fea0003c00000 */
[----:B------:R1:W2:Y:S02]  /*24e0*/  SHFL.BFLY P3, R34, R33, R2, R3 ;  /* 0x0c00000221227389 */ /* 0x0002a40000060003 */
[----:B-12---:R-:W-:Y:S01]  /*24f0*/  ENDCOLLECTIVE ;  /* 0x000000000000791b */ /* 0x006fe20003800000 */
.L_x_3331:
[----:B------:R-:W-:Y:S01]  /*2500*/  MOV R2, 0x2 ;  /* 0x0000000200027802 */ /* 0x000fe20000000f00 */
[----:B------:R-:W-:-:S04]  /*2510*/  FADD.FTZ R35, R5, R34 ;  /* 0x0000002205237221 */ /* 0x000fc80000010000 */
[----:B------:R-:W-:-:S07]  /*2520*/  IMAD.MOV.U32 R33, RZ, RZ, R35 ;  /* 0x000000ffff217224 */ /* 0x000fce00078e0023 */
[----:B------:R-:W-:Y:S05]  /*2530*/  WARPSYNC.COLLECTIVE R4, `(.L_x_3332) ;  /* 0x0000000004087348 */ /* 0x000fea0003c00000 */
[----:B------:R1:W2:Y:S02]  /*2540*/  SHFL.BFLY P3, R34, R33, R2, R3 ;  /* 0x0c00000221227389 */ /* 0x0002a40000060003 */
[----:B-12---:R-:W-:Y:S01]  /*2550*/  ENDCOLLECTIVE ;  /* 0x000000000000791b */ /* 0x006fe20003800000 */
.L_x_3332:
[----:B------:R-:W-:Y:S01]  /*2560*/  HFMA2.MMA R2, -RZ, RZ, 0, 5.9604644775390625e-08 ;  /* 0x00000001ff027435 */ /* 0x000fe200000001ff */
[----:B------:R-:W-:-:S04]  /*2570*/  FADD.FTZ R36, R35, R34 ;  /* 0x0000002223247221 */ /* 0x000fc80000010000 */
[----:B------:R-:W-:-:S07]  /*2580*/  IMAD.MOV.U32 R33, RZ, RZ, R36 ;  /* 0x000000ffff217224 */ /* 0x000fce00078e0024 */
[----:B------:R-:W-:Y:S05]  /*2590*/  WARPSYNC.COLLECTIVE R4, `(.L_x_3333) ;  /* 0x0000000004087348 */ /* 0x000fea0003c00000 */
[----:B------:R1:W2:Y:S02]  /*25a0*/  SHFL.BFLY P3, R34, R33, R2, R3 ;  /* 0x0c00000221227389 */ /* 0x0002a40000060003 */
[----:B-12---:R-:W-:Y:S01]  /*25b0*/  ENDCOLLECTIVE ;  /* 0x000000000000791b */ /* 0x006fe20003800000 */
.L_x_3333:
[----:B------:R-:W-:Y:S05]  /*25c0*/  BRA `(.L_x_3334) ;  /* 0xfffffff400947947 */ /* 0x000fea000383ffff */
.L_x_3325:
        /* <DEDUP_REMOVED lines=23> */
.L_x_3336:
[----:B------:R-:W-:Y:S05]  /*2740*/  BSYNC B1 ;  /* 0x0000000000017941 */ /* 0x000fea0003800000 */
.L_x_3335:
        /* <DEDUP_REMOVED lines=8> */
.L_x_3337:
        /* <DEDUP_REMOVED lines=26> */
.L_x_3338:
        /* <DEDUP_REMOVED lines=17> */
.L_x_3339:
        /* <DEDUP_REMOVED lines=8> */
.L_x_3340:
[----:B------:R-:W1:Y:S02]  /*2b00*/  LDS.U16 R37, [R37] ;  /* 0x0000000025257984 */ /* 0x000e640000000400 */
[----:B-1----:R-:W-:-:S05]  /*2b10*/  HADD2.F32 R35, -RZ, R37.H0_H0 ;  /* 0x20000025ff237230 */ /* 0x002fca0000004100 */
[----:B------:R-:W-:Y:S01]  /*2b20*/  FFMA.FTZ R36, R32, R35, R36 ;  /* 0x0000002320247223 */ /* 0x000fe20000010024 */
[----:B------:R-:W-:Y:S01]  /*2b30*/  IMAD.MOV.U32 R35, RZ, RZ, R34 ;  /* 0x000000ffff237224 */ /* 0x000fe200078e0022 */
[----:B------:R-:W-:Y:S06]  /*2b40*/  BRA `(.L_x_3341) ;  /* 0xfffffff400987947 */ /* 0x000fec000383ffff */
.L_x_3326:
[----:B------:R-:W-:Y:S01]  /*2b50*/  BSSY B1, `(.L_x_3342) ;  /* 0x0000005000017945 */ /* 0x000fe20003800000 */
[----:B------:R-:W-:-:S07]  /*2b60*/  MOV R4, 0xffffffff ;  /* 0xffffffff00047802 */ /* 0x000fce0000000f00 */
[----:B------:R-:W-:Y:S05]  /*2b70*/  WARPSYNC.COLLECTIVE R4, `(.L_x_3343) ;  /* 0x0000000004087348 */ /* 0x000fea0003c00000 */
[----:B------:R-:W-:Y:S01]  /*2b80*/  NOP ;  /* 0x0000000000007918 */ /* 0x000fe20000000000 */
[----:B------:R-:W-:Y:S01]  /*2b90*/  ENDCOLLECTIVE ;  /* 0x000000000000791b */ /* 0x000fe20003800000 */
.L_x_3343:
[----:B------:R-:W-:Y:S05]  /*2ba0*/  BSYNC B1 ;  /* 0x0000000000017941 */ /* 0x000fea0003800000 */
.L_x_3342:
[----:B------:R-:W-:Y:S05]  /*2bb0*/  BRA `(.L_x_3324) ;  /* 0xfffffff400b87947 */ /* 0x000fea000383ffff */
.L_x_3344:
        /* <DEDUP_REMOVED lines=12> */
.L_x_4598:


//--------------------- .text._ZN12tensorrt_llm7kernels32fusedQKNormRopeKernelNTokenHeadsIN3c104HalfES3_Li128ELb1ELi4EEEvPviiifPKvS6_S6_PKlii --------------------------
	.section	.text._ZN12tensorrt_llm7kernels32fusedQKNormRopeKernelNTokenHeadsIN3c104HalfES3_Li128ELb1ELi4EEEvPviiifPKvS6_S6_PKlii,"ax",@progbits
	.align	128
        .global         _ZN12tensorrt_llm7kernels32fusedQKNormRopeKernelNTokenHeadsIN3c104HalfES3_Li128ELb1ELi4EEEvPviiifPKvS6_S6_PKlii
        .type           _ZN12tensorrt_llm7kernels32fusedQKNormRopeKernelNTokenHeadsIN3c104HalfES3_Li128ELb1ELi4EEEvPviiifPKvS6_S6_PKlii,@function
        .size           _ZN12tensorrt_llm7kernels32fusedQKNormRopeKernelNTokenHeadsIN3c104HalfES3_Li128ELb1ELi4EEEvPviiifPKvS6_S6_PKlii,(.L_x_4599 - _ZN12tensorrt_llm7kernels32fusedQKNormRopeKernelNTokenHeadsIN3c104HalfES3_Li128ELb1ELi4EEEvPviiifPKvS6_S6_PKlii)
        .other          _ZN12tensorrt_llm7kernels32fusedQKNormRopeKernelNTokenHeadsIN3c104HalfES3_Li128ELb1ELi4EEEvPviiifPKvS6_S6_PKlii,@"STO_CUDA_ENTRY STV_DEFAULT"
_ZN12tensorrt_llm7kernels32fusedQKNormRopeKernelNTokenHeadsIN3c104HalfES3_Li128ELb1ELi4EEEvPviiifPKvS6_S6_PKlii:
.text._ZN12tensorrt_llm7kernels32fusedQKNormRopeKernelNTokenHeadsIN3c104HalfES3_Li128ELb1ELi4EEEvPviiifPKvS6_S6_PKlii:
        /* <DEDUP_REMOVED lines=80> */
.L_x_3349:
        /* <DEDUP_REMOVED lines=45> */
.L_x_3348:
[----:B------:R-:W-:Y:S05]  /*07d0*/  BSYNC B1 ;  /* 0x0000000000017941 */ /* 0x000fea0003800000 */
.L_x_3347:
        /* <DEDUP_REMOVED lines=13> */
.L_x_3350:
        /* <DEDUP_REMOVED lines=16> */
.L_x_3346:
[----:B------:R-:W-:Y:S05]  /*09b0*/  BSYNC B0 ;  /* 0x0000000000007941 */ /* 0x000fea0003800000 */
.L_x_3345:
        /* <DEDUP_REMOVED lines=37> */
.L_x_3355:
        /* <DEDUP_REMOVED lines=13> */
.L_x_3354:
[----:B------:R-:W-:Y:S05]  /*0ce0*/  BSYNC B1 ;  /* 0x0000000000017941 */ /* 0x000fea0003800000 */
.L_x_3353:
        /* <DEDUP_REMOVED lines=25> */
.L_x_3358:
        /* <DEDUP_REMOVED lines=49> */
.L_x_3357:
[----:B------:R-:W-:Y:S05]  /*1190*/  BSYNC B1 ;  /* 0x0000000000017941 */ /* 0x000fea0003800000 */
.L_x_3356:
        /* <DEDUP_REMOVED lines=36> */
.L_x_3360:
[----:B------:R-:W-:Y:S05]  /*13e0*/  BSYNC B1 ;  /* 0x0000000000017941 */ /* 0x000fea0003800000 */
.L_x_3359:
        /* <DEDUP_REMOVED lines=15> */
.L_x_3352:
[----:B------:R-:W-:Y:S05]  /*14e0*/  BSYNC B0 ;  /* 0x0000000000007941 */ /* 0x000fea0003800000 */
.L_x_3351:
        /* <DEDUP_REMOVED lines=45> */
.L_x_3366:
        /* <DEDUP_REMOVED lines=22> */
.L_x_3373:
        /* <DEDUP_REMOVED lines=18> */
.L_x_3363:
[----:B------:R-:W-:Y:S05]  /*1a40*/  BSYNC B0 ;  /* 0x0000000000007941 */ /* 0x000fea0003800000 */
.L_x_3362:
        /* <DEDUP_REMOVED lines=20> */
.L_x_3365:
[----:B------:R-:W-:Y:S05]  /*1b90*/  BSYNC B0 ;  /* 0x0000000000007941 */ /* 0x000fea0003800000 */
.L_x_3364:
        /* <DEDUP_REMOVED lines=16> */
.L_x_3361:
        /* <DEDUP_REMOVED lines=8> */
.L_x_3368:
[----:B------:R-:W-:Y:S05]  /*1d20*/  BSYNC B0 ;  /* 0x0000000000007941 */ /* 0x000fea0003800000 */
.L_x_3367:
        /* <DEDUP_REMOVED lines=8> */
.L_x_3369:
[----:B------:R-:W-:Y:S01]  /*1db0*/  HFMA2.MMA R25, -RZ, RZ, 0, 2.384185791015625e-07 ;  /* 0x00000004ff197435 */ /* 0x000fe200000001ff */
[----:B------:R-:W-:Y:S02]  /*1dc0*/  IMAD.MOV.U32 R28, RZ, RZ, R15 ;  /* 0x000000ffff1c7224 */ /* 0x000fe400078e000f */
[----:B------:R-:W-:Y:S02]  /*1dd0*/  IMAD.MOV.U32 R15, RZ, RZ, -0x1 ;  /* 0xffffffffff0f7424 */ /* 0x000fe400078e00ff */
[----:B------:R-:W-:-:S07]  /*1de0*/  FADD.FTZ R28, R27, R28 ;  /* 0x0000001c1b1c7221 */ /* 0x000fce0000010000 */
[----:B------:R-:W-:Y:S05]  /*1df0*/  WARPSYNC.COLLECTIVE R15, `(.L_x_3370) ;  /* 0x000000000f087348 */ /* 0x000fea0003c00000 */
[----:B------:R1:W2:Y:S02]  /*1e00*/  SHFL.BFLY P1, R15, R28, R25, R24 ;  /* 0x0c0000191c0f7389 */ /* 0x0002a40000020018 */
[----:B-12---:R-:W-:Y:S01]  /*1e10*/  ENDCOLLECTIVE ;  /* 0x000000000000791b */ /* 0x006fe20003800000 */
.L_x_3370:
        /* <DEDUP_REMOVED lines=8> */
.L_x_3371:
        /* <DEDUP_REMOVED lines=8> */
.L_x_3372:
[----:B------:R-:W-:Y:S01]  /*1f20*/  MOV R27, R15 ;  /* 0x0000000f001b7202 */ /* 0x000fe20000000f00 */
[----:B------:R-:W-:Y:S06]  /*1f30*/  BRA `(.L_x_3373) ;  /* 0xfffffff800787947 */ /* 0x000fec000383ffff */
.L_x_3374:
        /* <DEDUP_REMOVED lines=12> */
.L_x_4599:


//--------------------- .text._ZN12tensorrt_llm7kernels32fusedQKNormRopeKernelNTokenHeadsIN3c104HalfES3_Li64ELb0ELi4EEEvPviiifPKvS6_S6_PKlii --------------------------
	.section	.text._ZN12tensorrt_llm7kernels32fusedQKNormRopeKernelNTokenHeadsIN3c104HalfES3_Li64ELb0ELi4EEEvPviiifPKvS6_S6_PKlii,"ax",@progbits
	.align	128
        .global         _ZN12tensorrt_llm7kernels32fusedQKNormRopeKernelNTokenHeadsIN3c104HalfES3_Li64ELb0ELi4EEEvPviiifPKvS6_S6_PKlii
        .type           _ZN12tensorrt_llm7kernels32fusedQKNormRopeKernelNTokenHeadsIN3c104HalfES3_Li64ELb0ELi4EEEvPviiifPKvS6_S6_PKlii,@function
        .size           _ZN12tensorrt_llm7kernels32fusedQKNormRopeKernelNTokenHeadsIN3c104HalfES3_Li64ELb0ELi4EEEvPviiifPKvS6_S6_PKlii,(.L_x_4600 - _ZN12tensorrt_llm7kernels32fusedQKNormRopeKernelNTokenHeadsIN3c104HalfES3_Li64ELb0ELi4EEEvPviiifPKvS6_S6_PKlii)
        .other          _ZN12tensorrt_llm7kernels32fusedQKNormRopeKernelNTokenHeadsIN3c104HalfES3_Li64ELb0ELi4EEEvPviiifPKvS6_S6_PKlii,@"STO_CUDA_ENTRY STV_DEFAULT"
_ZN12tensorrt_llm7kernels32fusedQKNormRopeKernelNTokenHeadsIN3c104HalfES3_Li64ELb0ELi4EEEvPviiifPKvS6_S6_PKlii:
.text._ZN12tensorrt_llm7kernels32fusedQKNormRopeKernelNTokenHeadsIN3c104HalfES3_Li64ELb0ELi4EEEvPviiifPKvS6_S6_PKlii:
        /* <DEDUP_REMOVED lines=80> */
.L_x_3379:
        /* <DEDUP_REMOVED lines=45> */
.L_x_3378:
[----:B------:R-:W-:Y:S05]  /*07d0*/  BSYNC B1 ;  /* 0x0000000000017941 */ /* 0x000fea0003800000 */
.L_x_3377:
        /* <DEDUP_REMOVED lines=13> */
.L_x_3380:
        /* <DEDUP_REMOVED lines=16> */
.L_x_3376:
[----:B------:R-:W-:Y:S05]  /*09b0*/  BSYNC B0 ;  /* 0x0000000000007941 */ /* 0x000fea0003800000 */
.L_x_3375:
        /* <DEDUP_REMOVED lines=37> */
.L_x_3385:
        /* <DEDUP_REMOVED lines=13> */
.L_x_3384:
[----:B------:R-:W-:Y:S05]  /*0ce0*/  BSYNC B1 ;  /* 0x0000000000017941 */ /* 0x000fea0003800000 */
.L_x_3383:
        /* <DEDUP_REMOVED lines=25> */
.L_x_3388:
        /* <DEDUP_REMOVED lines=49> */
.L_x_3387:
[----:B------:R-:W-:Y:S05]  /*1190*/  BSYNC B1 ;  /* 0x0000000000017941 */ /* 0x000fea0003800000 */
.L_x_3386:
        /* <DEDUP_REMOVED lines=32> */
.L_x_3390:
[----:B------:R-:W-:Y:S05]  /*13a0*/  BSYNC B1 ;  /* 0x0000000000017941 */ /* 0x000fea0003800000 */
.L_x_3389:
        /* <DEDUP_REMOVED lines=15> */
.L_x_3382:
[----:B------:R-:W-:Y:S05]  /*14a0*/  BSYNC B0 ;  /* 0x0000000000007941 */ /* 0x000fea0003800000 */
.L_x_3381:
        /* <DEDUP_REMOVED lines=58> */
.L_x_3398:
        /* <DEDUP_REMOVED lines=18> */
.L_x_3405:
        /* <DEDUP_REMOVED lines=13> */
.L_x_3393:
[----:B------:R-:W-:Y:S05]  /*1a40*/  BSYNC B0 ;  /* 0x0000000000007941 */ /* 0x000fea0003800000 */
.L_x_3392:
        /* <DEDUP_REMOVED lines=46> */
.L_x_3410:
        /* <DEDUP_REMOVED lines=15> */
.L_x_3395:
[----:B------:R-:W-:Y:S05]  /*1e20*/  BSYNC B0 ;  /* 0x0000000000007941 */ /* 0x000fea0003800000 */
.L_x_3394:
        /* <DEDUP_REMOVED lines=15> */
.L_x_3391:
[----:B------:R-:W-:Y:S01]  /*1f20*/  BSSY B0, `(.L_x_3399) ;  /* 0x0000007000007945 */ /* 0x000fe20003800000 */
[----:B------:R-:W-:Y:S01]  /*1f30*/  MOV R3, 0x10 ;  /* 0x0000001000037802 */ /* 0x000fe20000000f00 */
[----:B------:R-:W-:Y:S01]  /*1f40*/  IMAD.MOV.U32 R24, RZ, RZ, 0x1f ;  /* 0x0000001fff187424 */ /* 0x000fe200078e00ff */
[----:B------:R-:W-:-:S07]  /*1f50*/  MOV R26, 0xffffffff ;  /* 0xffffffff001a7802 */ /* 0x000fce0000000f00 */
[----:B------:R-:W-:Y:S05]  /*1f60*/  WARPSYNC.COLLECTIVE R26, `(.L_x_3400) ;  /* 0x000000001a087348 */ /* 0x000fea0003c00000 */
[----:B------:R1:W2:Y:S02]  /*1f70*/  SHFL.BFLY P2, R27, R23, R3, R24 ;  /* 0x0c000003171b7389 */ /* 0x0002a40000040018 */
[----:B-12---:R-:W-:Y:S01]  /*1f80*/  ENDCOLLECTIVE ;  /* 0x000000000000791b */ /* 0x006fe20003800000 */
.L_x_3400:
[----:B------:R-:W-:Y:S05]  /*1f90*/  BSYNC B0 ;  /* 0x0000000000007941 */ /* 0x000fea0003800000 */
.L_x_3399:
        /* <DEDUP_REMOVED lines=8> */
.L_x_3401:
[----:B------:R-:W-:Y:S01]  /*2020*/  HFMA2.MMA R3, -RZ, RZ, 0, 2.384185791015625e-07 ;  /* 0x00000004ff037435 */ /* 0x000fe200000001ff */
[----:B------:R-:W-:-:S04]  /*2030*/  FADD.FTZ R28, R25, R27 ;  /* 0x0000001b191c7221 */ /* 0x000fc80000010000 */
[----:B------:R-:W-:-:S07]  /*2040*/  IMAD.MOV.U32 R23, RZ, RZ, R28 ;  /* 0x000000ffff177224 */ /* 0x000fce00078e001c */
[----:B------:R-:W-:Y:S05]  /*2050*/  WARPSYNC.COLLECTIVE R26, `(.L_x_3402) ;  /* 0x000000001a087348 */ /* 0x000fea0003c00000 */
[----:B------:R1:W2:Y:S02]  /*2060*/  SHFL.BFLY P2, R27, R23, R3, R24 ;  /* 0x0c000003171b7389 */ /* 0x0002a40000040018 */
[----:B-12---:R-:W-:Y:S01]  /*2070*/  ENDCOLLECTIVE ;  /* 0x000000000000791b */ /* 0x006fe20003800000 */
.L_x_3402:
[----:B------:R-:W-:Y:S01]  /*2080*/  MOV R3, 0x2 ;  /* 0x0000000200037802 */ /* 0x000fe20000000f00 */
[----:B------:R-:W-:-:S04]  /*2090*/  FADD.FTZ R29, R28, R27 ;  /* 0x0000001b1c1d7221 */ /* 0x000fc80000010000 */
[----:B------:R-:W-:-:S07]  /*20a0*/  IMAD.MOV.U32 R23, RZ, RZ, R29 ;  /* 0x000000ffff177224 */ /* 0x000fce00078e001d */
[----:B------:R-:W-:Y:S05]  /*20b0*/  WARPSYNC.COLLECTIVE R26, `(.L_x_3403) ;  /* 0x000000001a087348 */ /* 0x000fea0003c00000 */
[----:B------:R1:W2:Y:S02]  /*20c0*/  SHFL.BFLY P2, R27, R23, R3, R24 ;  /* 0x0c000003171b7389 */ /* 0x0002a40000040018 */
[----:B-12---:R-:W-:Y:S01]  /*20d0*/  ENDCOLLECTIVE ;  /* 0x000000000000791b */ /* 0x006fe20003800000 */
.L_x_3403:
[----:B------:R-:W-:Y:S01]  /*20e0*/  HFMA2.MMA R3, -RZ, RZ, 0, 5.9604644775390625e-08 ;  /* 0x00000001ff037435 */ /* 0x000fe200000001ff */
[----:B------:R-:W-:-:S04]  /*20f0*/  FADD.FTZ R29, R29, R27 ;  /* 0x0000001b1d1d7221 */ /* 0x000fc80000010000 */
[----:B------:R-:W-:-:S07]  /*2100*/  IMAD.MOV.U32 R23, RZ, RZ, R29 ;  /* 0x000000ffff177224 */ /* 0x000fce00078e001d */
[----:B------:R-:W-:Y:S05]  /*2110*/  WARPSYNC.COLLECTIVE R26, `(.L_x_3404) ;  /* 0x000000001a087348 */ /* 0x000fea0003c00000 */
[----:B------:R1:W2:Y:S02]  /*2120*/  SHFL.BFLY P2, R27, R23, R3, R24 ;  /* 0x0c000003171b7389 */ /* 0x0002a40000040018 */
[----:B-12---:R-:W-:Y:S01]  /*2130*/  ENDCOLLECTIVE ;  /* 0x000000000000791b */ /* 0x006fe20003800000 */
.L_x_3404:
[----:B------:R-:W-:Y:S05]  /*2140*/  BRA `(.L_x_3405) ;  /* 0xfffffff800087947 */ /* 0x000fea000383ffff */
.L_x_3396:
        /* <DEDUP_REMOVED lines=23> */
.L_x_3407:
[----:B------:R-:W-:Y:S05]  /*22c0*/  BSYNC B1 ;  /* 0x0000000000017941 */ /* 0x000fea0003800000 */
.L_x_3406:
[----:B------:R-:W-:Y:S01]  /*22d0*/  MOV R3, R16 ;  /* 0x0000001000037202 */ /* 0x000fe20000000f00 */
[----:B------:R-:W-:Y:S01]  /*22e0*/  IMAD.MOV.U32 R24, RZ, RZ, 0x1f ;  /* 0x0000001fff187424 */ /* 0x000fe200078e00ff */
[----:B------:R-:W-:Y:S02]  /*22f0*/  MOV R26, 0xffffffff ;  /* 0xffffffff001a7802 */ /* 0x000fe40000000f00 */
[----:B------:R-:W-:-:S13]  /*2300*/  ISETP.NE.AND P3, PT, R25, RZ, PT ;  /* 0x000000ff1900720c */ /* 0x000fda0003f65270 */
[----:B------:R-:W-:Y:S05]  /*2310*/  WARPSYNC.COLLECTIVE R26, `(.L_x_3408) ;  /* 0x000000001a087348 */ /* 0x000fea0003c00000 */
[----:B------:R1:W2:Y:S02]  /*2320*/  SHFL.BFLY P2, R27, R23, R3, R24 ;  /* 0x0c000003171b7389 */ /* 0x0002a40000040018 */
[----:B-12---:R-:W-:Y:S01]  /*2330*/  ENDCOLLECTIVE ;  /* 0x000000000000791b */ /* 0x006fe20003800000 */
.L_x_3408:
        /* <DEDUP_REMOVED lines=24> */
.L_x_3409:
[----:B------:R-:W-:Y:S05]  /*24c0*/  BRA `(.L_x_3410) ;  /* 0xfffffff800187947 */ /* 0x000fea000383ffff */
.L_x_3397:
[----:B------:R-:W-:Y:S01]  /*24d0*/  BSSY B1, `(.L_x_3411) ;  /* 0x0000005000017945 */ /* 0x000fe20003800000 */
[----:B------:R-:W-:-:S07]  /*24e0*/  MOV R26, 0xffffffff ;  /* 0xffffffff001a7802 */ /* 0x000fce0000000f00 */
[----:B------:R-:W-:Y:S05]  /*24f0*/  WARPSYNC.COLLECTIVE R26, `(.L_x_3412) ;  /* 0x000000001a087348 */ /* 0x000fea0003c00000 */
[----:B------:R-:W-:Y:S01]  /*2500*/  NOP ;  /* 0x0000000000007918 */ /* 0x000fe20000000000 */
[----:B------:R-:W-:Y:S01]  /*2510*/  ENDCOLLECTIVE ;  /* 0x000000000000791b */ /* 0x000fe20003800000 */
.L_x_3412:
[----:B------:R-:W-:Y:S05]  /*2520*/  BSYNC B1 ;  /* 0x0000000000017941 */ /* 0x000fea0003800000 */
.L_x_3411:
[----:B------:R-:W-:Y:S05]  /*2530*/  BRA `(.L_x_3395) ;  /* 0xfffffff800387947 */ /* 0x000fea000383ffff */
.L_x_3413:
        /* <DEDUP_REMOVED lines=12> */
.L_x_4600:


//--------------------- .text._ZN12tensorrt_llm7kernels32fusedQKNormRopeKernelNTokenHeadsIN3c104HalfES3_Li64ELb1ELi4EEEvPviiifPKvS6_S6_PKlii --------------------------
	.section	.text._ZN12tensorrt_llm7kernels32fusedQKNormRopeKernelNTokenHeadsIN3c104HalfES3_Li64ELb1ELi4EEEvPviiifPKvS6_S6_PKlii,"ax",@progbits
	.align	128
        .global         _ZN12tensorrt_llm7kernels32fusedQKNormRopeKernelNTokenHeadsIN3c104HalfES3_Li64ELb1ELi4EEEvPviiifPKvS6_S6_PKlii
        .type           _ZN12tensorrt_llm7kernels32fusedQKNormRopeKernelNTokenHeadsIN3c104HalfES3_Li64ELb1ELi4EEEvPviiifPKvS6_S6_PKlii,@function
        .size           _ZN12tensorrt_llm7kernels32fusedQKNormRopeKernelNTokenHeadsIN3c104HalfES3_Li64ELb1ELi4EEEvPviiifPKvS6_S6_PKlii,(.L_x_4601 - _ZN12tensorrt_llm7kernels32fusedQKNormRopeKernelNTokenHeadsIN3c104HalfES3_Li64ELb1ELi4EEEvPviiifPKvS6_S6_PKlii)
        .other          _ZN12tensorrt_llm7kernels32fusedQKNormRopeKernelNTokenHeadsIN3c104HalfES3_Li64ELb1ELi4EEEvPviiifPKvS6_S6_PKlii,@"STO_CUDA_ENTRY STV_DEFAULT"
_ZN12tensorrt_llm7kernels32fusedQKNormRopeKernelNTokenHeadsIN3c104HalfES3_Li64ELb1ELi4EEEvPviiifPKvS6_S6_PKlii:
.text._ZN12tensorrt_llm7kernels32fusedQKNormRopeKernelNTokenHeadsIN3c104HalfES3_Li64ELb1ELi4EEEvPviiifPKvS6_S6_PKlii:
        /* <DEDUP_REMOVED lines=79> */
.L_x_3418:
        /* <DEDUP_REMOVED lines=46> */
.L_x_3417:
[----:B------:R-:W-:Y:S05]  /*07d0*/  BSYNC B1 ;  /* 0x0000000000017941 */ /* 0x000fea0003800000 */
.L_x_3416:
        /* <DEDUP_REMOVED lines=13> */
.L_x_3419:
        /* <DEDUP_REMOVED lines=16> */
.L_x_3415:
[----:B------:R-:W-:Y:S05]  /*09b0*/  BSYNC B0 ;  /* 0x0000000000007941 */ /* 0x000fea0003800000 */
.L_x_3414:
        /* <DEDUP_REMOVED lines=37> */
.L_x_3424:
        /* <DEDUP_REMOVED lines=13> */
.L_x_3423:
[----:B------:R-:W-:Y:S05]  /*0ce0*/  BSYNC B1 ;  /* 0x0000000000017941 */ /* 0x000fea0003800000 */
.L_x_3422:
        /* <DEDUP_REMOVED lines=25> */
.L_x_3427:
        /* <DEDUP_REMOVED lines=49> */
.L_x_3426:
[----:B------:R-:W-:Y:S05]  /*1190*/  BSYNC B1 ;  /* 0x0000000000017941 */ /* 0x000fea0003800000 */
.L_x_3425:
        /* <DEDUP_REMOVED lines=32> */
.L_x_3429:
[----:B------:R-:W-:Y:S05]  /*13a0*/  BSYNC B1 ;  /* 0x0000000000017941 */ /* 0x000fea0003800000 */
.L_x_3428:
        /* <DEDUP_REMOVED lines=15> */
.L_x_3421:
[----:B------:R-:W-:Y:S05]  /*14a0*/  BSYNC B0 ;  /* 0x0000000000007941 */ /* 0x000fea0003800000 */
.L_x_3420:
        /* <DEDUP_REMOVED lines=40> */
.L_x_3436:
        /* <DEDUP_REMOVED lines=24> */
.L_x_3446:
        /* <DEDUP_REMOVED lines=14> */
.L_x_3434:
[----:B------:R-:W-:Y:S05]  /*1990*/  BSYNC B1 ;  /* 0x0000000000017941 */ /* 0x000fea0003800000 */
.L_x_3433:
        /* <DEDUP_REMOVED lines=37> */
.L_x_3453:
        /* <DEDUP_REMOVED lines=26> */
.L_x_3431:
[----:B------:R-:W-:Y:S05]  /*1d90*/  BSYNC B0 ;  /* 0x0000000000007941 */ /* 0x000fea0003800000 */
.L_x_3430:
        /* <DEDUP_REMOVED lines=25> */
.L_x_3460:
[----:B------:R-:W3:Y:S01]  /*1f30*/  LDC R7, c[0x0][0x224] ;  /* 0x00008900ff077b82 */ /* 0x000ee20000000800 */
[----:B------:R-:W-:Y:S01]  /*1f40*/  ISETP.NE.AND P1, PT, R16, RZ, PT ;  /* 0x000000ff1000720c */ /* 0x000fe20003f25270 */
[----:B------:R-:W-:Y:S01]  /*1f50*/  BSSY B0, `(.L_x_3438) ;  /* 0x0000004000007945 */ /* 0x000fe20003800000 */
[----:B------:R-:W-:-:S11]  /*1f60*/  ISETP.GE.AND P2, PT, R11, R18, PT ;  /* 0x000000120b00720c */ /* 0x000fd60003f46270 */
[----:B------:R-:W-:Y:S05]  /*1f70*/  @P1 BRA `(.L_x_3439) ;  /* 0x0000000000041947 */ /* 0x000fea0003800000 */
[----:B------:R-:W-:-:S04]  /*1f80*/  DEPBAR.LE SB0, 0x0 ;  /* 0x000080000000791a */ /* 0x000fc80000000000 */
.L_x_3439:
[----:B------:R-:W-:Y:S05]  /*1f90*/  BSYNC B0 ;  /* 0x0000000000007941 */ /* 0x000fea0003800000 */
.L_x_3438:
        /* <DEDUP_REMOVED lines=24> */
.L_x_3432:
        /* <DEDUP_REMOVED lines=8> */
.L_x_3441:
[----:B------:R-:W-:Y:S05]  /*21a0*/  BSYNC B1 ;  /* 0x0000000000017941 */ /* 0x000fea0003800000 */
.L_x_3440:
[----:B------:R-:W-:Y:S01]  /*21b0*/  FADD.FTZ R8, R23, R26 ;  /* 0x0000001a17087221 */ /* 0x000fe20000010000 */
[----:B------:R-:W-:Y:S01]  /*21c0*/  MOV R9, 0x8 ;  /* 0x0000000800097802 */ /* 0x000fe20000000f00 */
[----:B------:R-:W-:Y:S01]  /*21d0*/  IMAD.MOV.U32 R24, RZ, RZ, 0x1f ;  /* 0x0000001fff187424 */ /* 0x000fe200078e00ff */
[----:B------:R-:W-:-:S07]  /*21e0*/  MOV R27, 0xffffffff ;  /* 0xffffffff001b7802 */ /* 0x000fce0000000f00 */
[----:B------:R-:W-:Y:S05]  /*21f0*/  WARPSYNC.COLLECTIVE R27, `(.L_x_3442) ;  /* 0x000000001b087348 */ /* 0x000fea0003c00000 */
[----:B------:R1:W2:Y:S02]  /*2200*/  SHFL.BFLY P1, R26, R8, R9, R24 ;  /* 0x0c000009081a7389 */ /* 0x0002a40000020018 */
[----:B-12---:R-:W-:Y:S01]  /*2210*/  ENDCOLLECTIVE ;  /* 0x000000000000791b */ /* 0x006fe20003800000 */
.L_x_3442:
[----:B------:R-:W-:Y:S01]  /*2220*/  HFMA2.MMA R9, -RZ, RZ, 0, 2.384185791015625e-07 ;  /* 0x00000004ff097435 */ /* 0x000fe200000001ff */
[----:B------:R-:W-:-:S04]  /*2230*/  FADD.FTZ R23, R8, R26 ;  /* 0x0000001a08177221 */ /* 0x000fc80000010000 */
[----:B------:R-:W-:-:S07]  /*2240*/  IMAD.MOV.U32 R8, RZ, RZ, R23 ;  /* 0x000000ffff087224 */ /* 0x000fce00078e0017 */
[----:B------:R-:W-:Y:S05]  /*2250*/  WARPSYNC.COLLECTIVE R27, `(.L_x_3443) ;  /* 0x000000001b087348 */ /* 0x000fea0003c00000 */
[----:B------:R1:W2:Y:S02]  /*2260*/  SHFL.BFLY P1, R26, R8, R9, R24 ;  /* 0x0c000009081a7389 */ /* 0x0002a40000020018 */
[----:B-12---:R-:W-:Y:S01]  /*2270*/  ENDCOLLECTIVE ;  /* 0x000000000000791b */ /* 0x006fe20003800000 */
.L_x_3443:
[----:B------:R-:W-:Y:S01]  /*2280*/  MOV R9, 0x2 ;  /* 0x0000000200097802 */ /* 0x000fe20000000f00 */
[----:B------:R-:W-:-:S04]  /*2290*/  FADD.FTZ R23, R23, R26 ;  /* 0x0000001a17177221 */ /* 0x000fc80000010000 */
[----:B------:R-:W-:-:S07]  /*22a0*/  IMAD.MOV.U32 R8, RZ, RZ, R23 ;  /* 0x000000ffff087224 */ /* 0x000fce00078e0017 */
[----:B------:R-:W-:Y:S05]  /*22b0*/  WARPSYNC.COLLECTIVE R27, `(.L_x_3444) ;  /* 0x000000001b087348 */ /* 0x000fea0003c00000 */
[----:B------:R1:W2:Y:S02]  /*22c0*/  SHFL.BFLY P1, R26, R8, R9, R24 ;  /* 0x0c000009081a7389 */ /* 0x0002a40000020018 */
[----:B-12---:R-:W-:Y:S01]  /*22d0*/  ENDCOLLECTIVE ;  /* 0x000000000000791b */ /* 0x006fe20003800000 */
.L_x_3444:
[----:B------:R-:W-:Y:S02]  /*22e0*/  IMAD.MOV.U32 R9, RZ, RZ, 0x1 ;  /* 0x00000001ff097424 */ /* 0x000fe400078e00ff */
[----:B------:R-:W-:-:S07]  /*22f0*/  FADD.FTZ R8, R23, R26 ;  /* 0x0000001a17087221 */ /* 0x000fce0000010000 */
[----:B------:R-:W-:Y:S05]  /*2300*/  WARPSYNC.COLLECTIVE R27, `(.L_x_3445) ;  /* 0x000000001b087348 */ /* 0x000fea0003c00000 */
[----:B------:R1:W2:Y:S02]  /*2310*/  SHFL.BFLY P1, R26, R8, R9, R24 ;  /* 0x0c000009081a7389 */ /* 0x0002a40000020018 */
[----:B-12---:R-:W-:Y:S01]  /*2320*/  ENDCOLLECTIVE ;  /* 0x000000000000791b */ /* 0x006fe20003800000 */
.L_x_3445:
[----:B------:R-:W-:Y:S05]  /*2330*/  BRA `(.L_x_3446) ;  /* 0xfffffff4005c7947 */ /* 0x000fea000383ffff */
.L_x_3435:
[----:B------:R-:W-:Y:S01]  /*2340*/  HFMA2.MMA R9, -RZ, RZ, 0, 9.5367431640625e-07 ;  /* 0x00000010ff097435 */ /* 0x000fe200000001ff */
[----:B------:R-:W-:Y:S01]  /*2350*/  BSSY B1, `(.L_x_3447) ;  /* 0x0000006000017945 */ /* 0x000fe20003800000 */
[----:B------:R-:W-:Y:S01]  /*2360*/  IMAD.MOV.U32 R24, RZ, RZ, 0x1f ;  /* 0x0000001fff187424 */ /* 0x000fe200078e00ff */
[----:B------:R-:W-:-:S08]  /*2370*/  MOV R27, 0xffffffff ;  /* 0xffffffff001b7802 */ /* 0x000fd00000000f00 */
[----:B------:R-:W-:Y:S05]  /*2380*/  WARPSYNC.COLLECTIVE R27, `(.L_x_3448) ;  /* 0x000000001b087348 */ /* 0x000fea0003c00000 */
[----:B------:R1:W2:Y:S02]  /*2390*/  SHFL.BFLY P1, R26, R8, R9, R24 ;  /* 0x0c000009081a7389 */ /* 0x0002a40000020018 */
[----:B-12---:R-:W-:Y:S01]  /*23a0*/  ENDCOLLECTIVE ;  /* 0x000000000000791b */ /* 0x006fe20003800000 */
.L_x_3448:
[----:B------:R-:W-:Y:S05]  /*23b0*/  BSYNC B1 ;  /* 0x0000000000017941 */ /* 0x000fea0003800000 */
.L_x_3447:
[----:B------:R-:W-:Y:S01]  /*23c0*/  HFMA2.MMA R24, -RZ, RZ, 0, 1.847743988037109375e-06 ;  /* 0x0000001fff187435 */ /* 0x000fe200000001ff */
[----:B------:R-:W-:Y:S01]  /*23d0*/  FADD.FTZ R8, R8, R26 ;  /* 0x0000001a08087221 */ /* 0x000fe20000010000 */
[----:B------:R-:W-:Y:S02]  /*23e0*/  IMAD.MOV.U32 R9, RZ, RZ, 0x8 ;  /* 0x00000008ff097424 */ /* 0x000fe400078e00ff */
[----:B------:R-:W-:-:S07]  /*23f0*/  IMAD.MOV.U32 R27, RZ, RZ, -0x1 ;  /* 0xffffffffff1b7424 */ /* 0x000fce00078e00ff */
[----:B------:R-:W-:Y:S05]  /*2400*/  WARPSYNC.COLLECTIVE R27, `(.L_x_3449) ;  /* 0x000000001b087348 */ /* 0x000fea0003c00000 */
[----:B------:R1:W2:Y:S02]  /*2410*/  SHFL.BFLY P1, R26, R8, R9, R24 ;  /* 0x0c000009081a7389 */ /* 0x0002a40000020018 */
[----:B-12---:R-:W-:Y:S01]  /*2420*/  ENDCOLLECTIVE ;  /* 0x000000000000791b */ /* 0x006fe20003800000 */
.L_x_3449:
[----:B------:R-:W-:Y:S01]  /*2430*/  MOV R9, 0x4 ;  /* 0x0000000400097802 */ /* 0x000fe20000000f00 */
[----:B------:R-:W-:-:S07]  /*2440*/  FADD.FTZ R8, R8, R26 ;  /* 0x0000001a08087221 */ /* 0x000fce0000010000 */
[----:B------:R-:W-:Y:S05]  /*2450*/  WARPSYNC.COLLECTIVE R27, `(.L_x_3450) ;  /* 0x000000001b087348 */ /* 0x000fea0003c00000 */
[----:B------:R1:W2:Y:S02]  /*2460*/  SHFL.BFLY P1, R26, R8, R9, R24 ;  /* 0x0c000009081a7389 */ /* 0x0002a40000020018 */
[----:B-12---:R-:W-:Y:S01]  /*2470*/  ENDCOLLECTIVE ;  /* 0x000000000000791b */ /* 0x006fe20003800000 */
.L_x_3450:
[----:B------:R-:W-:Y:S02]  /*2480*/  IMAD.MOV.U32 R9, RZ, RZ, 0x2 ;  /* 0x00000002ff097424 */ /* 0x000fe400078e00ff */
[----:B------:R-:W-:-:S07]  /*2490*/  FADD.FTZ R8, R8, R26 ;  /* 0x0000001a08087221 */ /* 0x000fce0000010000 */
[----:B------:R-:W-:Y:S05]  /*24a0*/  WARPSYNC.COLLECTIVE R27, `(.L_x_3451) ;  /* 0x000000001b087348 */ /* 0x000fea0003c00000 */
[----:B------:R1:W2:Y:S02]  /*24b0*/  SHFL.BFLY P1, R26, R8, R9, R24 ;  /* 0x0c000009081a7389 */ /* 0x0002a40000020018 */
[----:B-12---:R-:W-:Y:S01]  /*24c0*/  ENDCOLLECTIVE ;  /* 0x000000000000791b */ /* 0x006fe20003800000 */
.L_x_3451:
[----:B------:R-:W-:Y:S01]  /*24d0*/  HFMA2.MMA R9, -RZ, RZ, 0, 5.9604644775390625e-08 ;  /* 0x00000001ff097435 */ /* 0x000fe200000001ff */
[----:B------:R-:W-:-:S10]  /*24e0*/  FADD.FTZ R8, R8, R26 ;  /* 0x0000001a08087221 */ /* 0x000fd40000010000 */
[----:B------:R-:W-:Y:S05]  /*24f0*/  WARPSYNC.COLLECTIVE R27, `(.L_x_3452) ;  /* 0x000000001b087348 */ /* 0x000fea0003c00000 */
[----:B------:R1:W2:Y:S02]  /*2500*/  SHFL.BFLY P1, R26, R8, R9, R24 ;  /* 0x0c000009081a7389 */ /* 0x0002a40000020018 */
[----:B-12---:R-:W-:Y:S01]  /*2510*/  ENDCOLLECTIVE ;  /* 0x000000000000791b */ /* 0x006fe20003800000 */
.L_x_3452:
[----:B------:R-:W-:Y:S05]  /*2520*/  BRA `(.L_x_3453) ;  /* 0xfffffff400b07947 */ /* 0x000fea000383ffff */
.L_x_3437:
[----:B------:R-:W-:Y:S01]  /*2530*/  BSSY B0, `(.L_x_3454) ;  /* 0x0000007000007945 */ /* 0x000fe20003800000 */
[----:B------:R-:W-:Y:S01]  /*2540*/  IMAD.MOV.U32 R9, RZ, RZ, 0x10 ;  /* 0x00000010ff097424 */ /* 0x000fe200078e00ff */
[----:B------:R-:W-:Y:S01]  /*2550*/  MOV R24, 0x1f ;  /* 0x0000001f00187802 */ /* 0x000fe20000000f00 */
[----:B------:R-:W-:-:S07]  /*2560*/  IMAD.MOV.U32 R27, RZ, RZ, -0x1 ;  /* 0xffffffffff1b7424 */ /* 0x000fce00078e00ff */
[----:B------:R-:W-:Y:S05]  /*2570*/  WARPSYNC.COLLECTIVE R27, `(.L_x_3455) ;  /* 0x000000001b087348 */ /* 0x000fea0003c00000 */
[----:B------:R1:W2:Y:S02]  /*2580*/  SHFL.BFLY P1, R26, R8, R9, R24 ;  /* 0x0c000009081a7389 */ /* 0x0002a40000020018 */
[----:B-12---:R-:W-:Y:S01]  /*2590*/  ENDCOLLECTIVE ;  /* 0x000000000000791b */ /* 0x006fe20003800000 */
.L_x_3455:
[----:B------:R-:W-:Y:S05]  /*25a0*/  BSYNC B0 ;  /* 0x0000000000007941 */ /* 0x000fea0003800000 */
.L_x_3454:
[----:B------:R-:W-:Y:S01]  /*25b0*/  HFMA2.MMA R9, -RZ, RZ, 0, 4.76837158203125e-07 ;  /* 0x00000008ff097435 */ /* 0x000fe200000001ff */
[----:B------:R-:W-:Y:S01]  /*25c0*/  FADD.FTZ R8, R8, R26 ;  /* 0x0000001a08087221 */ /* 0x000fe20000010000 */
[----:B------:R-:W-:Y:S01]  /*25d0*/  IMAD.MOV.U32 R24, RZ, RZ, 0x1f ;  /* 0x0000001fff187424 */ /* 0x000fe200078e00ff */
[----:B------:R-:W-:-:S08]  /*25e0*/  MOV R27, 0xffffffff ;  /* 0xffffffff001b7802 */ /* 0x000fd00000000f00 */
[----:B------:R-:W-:Y:S05]  /*25f0*/  WARPSYNC.COLLECTIVE R27, `(.L_x_3456) ;  /* 0x000000001b087348 */ /* 0x000fea0003c00000 */
[----:B------:R1:W2:Y:S02]  /*2600*/  SHFL.BFLY P1, R26, R8, R9, R24 ;  /* 0x0c000009081a7389 */ /* 0x0002a40000020018 */
[----:B-12---:R-:W-:Y:S01]  /*2610*/  ENDCOLLECTIVE ;  /* 0x000000000000791b */ /* 0x006fe20003800000 */
.L_x_3456:
[----:B------:R-:W-:Y:S01]  /*2620*/  HFMA2.MMA R9, -RZ, RZ, 0, 2.384185791015625e-07 ;  /* 0x00000004ff097435 */ /* 0x000fe200000001ff */
[----:B------:R-:W-:-:S04]  /*2630*/  FADD.FTZ R7, R8, R26 ;  /* 0x0000001a08077221 */ /* 0x000fc80000010000 */
[----:B------:R-:W-:-:S07]  /*2640*/  IMAD.MOV.U32 R8, RZ, RZ, R7 ;  /* 0x000000ffff087224 */ /* 0x000fce00078e0007 */
[----:B------:R-:W-:Y:S05]  /*2650*/  WARPSYNC.COLLECTIVE R27, `(.L_x_3457) ;  /* 0x000000001b087348 */ /* 0x000fea0003c00000 */
[----:B------:R1:W2:Y:S02]  /*2660*/  SHFL.BFLY P1, R26, R8, R9, R24 ;  /* 0x0c000009081a7389 */ /* 0x0002a40000020018 */
[----:B-12---:R-:W-:Y:S01]  /*2670*/  ENDCOLLECTIVE ;  /* 0x000000000000791b */ /* 0x006fe20003800000 */
.L_x_3457:
[----:B------:R-:W-:Y:S01]  /*2680*/  MOV R9, 0x2 ;  /* 0x0000000200097802 */ /* 0x000fe20000000f00 */
[----:B------:R-:W-:-:S04]  /*2690*/  FADD.FTZ R10, R7, R26 ;  /* 0x0000001a070a7221 */ /* 0x000fc80000010000 */
[----:B------:R-:W-:-:S07]  /*26a0*/  IMAD.MOV.U32 R8, RZ, RZ, R10 ;  /* 0x000000ffff087224 */ /* 0x000fce00078e000a */
[----:B------:R-:W-:Y:S05]  /*26b0*/  WARPSYNC.COLLECTIVE R27, `(.L_x_3458) ;  /* 0x000000001b087348 */ /* 0x000fea0003c00000 */
[----:B------:R1:W2:Y:S02]  /*26c0*/  SHFL.BFLY P1, R26, R8, R9, R24 ;  /* 0x0c000009081a7389 */ /* 0x0002a40000020018 */
[----:B-12---:R-:W-:Y:S01]  /*26d0*/  ENDCOLLECTIVE ;  /* 0x000000000000791b */ /* 0x006fe20003800000 */
.L_x_3458:
[----:B------:R-:W-:Y:S01]  /*26e0*/  HFMA2.MMA R9, -RZ, RZ, 0, 5.9604644775390625e-08 ;  /* 0x00000001ff097435 */ /* 0x000fe200000001ff */
[----:B------:R-:W-:-:S04]  /*26f0*/  FADD.FTZ R15, R10, R26 ;  /* 0x0000001a0a0f7221 */ /* 0x000fc80000010000 */
[----:B------:R-:W-:-:S07]  /*2700*/  IMAD.MOV.U32 R8, RZ, RZ, R15 ;  /* 0x000000ffff087224 */ /* 0x000fce00078e000f */
[----:B------:R-:W-:Y:S05]  /*2710*/  WARPSYNC.COLLECTIVE R27, `(.L_x_3459) ;  /* 0x000000001b087348 */ /* 0x000fea0003c00000 */
[----:B------:R1:W2:Y:S02]  /*2720*/  SHFL.BFLY P1, R26, R8, R9, R24 ;  /* 0x0c000009081a7389 */ /* 0x0002a40000020018 */
[----:B-12---:R-:W-:Y:S01]  /*2730*/  ENDCOLLECTIVE ;  /* 0x000000000000791b */ /* 0x006fe20003800000 */
.L_x_3459:
[----:B------:R-:W-:Y:S05]  /*2740*/  BRA `(.L_x_3460) ;  /* 0xfffffff400f87947 */ /* 0x000fea000383ffff */
.L_x_3461:
        /* <DEDUP_REMOVED lines=11> */
.L_x_4601:


//--------------------- .text._ZN12tensorrt_llm7kernels32fusedQKNormRopeKernelNTokenHeadsIN3c104HalfES3_Li256ELb0ELi2EEEvPviiifPKvS6_S6_PKlii --------------------------
	.section	.text._ZN12tensorrt_llm7kernels32fusedQKNormRopeKernelNTokenHeadsIN3c104HalfES3_Li256ELb0ELi2EEEvPviiifPKvS6_S6_PKlii,"ax",@progbits
	.align	128
        .global         _ZN12tensorrt_llm7kernels32fusedQKNormRopeKernelNTokenHeadsIN3c104HalfES3_Li256ELb0ELi2EEEvPviiifPKvS6_S6_PKlii
        .type           _ZN12tensorrt_llm7kernels32fusedQKNormRopeKernelNTokenHeadsIN3c104HalfES3_Li256ELb0ELi2EEEvPviiifPKvS6_S6_PKlii,@function
        .size           _ZN12tensorrt_llm7kernels32fusedQKNormRopeKernelNTokenHeadsIN3c104HalfES3_Li256ELb0ELi2EEEvPviiifPKvS6_S6_PKlii,(.L_x_4602 - _ZN12tensorrt_llm7kernels32fusedQKNormRopeKernelNTokenHeadsIN3c104HalfES3_Li256ELb0ELi2EEEvPviiifPKvS6_S6_PKlii)
        .other          _ZN12tensorrt_llm7kernels32fusedQKNormRopeKernelNTokenHeadsIN3c104HalfES3_Li256ELb0ELi2EEEvPviiifPKvS6_S6_PKlii,@"STO_CUDA_ENTRY STV_DEFAULT"
_ZN12tensorrt_llm7kernels32fusedQKNormRopeKernelNTokenHeadsIN3c104HalfES3_Li256ELb0ELi2EEEvPviiifPKvS6_S6_PKlii:
.text._ZN12tensorrt_llm7kernels32fusedQKNormRopeKernelNTokenHeadsIN3c104HalfES3_Li256ELb0ELi2EEEvPviiifPKvS6_S6_PKlii:
        /* <DEDUP_REMOVED lines=10> */
[----:B------:R-:W-:Y:S01]  /*00a0*/  LEA.HI R0, R0, R0, RZ, 0x1 ;  /* 0x0000000000007211 */ /* 0x000fe200078f08ff */
[----:B---3--:R-:W-:-:S03]  /*00b0*/  IMAD R3, R8, UR4, R41 ;  /* 0x0000000408037c24 */ /* 0x008fc6000f8e0229 */
        /* <DEDUP_REMOVED lines=34> */
[----:B------:R-:W-:-:S04]  /*02e0*/  SHF.L.U32 R36, R34, 0x1, RZ ;  /* 0x0000000122247819 */ /* 0x000fc800000006ff */
[----:B------:R-:W-:Y:S01]  /*02f0*/  IADD3 R39, R6, -R36, RZ ;  /* 0x8000002406277210 */ /* 0x000fe20007ffe0ff */
[----:B------:R-:W-:-:S05]  /*0300*/  VIADD R3, R36, 0x2 ;  /* 0x0000000224037836 */ /* 0x000fca0000000000 */
[----:B------:R-:W-:Y:S01]  /*0310*/  ISETP.GT.AND P0, PT, R3, R6, PT ;  /* 0x000000060300720c */ /* 0x000fe20003f04270 */
[----:B------:R-:W-:-:S03]  /*0320*/  IMAD.SHL.U32 R3, R41, 0x400, RZ ;  /* 0x0000040029037824 */ /* 0x000fc600078e00ff */
        /* <DEDUP_REMOVED lines=14> */
[----:B------:R-:W-:Y:S01]  /*0410*/  LOP3.LUT R6, R39, 0x3, RZ, 0xc0, !PT ;  /* 0x0000000327067812 */ /* 0x000fe200078ec0ff */
[----:B------:R-:W-:Y:S01]  /*0420*/  IMAD R8, R2, 0x100, R7 ;  /* 0x0000010002087824 */ /* 0x000fe200078e0207 */
[----:B------:R-:W-:-:S02]  /*0430*/  IADD3 R5, -R36, -0x2, -R5 ;  /* 0xfffffffe24057810 */ /* 0x000fc40007ffe905 */
[----:B------:R-:W-:Y:S02]  /*0440*/  ISETP.NE.AND P0, PT, R6, RZ, PT ;  /* 0x000000ff0600720c */ /* 0x000fe40003f05270 */
[----:B------:R-:W-:-:S13]  /*0450*/  ISETP.GE.U32.AND P2, PT, R5, 0x3, PT ;  /* 0x000000030500780c */ /* 0x000fda0003f46070 */
[----:B------:R-:W-:Y:S05]  /*0460*/  @!P2 BRA `(.L_x_3465) ;  /* 0x0000000000d4a947 */ /* 0x000fea0003800000 */
[----:B------:R-:W1:Y:S01]  /*0470*/  S2R R10, SR_CgaCtaId ;  /* 0x00000000000a7919 */ /* 0x000e620000008800 */
[----:B------:R-:W2:Y:S01]  /*0480*/  LDC.64 R4, c[0x0][0x210] ;  /* 0x00008400ff047b82 */ /* 0x000ea20000000a00 */
[----:B------:R-:W-:Y:S01]  /*0490*/  MOV R11, 0x400 ;  /* 0x00000400000b7802 */ /* 0x000fe20000000f00 */
[----:B------:R-:W-:Y:S01]  /*04a0*/  IMAD.IADD R15, R39, 0x1, -R6 ;  /* 0x00000001270f7824 */ /* 0x000fe200078e0a06 */
[----:B------:R-:W-:Y:S02]  /*04b0*/  IADD3 R16, R12, R3, RZ ;  /* 0x000000030c107210 */ /* 0x000fe40007ffe0ff */
[----:B------:R-:W-:Y:S02]  /*04c0*/  MOV R9, RZ ;  /* 0x000000ff00097202 */ /* 0x000fe40000000f00 */
[----:B-1----:R-:W-:Y:S01]  /*04d0*/  LEA R11, R10, R11, 0x18 ;  /* 0x0000000b0a0b7211 */ /* 0x002fe200078ec0ff */
[----:B------:R-:W-:-:S07]  /*04e0*/  IMAD R10, R37, 0x10, R16 ;  /* 0x00000010250a7824 */ /* 0x000fce00078e0210 */
.L_x_3466:
[C---:B-1----:R-:W-:Y:S01]  /*04f0*/  IADD3 R17, R36.reuse, R9, RZ ;  /* 0x0000000924117210 */ /* 0x042fe20007ffe0ff */
[----:B------:R-:W-:Y:S01]  /*0500*/  VIADD R15, R15, 0xfffffffc ;  /* 0xfffffffc0f0f7836 */ /* 0x000fe20000000000 */
[C-C-:B------:R-:W-:Y:S02]  /*0510*/  IADD3 R23, R36.reuse, 0x3, R9.reuse ;  /* 0x0000000324177810 */ /* 0x140fe40007ffe009 */
[-C--:B------:R-:W-:Y:S02]  /*0520*/  ISETP.GE.AND P2, PT, R17, R2.reuse, PT ;  /* 0x000000021100720c */ /* 0x080fe40003f46270 */
[C-C-:B------:R-:W-:Y:S02]  /*0530*/  IADD3 R21, R36.reuse, 0x2, R9.reuse ;  /* 0x0000000224157810 */ /* 0x140fe40007ffe009 */
[----:B------:R-:W-:Y:S02]  /*0540*/  IADD3 R19, R36, 0x1, R9 ;  /* 0x0000000124137810 */ /* 0x000fe40007ffe009 */
[----:B------:R-:W-:-:S02]  /*0550*/  ISETP.GE.AND P5, PT, R23, R2, PT ;  /* 0x000000021700720c */ /* 0x000fc40003fa6270 */
[C---:B------:R-:W-:Y:S02]  /*0560*/  SEL R16, R2.reuse, RZ, P2 ;  /* 0x000000ff02107207 */ /* 0x040fe40001000000 */
[----:B------:R-:W-:Y:S02]  /*0570*/  SEL R18, R7, R8, !P2 ;  /* 0x0000000807127207 */ /* 0x000fe40005000000 */
[-C--:B------:R-:W-:Y:S01]  /*0580*/  ISETP.GE.AND P4, PT, R21, R2.reuse, PT ;  /* 0x000000021500720c */ /* 0x080fe20003f86270 */
[----:B------:R-:W-:Y:S01]  /*0590*/  IMAD.IADD R16, R17, 0x1, -R16 ;  /* 0x0000000111107824 */ /* 0x000fe200078e0a10 */
[----:B------:R-:W-:Y:S01]  /*05a0*/  ISETP.GE.AND P3, PT, R19, R2, PT ;  /* 0x000000021300720c */ /* 0x000fe20003f66270 */
[----:B------:R-:W-:Y:S01]  /*05b0*/  IMAD R17, R37, 0x8, R18 ;  /* 0x0000000825117824 */ /* 0x000fe200078e0212 */
[C---:B------:R-:W-:Y:S02]  /*05c0*/  SEL R24, R2.reuse, RZ, P5 ;  /* 0x000000ff02187207 */ /* 0x040fe40002800000 */
[----:B------:R-:W-:-:S02]  /*05d0*/  SEL R22, R2, RZ, P4 ;  /* 0x000000ff02167207 */ /* 0x000fc40002000000 */
[----:B------:R-:W-:Y:S02]  /*05e0*/  SEL R20, R2, RZ, P3 ;  /* 0x000000ff02147207 */ /* 0x000fe40001800000 */
[----:B------:R-:W-:Y:S01]  /*05f0*/  IADD3 R23, R23, -R24, RZ ;  /* 0x8000001817177210 */ /* 0x000fe20007ffe0ff */
[----:B------:R-:W-:Y:S01]  /*0600*/  IMAD.IADD R22, R21, 0x1, -R22 ;  /* 0x0000000115167824 */ /* 0x000fe200078e0a16 */
[CC--:B------:R-:W-:Y:S02]  /*0610*/  SEL R18, R7.reuse, R8.reuse, !P3 ;  /* 0x0000000807127207 */ /* 0x0c0fe40005800000 */
[CC--:B------:R-:W-:Y:S02]  /*0620*/  SEL R24, R7.reuse, R8.reuse, !P4 ;  /* 0x0000000807187207 */ /* 0x0c0fe40006000000 */
[----:B------:R-:W-:Y:S02]  /*0630*/  SEL R26, R7, R8, !P5 ;  /* 0x00000008071a7207 */ /* 0x000fe40006800000 */
[----:B------:R-:W-:Y:S01]  /*0640*/  IADD3 R20, R19, -R20, RZ ;  /* 0x8000001413147210 */ /* 0x000fe20007ffe0ff */
[C---:B------:R-:W-:Y:S01]  /*0650*/  IMAD R19, R37.reuse, 0x8, R18 ;  /* 0x0000000825137824 */ /* 0x040fe200078e0212 */
[C---:B------:R-:W-:Y:S01]  /*0660*/  LEA R21, R37.reuse, R24, 0x3 ;  /* 0x0000001825157211 */ /* 0x040fe200078e18ff */
[----:B------:R-:W-:Y:S01]  /*0670*/  IMAD R26, R37, 0x8, R26 ;  /* 0x00000008251a7824 */ /* 0x000fe200078e021a */
[----:B------:R-:W-:Y:S01]  /*0680*/  LEA R17, R16, R17, 0x8 ;  /* 0x0000001110117211 */ /* 0x000fe200078e40ff */
[----:B------:R-:W-:Y:S01]  /*0690*/  IMAD R19, R20, 0x100, R19 ;  /* 0x0000010014137824 */ /* 0x000fe200078e0213 */
[----:B------:R-:W-:Y:S01]  /*06a0*/  LEA R16, R9, R10, 0x9 ;  /* 0x0000000a09107211 */ /* 0x000fe200078e48ff */
[----:B------:R-:W-:Y:S01]  /*06b0*/  IMAD R23, R23, 0x100, R26 ;  /* 0x0000010017177824 */ /* 0x000fe200078e021a */
[----:B------:R-:W-:Y:S01]  /*06c0*/  LEA R21, R22, R21, 0x8 ;  /* 0x0000001516157211 */ /* 0x000fe200078e40ff */
[----:B--2---:R-:W-:Y:S01]  /*06d0*/  IMAD.WIDE R18, R19, 0x2, R4 ;  /* 0x0000000213127825 */ /* 0x004fe200078e0204 */
[----:B------:R-:W-:-:S02]  /*06e0*/  IADD3 R25, R16, R11, RZ ;  /* 0x0000000b10197210 */ /* 0x000fc40007ffe0ff */
[----:B------:R-:W-:Y:S01]  /*06f0*/  ISETP.NE.AND P2, PT, R15, RZ, PT ;  /* 0x000000ff0f00720c */ /* 0x000fe20003f45270 */
[----:B------:R-:W-:Y:S01]  /*0700*/  IMAD.WIDE R16, R17, 0x2, R4 ;  /* 0x0000000211107825 */ /* 0x000fe200078e0204 */
[----:B------:R-:W-:-:S03]  /*0710*/  IADD3 R9, R9, 0x4, RZ ;  /* 0x0000000409097810 */ /* 0x000fc60007ffe0ff */
[--C-:B------:R-:W-:Y:S01]  /*0720*/  IMAD.WIDE R20, R21, 0x2, R4.reuse ;  /* 0x0000000215147825 */ /* 0x100fe200078e0204 */
[----:B------:R-:W-:Y:S01]  /*0730*/  @!PT LDS RZ, [RZ] ;  /* 0x00000000fffff984 */ /* 0x000fe20000000800 */
[----:B------:R-:W-:Y:S01]  /*0740*/  @!PT LDS RZ, [RZ] ;  /* 0x00000000fffff984 */ /* 0x000fe20000000800 */
[----:B------:R-:W-:Y:S01]  /*0750*/  @!PT LDS RZ, [RZ] ;  /* 0x00000000fffff984 */ /* 0x000fe20000000800 */
[----:B------:R1:W-:Y:S03]  /*0760*/  LDGSTS.E.128 [R25], desc[UR6][R16.64] ;  /* 0x0000000010197fae */ /* 0x0003e6000b921c46 */
[----:B------:R-:W-:Y:S01]  /*0770*/  IMAD.WIDE R22, R23, 0x2, R4 ;  /* 0x0000000217167825 */ /* 0x000fe200078e0204 */
[----:B------:R1:W-:Y:S04]  /*0780*/  LDGSTS.E.128 [R25+0x200], desc[UR6][R18.64] ;  /* 0x0020000012197fae */ /* 0x0003e8000b921c46 */
[----:B------:R1:W-:Y:S04]  /*0790*/  LDGSTS.E.128 [R25+0x400], desc[UR6][R20.64] ;  /* 0x0040000014197fae */ /* 0x0003e8000b921c46 */
[----:B------:R1:W-:Y:S01]  /*07a0*/  LDGSTS.E.128 [R25+0x600], desc[UR6][R22.64] ;  /* 0x0060000016197fae */ /* 0x0003e2000b921c46 */
[----:B------:R-:W-:Y:S05]  /*07b0*/  @P2 BRA `(.L_x_3466) ;  /* 0xfffffffc004c2947 */ /* 0x000fea000383ffff */
.L_x_3465:
[----:B------:R-:W-:Y:S05]  /*07c0*/  BSYNC B1 ;  /* 0x0000000000017941 */ /* 0x000fea0003800000 */
.L_x_3464:
[----:B------:R-:W-:Y:S05]  /*07d0*/  @!P0 BRA `(.L_x_3463) ;  /* 0x0000000000708947 */ /* 0x000fea0003800000 */
[----:B------:R-:W2:Y:S01]  /*07e0*/  S2UR UR5, SR_CgaCtaId ;  /* 0x00000000000579c3 */ /* 0x000ea20000008800 */
[----:B------:R-:W-:Y:S01]  /*07f0*/  IMAD R10, R37, 0x10, R12 ;  /* 0x00000010250a7824 */ /* 0x000fe200078e020c */
[----:B-1----:R-:W-:Y:S01]  /*0800*/  LEA R16, R34, R37, 0x6 ;  /* 0x0000002522107211 */ /* 0x002fe200078e30ff */
        /* <DEDUP_REMOVED lines=9> */
.L_x_3467:
        /* <DEDUP_REMOVED lines=16> */
.L_x_3463:
[----:B------:R-:W-:Y:S05]  /*09a0*/  BSYNC B0 ;  /* 0x0000000000007941 */ /* 0x000fea0003800000 */
.L_x_3462:
        /* <DEDUP_REMOVED lines=26> */
[----:B------:R-:W-:-:S03]  /*0b50*/  IMAD.SHL.U32 R10, R8, 0x2, RZ ;  /* 0x00000002080a7824 */ /* 0x000fc600078e00ff */
[----:B------:R-:W-:-:S04]  /*0b60*/  IADD3 R5, R9, R5, RZ ;  /* 0x0000000509057210 */ /* 0x000fc80007ffe0ff */
        /* <DEDUP_REMOVED lines=9> */
.L_x_3472:
        /* <DEDUP_REMOVED lines=13> */
.L_x_3471:
[----:B------:R-:W-:Y:S05]  /*0cd0*/  BSYNC B1 ;  /* 0x0000000000017941 */ /* 0x000fea0003800000 */
.L_x_3470:
        /* <DEDUP_REMOVED lines=13> */
[----:B------:R-:W-:Y:S01]  /*0db0*/  IMAD.IADD R7, R9, 0x1, R7 ;  /* 0x0000000109077824 */ /* 0x000fe200078e0207 */
[----:B------:R-:W-:-:S04]  /*0dc0*/  MOV R10, R16 ;  /* 0x00000010000a7202 */ /* 0x000fc80000000f00 */
        /* <DEDUP_REMOVED lines=10> */
.L_x_3475:
[C---:B--2---:R-:W-:Y:S01]  /*0e70*/  IADD3 R6, P2, R10.reuse, R15, RZ ;  /* 0x0000000f0a067210 */ /* 0x044fe20007f5e0ff */
[--C-:B------:R-:W-:Y:S01]  /*0e80*/  IMAD.IADD R25, R23, 0x1, R10.reuse ;  /* 0x0000000117197824 */ /* 0x100fe200078e020a */
[-C--:B------:R-:W-:Y:S01]  /*0e90*/  IADD3 R27, R11, R10.reuse, RZ ;  /* 0x0000000a0b1b7210 */ /* 0x080fe20007ffe0ff */
[----:B------:R-:W-:Y:S01]  /*0ea0*/  IMAD.IADD R33, R19, 0x1, R10 ;  /* 0x0000000113217824 */ /* 0x000fe200078e020a */
[C---:B------:R-:W-:Y:S01]  /*0eb0*/  IADD3 R20, R10.reuse, 0x800, RZ ;  /* 0x000008000a147810 */ /* 0x040fe20007ffe0ff */
[----:B------:R-:W-:Y:S01]  /*0ec0*/  IMAD.X R7, R17, 0x1, R16, P2 ;  /* 0x0000000111077824 */ /* 0x000fe200010e0610 */
[----:B------:R-:W-:Y:S01]  /*0ed0*/  IADD3 R35, R21, R10, RZ ;  /* 0x0000000a15237210 */ /* 0x000fe20007ffe0ff */
[----:B------:R-:W-:Y:S01]  /*0ee0*/  VIADD R22, R10, 0x1000 ;  /* 0x000010000a167836 */ /* 0x000fe20000000000 */
[----:B------:R-:W-:Y:S01]  /*0ef0*/  IADD3 R8, P2, R6, 0x1000, RZ ;  /* 0x0000100006087810 */ /* 0x000fe20007f5e0ff */
[--C-:B------:R-:W-:Y:S01]  /*0f00*/  IMAD.IADD R45, R11, 0x1, R20.reuse ;  /* 0x000000010b2d7824 */ /* 0x100fe200078e0214 */
        /* <DEDUP_REMOVED lines=8> */
[----:B------:R-:W-:Y:S01]  /*0f90*/  IADD3 R43, R23, R22, RZ ;  /* 0x00000016172b7210 */ /* 0x000fe20007ffe0ff */
[----:B------:R-:W-:-:S02]  /*0fa0*/  VIADD R5, R5, 0x200 ;  /* 0x0000020005057836 */ /* 0x000fc40000000000 */
[----:B------:R3:W-:Y:S04]  /*0fb0*/  LDGSTS.E.BYPASS.128 [R35], desc[UR6][R6.64+0x400] ;  /* 0x0000040006237fae */ /* 0x0007e8000b901c46 */
[----:B------:R4:W-:Y:S01]  /*0fc0*/  LDGSTS.E.BYPASS.128 [R33], desc[UR6][R6.64+0x600] ;  /* 0x0000060006217fae */ /* 0x0009e2000b901c46 */
[----:B-1----:R-:W-:Y:S02]  /*0fd0*/  IADD3 R27, R19, R20, RZ ;  /* 0x00000014131b7210 */ /* 0x002fe40007ffe0ff */
[C---:B------:R-:W-:Y:S01]  /*0fe0*/  IADD3 R20, R10.reuse, 0x1800, RZ ;  /* 0x000018000a147810 */ /* 0x040fe20007ffe0ff */
[--C-:B--2---:R-:W-:Y:S01]  /*0ff0*/  IMAD.IADD R25, R11, 0x1, R22.reuse ;  /* 0x000000010b197824 */ /* 0x104fe200078e0216 */
[----:B------:R-:W-:Y:S01]  /*1000*/  LDGSTS.E.BYPASS.128 [R45], desc[UR6][R8.64+-0x800] ;  /* 0x00000800082d7fae */ /* 0x000fe2000b901c46 */
[----:B------:R-:W-:Y:S01]  /*1010*/  IADD3 R10, P3, R10, 0x2000, RZ ;  /* 0x000020000a0a7810 */ /* 0x000fe20007f7e0ff */
[----:B---3--:R-:W-:-:S02]  /*1020*/  IMAD.IADD R35, R21, 0x1, R22 ;  /* 0x0000000115237824 */ /* 0x008fc400078e0216 */
[----:B------:R1:W-:Y:S01]  /*1030*/  LDGSTS.E.BYPASS.128 [R31], desc[UR6][R8.64+-0x600] ;  /* 0x00000a00081f7fae */ /* 0x0003e2000b901c46 */
[----:B------:R-:W-:Y:S02]  /*1040*/  IADD3.X R17, RZ, R17, RZ, P3, !PT ;  /* 0x00000011ff117210 */ /* 0x000fe40001ffe4ff */
[----:B----4-:R-:W-:Y:S01]  /*1050*/  IADD3 R6, P2, R6, 0x2000, RZ ;  /* 0x0000200006067810 */ /* 0x010fe20007f5e0ff */
[----:B------:R2:W-:Y:S01]  /*1060*/  LDGSTS.E.BYPASS.128 [R29], desc[UR6][R8.64+-0x400] ;  /* 0x00000c00081d7fae */ /* 0x0005e2000b901c46 */
[----:B------:R-:W-:-:S03]  /*1070*/  IMAD.IADD R33, R19, 0x1, R22 ;  /* 0x0000000113217824 */ /* 0x000fc600078e0216 */
[----:B------:R3:W-:Y:S01]  /*1080*/  LDGSTS.E.BYPASS.128 [R27], desc[UR6][R8.64+-0x200] ;  /* 0x00000e00081b7fae */ /* 0x0007e2000b901c46 */
[----:B------:R-:W-:Y:S01]  /*1090*/  IMAD.X R7, RZ, RZ, R7, P2 ;  /* 0x000000ffff077224 */ /* 0x000fe200010e0607 */
[----:B------:R-:W-:Y:S02]  /*10a0*/  ISETP.GE.AND P2, PT, R5, R18, PT ;  /* 0x000000120500720c */ /* 0x000fe40003f46270 */
[-C--:B-1----:R-:W-:Y:S01]  /*10b0*/  IADD3 R31, R11, R20.reuse, RZ ;  /* 0x000000140b1f7210 */ /* 0x082fe20007ffe0ff */
[----:B------:R1:W-:Y:S01]  /*10c0*/  LDGSTS.E.BYPASS.128 [R25], desc[UR6][R8.64] ;  /* 0x0000000008197fae */ /* 0x0003e2000b901c46 */
[----:B--2---:R-:W-:-:S03]  /*10d0*/  IADD3 R29, R23, R20, RZ ;  /* 0x00000014171d7210 */ /* 0x004fc60007ffe0ff */
[----:B------:R2:W-:Y:S01]  /*10e0*/  LDGSTS.E.BYPASS.128 [R43], desc[UR6][R8.64+0x200] ;  /* 0x00000200082b7fae */ /* 0x0005e2000b901c46 */
[----:B---3--:R-:W-:-:S03]  /*10f0*/  IMAD.IADD R27, R21, 0x1, R20 ;  /* 0x00000001151b7824 */ /* 0x008fc600078e0214 */
[----:B------:R2:W-:Y:S01]  /*1100*/  LDGSTS.E.BYPASS.128 [R35], desc[UR6][R8.64+0x400] ;  /* 0x0000040008237fae */ /* 0x0005e2000b901c46 */
[----:B-1----:R-:W-:-:S03]  /*1110*/  IADD3 R25, R19, R20, RZ ;  /* 0x0000001413197210 */ /* 0x002fc60007ffe0ff */
[----:B------:R2:W-:Y:S04]  /*1120*/  LDGSTS.E.BYPASS.128 [R33], desc[UR6][R8.64+0x600] ;  /* 0x0000060008217fae */ /* 0x0005e8000b901c46 */
[----:B------:R2:W-:Y:S04]  /*1130*/  LDGSTS.E.BYPASS.128 [R31], desc[UR6][R6.64+-0x800] ;  /* 0x00000800061f7fae */ /* 0x0005e8000b901c46 */
[----:B------:R2:W-:Y:S04]  /*1140*/  LDGSTS.E.BYPASS.128 [R29], desc[UR6][R6.64+-0x600] ;  /* 0x00000a00061d7fae */ /* 0x0005e8000b901c46 */
[----:B------:R2:W-:Y:S04]  /*1150*/  LDGSTS.E.BYPASS.128 [R27], desc[UR6][R6.64+-0x400] ;  /* 0x00000c00061b7fae */ /* 0x0005e8000b901c46 */
[----:B------:R2:W-:Y:S01]  /*1160*/  LDGSTS.E.BYPASS.128 [R25], desc[UR6][R6.64+-0x200] ;  /* 0x00000e0006197fae */ /* 0x0005e2000b901c46 */
[----:B------:R-:W-:Y:S05]  /*1170*/  @!P2 BRA `(.L_x_3475) ;  /* 0xfffffffc003ca947 */ /* 0x000fea000383ffff */
.L_x_3474:
[----:B------:R-:W-:Y:S05]  /*1180*/  BSYNC B1 ;  /* 0x0000000000017941 */ /* 0x000fea0003800000 */
.L_x_3473:
[----:B--2---:R-:W-:Y:S01]  /*1190*/  IMAD.IADD R6, R4, 0x1, -R5 ;  /* 0x0000000104067824 */ /* 0x004fe200078e0a05 */
[----:B------:R-:W-:Y:S04]  /*11a0*/  BSSY B1, `(.L_x_3476) ;  /* 0x000001f000017945 */ /* 0x000fe80003800000 */
[----:B------:R-:W-:-:S13]  /*11b0*/  ISETP.GT.AND P2, PT, R6, 0x80, PT ;  /* 0x000000800600780c */ /* 0x000fda0003f44270 */
[----:B------:R-:W-:Y:S05]  /*11c0*/  @!P2 BRA `(.L_x_3477) ;  /* 0x000000000070a947 */ /* 0x000fea0003800000 */
[C---:B------:R-:W-:Y:S01]  /*11d0*/  IADD3 R8, P0, R10.reuse, R15, RZ ;  /* 0x0000000f0a087210 */ /* 0x040fe20007f1e0ff */
[----:B------:R-:W-:Y:S01]  /*11e0*/  VIADD R18, R10, 0x800 ;  /* 0x000008000a127836 */ /* 0x000fe20000000000 */
[----:B------:R-:W-:Y:S01]  /*11f0*/  IADD3 R43, R23, R10, RZ ;  /* 0x0000000a172b7210 */ /* 0x000fe20007ffe0ff */
[--C-:B------:R-:W-:Y:S01]  /*1200*/  IMAD.IADD R25, R11, 0x1, R10.reuse ;  /* 0x000000010b197824 */ /* 0x100fe200078e020a */
[----:B------:R-:W-:Y:S01]  /*1210*/  IADD3.X R9, R17, R16, RZ, P0, !PT ;  /* 0x0000001011097210 */ /* 0x000fe200007fe4ff */
[C---:B------:R-:W-:Y:S01]  /*1220*/  IMAD.IADD R35, R21.reuse, 0x1, R10 ;  /* 0x0000000115237824 */ /* 0x040fe200078e020a */
        /* <DEDUP_REMOVED lines=11> */
[----:B------:R-:W-:Y:S01]  /*12e0*/  IADD3 R10, P2, R10, 0x1000, RZ ;  /* 0x000010000a0a7810 */ /* 0x000fe20007f5e0ff */
[----:B------:R-:W-:Y:S01]  /*12f0*/  VIADD R5, R5, 0x100 ;  /* 0x0000010005057836 */ /* 0x000fe20000000000 */
[----:B------:R-:W-:Y:S01]  /*1300*/  PLOP3.LUT P0, PT, PT, PT, PT, 0x8, 0x0 ;  /* 0x000000000000781c */ /* 0x000fe20003f0e170 */
[----:B------:R2:W-:Y:S01]  /*1310*/  LDGSTS.E.BYPASS.128 [R35], desc[UR6][R8.64+0x400] ;  /* 0x0000040008237fae */ /* 0x0005e2000b901c46 */
[----:B------:R-:W-:-:S02]  /*1320*/  IADD3.X R17, RZ, R17, RZ, P2, !PT ;  /* 0x00000011ff117210 */ /* 0x000fc400017fe4ff */
[----:B-1----:R-:W-:Y:S01]  /*1330*/  IADD3 R25, R19, R18, RZ ;  /* 0x0000001213197210 */ /* 0x002fe20007ffe0ff */
[----:B------:R2:W-:Y:S04]  /*1340*/  LDGSTS.E.BYPASS.128 [R33], desc[UR6][R8.64+0x600] ;  /* 0x0000060008217fae */ /* 0x0005e8000b901c46 */
[----:B------:R2:W-:Y:S04]  /*1350*/  LDGSTS.E.BYPASS.128 [R31], desc[UR6][R6.64+-0x800] ;  /* 0x00000800061f7fae */ /* 0x0005e8000b901c46 */
[----:B------:R2:W-:Y:S04]  /*1360*/  LDGSTS.E.BYPASS.128 [R29], desc[UR6][R6.64+-0x600] ;  /* 0x00000a00061d7fae */ /* 0x0005e8000b901c46 */
[----:B------:R2:W-:Y:S04]  /*1370*/  LDGSTS.E.BYPASS.128 [R27], desc[UR6][R6.64+-0x400] ;  /* 0x00000c00061b7fae */ /* 0x0005e8000b901c46 */
[----:B------:R2:W-:Y:S02]  /*1380*/  LDGSTS.E.BYPASS.128 [R25], desc[UR6][R6.64+-0x200] ;  /* 0x00000e0006197fae */ /* 0x0005e4000b901c46 */
.L_x_3477:
[----:B------:R-:W-:Y:S05]  /*1390*/  BSYNC B1 ;  /* 0x0000000000017941 */ /* 0x000fea0003800000 */
.L_x_3476:
        /* <DEDUP_REMOVED lines=15> */
.L_x_3469:
[----:B------:R-:W-:Y:S05]  /*1490*/  BSYNC B0 ;  /* 0x0000000000007941 */ /* 0x000fea0003800000 */
.L_x_3468:
[----:B------:R-:W0:Y:S01]  /*14a0*/  LDGDEPBAR ;  /* 0x00000000000079af */ /* 0x000e220000000000 */
[----:B------:R-:W-:-:S04]  /*14b0*/  DEPBAR.LE SB0, 0x1 ;  /* 0x000080400000791a */ /* 0x000fc80000000000 */
[----:B------:R-:W-:Y:S05]  /*14c0*/  @!P1 EXIT ;  /* 0x000000000000994d */ /* 0x000fea0003800000 */
[----:B---3--:R-:W3:Y:S01]  /*14d0*/  LDC.64 R4, c[0x0][0x228] ;  /* 0x00008a00ff047b82 */ /* 0x008ee20000000a00 */
[----:B------:R-:W-:-:S07]  /*14e0*/  SHF.L.U32 R15, R37, 0x3, RZ ;  /* 0x00000003250f7819 */ /* 0x000fce00000006ff */
        /* <DEDUP_REMOVED lines=24> */
[----:B------:R-:W-:Y:S01]  /*1670*/  IMAD.IADD R30, R15, 0x1, R15 ;  /* 0x000000010f1e7824 */ /* 0x000fe200078e020f */
[----:B-1----:R-:W-:-:S03]  /*1680*/  HFMA2.MMA R4, -RZ, RZ, 0, 0 ;  /* 0x00000000ff047435 */ /* 0x002fc600000001ff */
[C---:B------:R-:W-:Y:S01]  /*1690*/  VIADD R6, R30.reuse, 0x4 ;  /* 0x000000041e067836 */ /* 0x040fe20000000000 */
[----:B------:R-:W-:Y:S02]  /*16a0*/  IADD3 R33, RZ, -R5, RZ ;  /* 0x80000005ff217210 */ /* 0x000fe40007ffe0ff */
[----:B------:R-:W-:-:S03]  /*16b0*/  IADD3 R29, R30, 0x2, RZ ;  /* 0x000000021e1d7810 */ /* 0x000fc60007ffe0ff */
        /* <DEDUP_REMOVED lines=10> */
[----:B------:R-:W-:Y:S02]  /*1760*/  VIADD R40, R30, 0xa ;  /* 0x0000000a1e287836 */ /* 0x000fe40000000000 */
[----:B------:R-:W-:Y:S02]  /*1770*/  IMAD R33, R28, R5, R33 ;  /* 0x000000051c217224 */ /* 0x000fe400078e0221 */
[----:B------:R-:W-:Y:S01]  /*1780*/  IMAD.HI.U32 R5, R7, R35, RZ ;  /* 0x0000002307057227 */ /* 0x000fe200078e00ff */
[----:B------:R-:W-:-:S03]  /*1790*/  IADD3 R42, R30, 0xc, RZ ;  /* 0x0000000c1e2a7810 */ /* 0x000fc60007ffe0ff */
[----:B------:R-:W-:Y:S01]  /*17a0*/  IMAD R32, R13, R14, RZ ;  /* 0x0000000e0d207224 */ /* 0x000fe200078e02ff */
[----:B------:R-:W-:Y:S01]  /*17b0*/  IADD3 R14, R30, 0x8, RZ ;  /* 0x000000081e0e7810 */ /* 0x000fe20007ffe0ff */
        /* <DEDUP_REMOVED lines=15> */
[----:B------:R-:W-:Y:S01]  /*18b0*/  IMAD.MOV R30, RZ, RZ, -R30 ;  /* 0x000000ffff1e7224 */ /* 0x000fe200078e0a1e */
[----:B------:R-:W-:Y:S01]  /*18c0*/  IADD3 R46, -R7, RZ, RZ ;  /* 0x000000ff072e7210 */ /* 0x000fe20007ffe1ff */
[----:B------:R-:W-:Y:S02]  /*18d0*/  IMAD.MOV R44, RZ, RZ, -R44 ;  /* 0x000000ffff2c7224 */ /* 0x000fe400078e0a2c */
[C---:B------:R-:W-:Y:S02]  /*18e0*/  IMAD R7, R28.reuse, R30, R13 ;  /* 0x0000001e1c077224 */ /* 0x040fe400078e020d */
[C---:B------:R-:W-:Y:S01]  /*18f0*/  IMAD R31, R28.reuse, R35, R31 ;  /* 0x000000231c1f7224 */ /* 0x040fe200078e021f */
[C---:B------:R-:W-:Y:S01]  /*1900*/  ISETP.GT.U32.AND P4, PT, R28.reuse, R5, PT ;  /* 0x000000051c00720c */ /* 0x040fe20003f84070 */
[--C-:B------:R-:W-:Y:S01]  /*1910*/  @!P2 IMAD.IADD R33, R33, 0x1, -R28.reuse ;  /* 0x000000012121a824 */ /* 0x100fe200078e0a1c */
[C---:B------:R-:W-:Y:S01]  /*1920*/  ISETP.GT.U32.AND P5, PT, R28.reuse, R7, PT ;  /* 0x000000071c00720c */ /* 0x040fe20003fa4070 */
[C---:B------:R-:W-:Y:S01]  /*1930*/  IMAD R43, R28.reuse, R44, R43 ;  /* 0x0000002c1c2b7224 */ /* 0x040fe200078e022b */
[C---:B------:R-:W-:Y:S01]  /*1940*/  ISETP.GT.U32.AND P0, PT, R28.reuse, R31, PT ;  /* 0x0000001f1c00720c */ /* 0x040fe20003f04070 */
[C---:B------:R-:W-:Y:S01]  /*1950*/  IMAD R45, R28.reuse, R46, R45 ;  /* 0x0000002e1c2d7224 */ /* 0x040fe200078e022d */
[C---:B------:R-:W-:Y:S01]  /*1960*/  ISETP.GT.U32.AND P2, PT, R28.reuse, R33, PT ;  /* 0x000000211c00720c */ /* 0x040fe20003f44070 */
[----:B------:R-:W-:Y:S01]  /*1970*/  @!P1 IMAD.IADD R47, R47, 0x1, -R28 ;  /* 0x000000012f2f9824 */ /* 0x000fe200078e0a1c */
[----:B------:R-:W-:-:S02]  /*1980*/  ISETP.GT.U32.AND P3, PT, R28, R43, PT ;  /* 0x0000002b1c00720c */ /* 0x000fc40003f64070 */
[C---:B------:R-:W-:Y:S02]  /*1990*/  ISETP.GT.U32.AND P1, PT, R28.reuse, R45, PT ;  /* 0x0000002d1c00720c */ /* 0x040fe40003f24070 */
[----:B------:R-:W-:Y:S01]  /*19a0*/  ISETP.GT.U32.AND P6, PT, R28, R47, PT ;  /* 0x0000002f1c00720c */ /* 0x000fe20003fc4070 */
[--C-:B------:R-:W-:Y:S01]  /*19b0*/  @!P4 IMAD.IADD R5, R5, 0x1, -R28.reuse ;  /* 0x000000010505c824 */ /* 0x100fe200078e0a1c */
[----:B------:R-:W-:Y:S02]  /*19c0*/  ISETP.GE.AND P4, PT, R29, RZ, PT ;  /* 0x000000ff1d00720c */ /* 0x000fe40003f86270 */
[-C--:B------:R-:W-:Y:S01]  /*19d0*/  @!P5 IADD3 R7, R7, -R28.reuse, RZ ;  /* 0x8000001c0707d210 */ /* 0x080fe20007ffe0ff */
[----:B------:R-:W-:Y:S01]  /*19e0*/  @!P0 IMAD.IADD R31, R31, 0x1, -R28 ;  /* 0x000000011f1f8824 */ /* 0x000fe200078e0a1c */
[----:B------:R-:W-:Y:S02]  /*19f0*/  ISETP.GE.AND P5, PT, R6, RZ, PT ;  /* 0x000000ff0600720c */ /* 0x000fe40003fa6270 */
[----:B------:R-:W-:-:S02]  /*1a00*/  @!P2 IADD3 R33, R33, -R28, RZ ;  /* 0x8000001c2121a210 */ /* 0x000fc40007ffe0ff */
[----:B------:R-:W-:Y:S01]  /*1a10*/  @!P3 IADD3 R43, R43, -R28, RZ ;  /* 0x8000001c2b2bb210 */ /* 0x000fe20007ffe0ff */
[--C-:B------:R-:W-:Y:S01]  /*1a20*/  @!P1 IMAD.IADD R45, R45, 0x1, -R28.reuse ;  /* 0x000000012d2d9824 */ /* 0x100fe200078e0a1c */
[C---:B------:R-:W-:Y:S02]  /*1a30*/  ISETP.GT.U32.AND P2, PT, R28.reuse, R7, PT ;  /* 0x000000071c00720c */ /* 0x040fe40003f44070 */
[C---:B------:R-:W-:Y:S02]  /*1a40*/  ISETP.GT.U32.AND P3, PT, R28.reuse, R5, PT ;  /* 0x000000051c00720c */ /* 0x040fe40003f64070 */
[----:B------:R-:W-:Y:S01]  /*1a50*/  ISETP.GT.U32.AND P1, PT, R28, R31, PT ;  /* 0x0000001f1c00720c */ /* 0x000fe20003f24070 */
[----:B------:R-:W-:Y:S01]  /*1a60*/  @!P6 IMAD.IADD R47, R47, 0x1, -R28 ;  /* 0x000000012f2fe824 */ /* 0x000fe200078e0a1c */
[----:B------:R-:W-:Y:S01]  /*1a70*/  LEA R34, R34, R15, 0x9 ;  /* 0x0000000f22227211 */ /* 0x000fe200078e48ff */
[----:B------:R-:W1:Y:S01]  /*1a80*/  S2UR UR5, SR_CgaCtaId ;  /* 0x00000000000579c3 */ /* 0x000e620000008800 */
[----:B------:R-:W-:Y:S01]  /*1a90*/  MOV R15, R33 ;  /* 0x00000021000f7202 */ /* 0x000fe20000000f00 */
[----:B------:R-:W-:Y:S01]  /*1aa0*/  @!P4 IMAD.MOV R47, RZ, RZ, -R47 ;  /* 0x000000ffff2fc224 */ /* 0x000fe200078e0a2f */
[----:B------:R-:W-:-:S02]  /*1ab0*/  SHF.L.U32 R35, R37, 0x4, RZ ;  /* 0x0000000425237819 */ /* 0x000fc400000006ff */
[C---:B------:R-:W-:Y:S02]  /*1ac0*/  ISETP.GT.U32.AND P4, PT, R28.reuse, R43, PT ;  /* 0x0000002b1c00720c */ /* 0x040fe40003f84070 */
[----:B------:R-:W-:Y:S02]  /*1ad0*/  @!P5 IADD3 R15, -R15, RZ, RZ ;  /* 0x000000ff0f0fd210 */ /* 0x000fe40007ffe1ff */
[----:B------:R-:W-:Y:S02]  /*1ae0*/  IADD3 R13, R3, R12, R35 ;  /* 0x0000000c030d7210 */ /* 0x000fe40007ffe023 */
[----:B------:R-:W-:Y:S02]  /*1af0*/  ISETP.GT.U32.AND P5, PT, R28, R45, PT ;  /* 0x0000002d1c00720c */ /* 0x000fe40003fa4070 */
[----:B------:R-:W-:Y:S01]  /*1b00*/  LEA.HI R3, R0, R0, RZ, 0x1 ;  /* 0x0000000000037211 */ /* 0x000fe200078f08ff */
[----:B------:R-:W-:Y:S01]  /*1b10*/  @!P3 IMAD.IADD R5, R5, 0x1, -R28 ;  /* 0x000000010505b824 */ /* 0x000fe200078e0a1c */
[----:B------:R-:W-:-:S02]  /*1b20*/  ISETP.GE.AND P6, PT, R14, RZ, PT ;  /* 0x000000ff0e00720c */ /* 0x000fc40003fc6270 */
[----:B------:R-:W-:Y:S01]  /*1b30*/  @!P2 IADD3 R7, R7, -R28, RZ ;  /* 0x8000001c0707a210 */ /* 0x000fe20007ffe0ff */
[----:B------:R-:W-:Y:S01]  /*1b40*/  @!P1 IMAD.IADD R31, R31, 0x1, -R28 ;  /* 0x000000011f1f9824 */ /* 0x000fe200078e0a1c */
[----:B------:R-:W-:Y:S02]  /*1b50*/  ISETP.GE.AND P2, PT, R42, RZ, PT ;  /* 0x000000ff2a00720c */ /* 0x000fe40003f46270 */
[----:B------:R-:W-:Y:S02]  /*1b60*/  ISETP.GE.AND P0, PT, R38, RZ, PT ;  /* 0x000000ff2600720c */ /* 0x000fe40003f06270 */
[----:B------:R-:W-:Y:S02]  /*1b70*/  ISETP.GE.AND P3, PT, R40, RZ, PT ;  /* 0x000000ff2800720c */ /* 0x000fe40003f66270 */
[----:B------:R-:W-:Y:S02]  /*1b80*/  ISETP.GE.AND P1, PT, R4, RZ, PT ;  /* 0x000000ff0400720c */ /* 0x000fe40003f26270 */
[----:B------:R-:W-:-:S02]  /*1b90*/  SHF.R.S32.HI R3, RZ, 0x1, R3 ;  /* 0x00000001ff037819 */ /* 0x000fc40000011403 */
[----:B------:R-:W-:Y:S02]  /*1ba0*/  SHF.R.S32.HI R29, RZ, 0x1f, R0 ;  /* 0x0000001fff1d7819 */ /* 0x000fe40000011400 */
[----:B------:R-:W-:Y:S01]  /*1bb0*/  @!P4 IADD3 R43, R43, -R28, RZ ;  /* 0x8000001c2b2bc210 */ /* 0x000fe20007ffe0ff */
[-C--:B------:R-:W-:Y:S01]  /*1bc0*/  IMAD R33, R41, R0.reuse, R3 ;  /* 0x0000000029217224 */ /* 0x080fe200078e0203 */
[-C--:B------:R-:W-:Y:S01]  /*1bd0*/  LEA.HI R6, R29, R0.reuse, RZ, 0x3 ;  /* 0x000000001d067211 */ /* 0x080fe200078f18ff */
[----:B------:R-:W-:Y:S02]  /*1be0*/  IMAD.MOV.U32 R3, RZ, RZ, R7 ;  /* 0x000000ffff037224 */ /* 0x000fe400078e0007 */
[----:B------:R-:W-:Y:S01]  /*1bf0*/  @!P5 IMAD.IADD R45, R45, 0x1, -R28 ;  /* 0x000000012d2dd824 */ /* 0x000fe200078e0a1c */
[----:B------:R-:W-:Y:S01]  /*1c00*/  ISETP.NE.AND P5, PT, R0, RZ, PT ;  /* 0x000000ff0000720c */ /* 0x000fe20003fa5270 */
[----:B------:R-:W-:Y:S01]  /*1c10*/  @!P6 IMAD.MOV R3, RZ, RZ, -R3 ;  /* 0x000000ffff03e224 */ /* 0x000fe200078e0a03 */
[----:B------:R-:W-:Y:S01]  /*1c20*/  LEA.HI R28, R29, R0, RZ, 0x4 ;  /* 0x000000001d1c7211 */ /* 0x000fe200078f20ff */
[----:B------:R-:W-:Y:S01]  /*1c30*/  @!P2 IMAD.MOV R43, RZ, RZ, -R43 ;  /* 0x000000ffff2ba224 */ /* 0x000fe200078e0a2b */
[----:B------:R-:W-:-:S02]  /*1c40*/  SHF.R.S32.HI R6, RZ, 0x3, R6 ;  /* 0x00000003ff067819 */ /* 0x000fc40000011406 */
[----:B------:R-:W-:Y:S01]  /*1c50*/  LOP3.LUT R0, RZ, R0, RZ, 0x33, !PT ;  /* 0x00000000ff007212 */ /* 0x000fe200078e33ff */
[----:B------:R-:W-:Y:S01]  /*1c60*/  UMOV UR4, 0x400 ;  /* 0x0000040000047882 */ /* 0x000fe20000000000 */
[----:B------:R-:W-:Y:S02]  /*1c70*/  @!P0 IADD3 R5, -R5, RZ, RZ ;  /* 0x000000ff05058210 */ /* 0x000fe40007ffe1ff */
[----:B------:R-:W-:Y:S02]  /*1c80*/  @!P3 IADD3 R31, -R31, RZ, RZ ;  /* 0x000000ff1f1fb210 */ /* 0x000fe40007ffe1ff */
[----:B------:R-:W-:Y:S01]  /*1c90*/  @!P1 IADD3 R45, -R45, RZ, RZ ;  /* 0x000000ff2d2d9210 */ /* 0x000fe20007ffe1ff */
[----:B-1----:R-:W-:Y:S01]  /*1ca0*/  ULEA UR4, UR5, UR4, 0x18 ;  /* 0x0000000405047291 */ /* 0x002fe2000f8ec03f */
[----:B------:R-:W-:Y:S02]  /*1cb0*/  ISETP.GE.AND P4, PT, R37, R6, PT ;  /* 0x000000062500720c */ /* 0x000fe40003f86270 */
[----:B------:R-:W-:-:S02]  /*1cc0*/  SHF.L.U32 R32, R32, 0x8, RZ ;  /* 0x0000000820207819 */ /* 0x000fc400000006ff */
[C---:B------:R-:W-:Y:S02]  /*1cd0*/  SEL R4, R0.reuse, R3, !P5 ;  /* 0x0000000300047207 */ /* 0x040fe40006800000 */
[C---:B------:R-:W-:Y:S02]  /*1ce0*/  SEL R7, R0.reuse, R47, !P5 ;  /* 0x0000002f00077207 */ /* 0x040fe40006800000 */
[C---:B------:R-:W-:Y:S02]  /*1cf0*/  SEL R6, R0.reuse, R15, !P5 ;  /* 0x0000000f00067207 */ /* 0x040fe40006800000 */
[C---:B------:R-:W-:Y:S02]  /*1d00*/  SEL R5, R0.reuse, R5, !P5 ;  /* 0x0000000500057207 */ /* 0x040fe40006800000 */
[C---:B------:R-:W-:Y:S02]  /*1d10*/  SEL R3, R0.reuse, R31, !P5 ;  /* 0x0000001f00037207 */ /* 0x040fe40006800000 */
[----:B------:R-:W-:-:S02]  /*1d20*/  SEL R12, R0, R43, !P5 ;  /* 0x0000002b000c7207 */ /* 0x000fc40006800000 */
[----:B------:R-:W-:Y:S01]  /*1d30*/  SEL R0, R0, R45, !P5 ;  /* 0x0000002d00007207 */ /* 0x000fe20006800000 */
[----:B------:R-:W-:Y:S01]  /*1d40*/  HFMA2.MMA R30, -RZ, RZ, 0, 0 ;  /* 0x00000000ff1e7435 */ /* 0x000fe200000001ff */
[----:B------:R-:W-:Y:S01]  /*1d50*/  IMAD R31, R2, 0x100, R32 ;  /* 0x00000100021f7824 */ /* 0x000fe200078e0220 */
[----:B------:R-:W-:Y:S01]  /*1d60*/  SHF.R.S32.HI R28, RZ, 0x4, R28 ;  /* 0x00000004ff1c7819 */ /* 0x000fe2000001141c */
[----:B------:R-:W-:Y:S01]  /*1d70*/  VIADD R29, R13, UR4 ;  /* 0x000000040d1d7c36 */ /* 0x000fe20008000000 */
        /* <DEDUP_REMOVED lines=23> */
.L_x_3485:
        /* <DEDUP_REMOVED lines=30> */
.L_x_3492:
        /* <DEDUP_REMOVED lines=30> */
.L_x_3480:
[----:B------:R-:W-:Y:S05]  /*22b0*/  BSYNC B0 ;  /* 0x0000000000007941 */ /* 0x000fea0003800000 */
.L_x_3479:
        /* <DEDUP_REMOVED lines=17> */
[----:B------:R-:W-:Y:S01]  /*23d0*/  IMAD.HI.U32 R44, R51, R15, R50 ;  /* 0x0000000f332c7227 */ /* 0x000fe200078e0032 */
[----:B------:R-:W-:Y:S01]  /*23e0*/  IABS R51, R35 ;  /* 0x0000002300337213 */ /* 0x000fe20000000000 */
[----:B------:R-:W1:Y:S04]  /*23f0*/  SHFL.BFLY PT, R50, R48, R28, 0x1f ;  /* 0x0c001f1c30327589 */ /* 0x000e6800000e0000 */
[----:B------:R-:W-:-:S04]  /*2400*/  IMAD.HI.U32 R15, R44, R51, RZ ;  /* 0x000000332c0f7227 */ /* 0x000fc800078e00ff */
[----:B------:R-:W-:-:S04]  /*2410*/  IMAD.MOV R15, RZ, RZ, -R15 ;  /* 0x000000ffff0f7224 */ /* 0x000fc800078e0a0f */
[----:B------:R-:W-:Y:S02]  /*2420*/  IMAD R15, R40, R15, R51 ;  /* 0x0000000f280f7224 */ /* 0x000fe400078e0233 */
[----:B------:R-:W-:-:S03]  /*2430*/  IMAD.IADD R51, R33, 0x1, R7 ;  /* 0x0000000121337824 */ /* 0x000fc600078e0207 */
[----:B------:R-:W-:Y:S02]  /*2440*/  ISETP.GT.U32.AND P2, PT, R40, R15, PT ;  /* 0x0000000f2800720c */ /* 0x000fe40003f44070 */
[----:B------:R-:W-:Y:S01]  /*2450*/  LEA R52, R51, UR4, 0x1 ;  /* 0x0000000433347c11 */ /* 0x000fe2000f8e08ff */
[----:B-1----:R-:W-:-:S05]  /*2460*/  FADD.FTZ R53, -R50, -RZ ;  /* 0x800000ff32357221 */ /* 0x002fca0000010100 */
[----:B------:R-:W-:-:S05]  /*2470*/  FSEL R51, R53, R50, !P1 ;  /* 0x0000003235337208 */ /* 0x000fca0004800000 */
[----:B------:R-:W-:-:S04]  /*2480*/  @!P2 IADD3 R15, R15, -R40, RZ ;  /* 0x800000280f0fa210 */ /* 0x000fc80007ffe0ff */
[----:B------:R-:W-:-:S13]  /*2490*/  ISETP.GT.U32.AND P2, PT, R40, R15, PT ;  /* 0x0000000f2800720c */ /* 0x000fda0003f44070 */
[----:B------:R-:W-:Y:S01]  /*24a0*/  @!P2 IMAD.IADD R15, R15, 0x1, -R40 ;  /* 0x000000010f0fa824 */ /* 0x000fe200078e0a28 */
[----:B------:R-:W-:-:S04]  /*24b0*/  ISETP.NE.AND P2, PT, R38, RZ, PT ;  /* 0x000000ff2600720c */ /* 0x000fc80003f45270 */
[----:B------:R-:W-:-:S05]  /*24c0*/  @!P3 IADD3 R44, -R15, RZ, RZ ;  /* 0x000000ff0f2cb210 */ /* 0x000fca0007ffe1ff */
[----:B------:R-:W-:-:S04]  /*24d0*/  @!P3 IMAD.MOV.U32 R15, RZ, RZ, R44 ;  /* 0x000000ffff0fb224 */ /* 0x000fc800078e002c */
[----:B------:R-:W-:-:S04]  /*24e0*/  @!P2 LOP3.LUT R15, RZ, R38, RZ, 0x33, !PT ;  /* 0x00000026ff0fa212 */ /* 0x000fc800078e33ff */
[----:B------:R-:W-:-:S04]  /*24f0*/  SHF.R.U32.HI R40, RZ, 0x1, R15 ;  /* 0x00000001ff287819 */ /* 0x000fc8000001160f */
[----:B------:R-:W-:Y:S01]  /*2500*/  IADD3 R42, R33, R40, RZ ;  /* 0x00000028212a7210 */ /* 0x000fe20007ffe0ff */
[----:B------:R-:W-:-:S03]  /*2510*/  IMAD R15, R41, R38, R40 ;  /* 0x00000026290f7224 */ /* 0x000fc600078e0228 */
[----:B------:R-:W-:Y:S01]  /*2520*/  LEA R44, R42, UR4, 0x1 ;  /* 0x000000042a2c7c11 */ /* 0x000fe2000f8e08ff */
[----:B------:R-:W-:Y:S01]  /*2530*/  NOP ;  /* 0x0000000000007918 */ /* 0x000fe20000000000 */
[----:B------:R-:W-:-:S03]  /*2540*/  LEA R42, R15, UR4, 0x1 ;  /* 0x000000040f2a7c11 */ /* 0x000fc6000f8e08ff */
[----:B------:R-:W1:Y:S04]  /*2550*/  LDS.U16 R40, [R44] ;  /* 0x000000002c287984 */ /* 0x000e680000000400 */
[----:B------:R2:W3:Y:S02]  /*2560*/  LDS.U16 R15, [R42] ;  /* 0x000000002a0f7984 */ /* 0x0004e40000000400 */
[----:B--2---:R-:W-:Y:S02]  /*2570*/  IMAD R42, R41, R38, R7 ;  /* 0x00000026292a7224 */ /* 0x004fe400078e0207 */
[----:B-1----:R-:W-:Y:S02]  /*2580*/  HADD2.F32 R50, -RZ, R40.H0_H0 ;  /* 0x20000028ff327230 */ /* 0x002fe40000004100 */
[----:B------:R-:W-:Y:S01]  /*2590*/  LDS.U16 R40, [R52] ;  /* 0x0000000034287984 */ /* 0x000fe20000000400 */
[----:B---3--:R-:W-:-:S02]  /*25a0*/  HADD2.F32 R15, -RZ, R15.H0_H0 ;  /* 0x2000000fff0f7230 */ /* 0x008fc40000004100 */
[----:B------:R-:W-:Y:S02]  /*25b0*/  FMUL.FTZ R51, R50, R51 ;  /* 0x0000003332337220 */ /* 0x000fe40000410000 */
[----:B------:R-:W1:Y:S02]  /*25c0*/  SHFL.BFLY PT, R50, R45, R28, 0x1f ;  /* 0x0c001f1c2d327589 */ /* 0x000e6400000e0000 */
[----:B------:R-:W-:Y:S01]  /*25d0*/  FFMA.FTZ R15, R48, R15, R51 ;  /* 0x0000000f300f7223 */ /* 0x000fe20000010033 */
[----:B------:R-:W-:Y:S02]  /*25e0*/  LEA R48, R42, UR4, 0x1 ;  /* 0x000000042a307c11 */ /* 0x000fe4000f8e08ff */
[----:B------:R-:W-:-:S04]  /*25f0*/  IADD3 R42, R33, R6, RZ ;  /* 0x00000006212a7210 */ /* 0x000fc80007ffe0ff */
[----:B------:R-:W2:Y:S01]  /*2600*/  LDS.U16 R48, [R48] ;  /* 0x0000000030307984 */ /* 0x000ea20000000400 */
[----:B------:R-:W-:Y:S01]  /*2610*/  LEA R44, R42, UR4, 0x1 ;  /* 0x000000042a2c7c11 */ /* 0x000fe2000f8e08ff */
[----:B------:R-:W-:-:S05]  /*2620*/  IMAD R42, R41, R38, R6 ;  /* 0x00000026292a7224 */ /* 0x000fca00078e0206 */
[----:B------:R-:W3:Y:S01]  /*2630*/  LDS.U16 R44, [R44] ;  /* 0x000000002c2c7984 */ /* 0x000ee20000000400 */
[----:B------:R-:W-:-:S06]  /*2640*/  LEA R42, R42, UR4, 0x1 ;  /* 0x000000042a2a7c11 */ /* 0x000fcc000f8e08ff */
[----:B------:R-:W-:Y:S01]  /*2650*/  LDS.U16 R42, [R42] ;  /* 0x000000002a2a7984 */ /* 0x000fe20000000400 */
[----:B-1----:R-:W-:Y:S01]  /*2660*/  @!P1 FADD.FTZ R50, -R50, -RZ ;  /* 0x800000ff32329221 */ /* 0x002fe20000010100 */
[----:B------:R-:W-:-:S05]  /*2670*/  HADD2.F32 R51, -RZ, R40.H0_H0 ;  /* 0x20000028ff337230 */ /* 0x000fca0000004100 */
[----:B------:R-:W-:Y:S02]  /*2680*/  FMUL.FTZ R52, R51, R50 ;  /* 0x0000003233347220 */ /* 0x000fe40000410000 */
[----:B------:R-:W1:Y:S01]  /*2690*/  SHFL.BFLY PT, R50, R12, R28, 0x1f ;  /* 0x0c001f1c0c327589 */ /* 0x000e6200000e0000 */
[----:B--2---:R-:W-:-:S05]  /*26a0*/  HADD2.F32 R40, -RZ, R48.H0_H0 ;  /* 0x20000030ff287230 */ /* 0x004fca0000004100 */
[----:B------:R-:W-:Y:S01]  /*26b0*/  FFMA.FTZ R45, R45, R40, R52 ;  /* 0x000000282d2d7223 */ /* 0x000fe20000010034 */
[--C-:B------:R-:W-:Y:S01]  /*26c0*/  IMAD.IADD R40, R33, 0x1, R5.reuse ;  /* 0x0000000121287824 */ /* 0x100fe200078e0205 */
[----:B------:R-:W2:Y:S01]  /*26d0*/  SHFL.BFLY PT, R52, R46, R28, 0x1f ;  /* 0x0c001f1c2e347589 */ /* 0x000ea200000e0000 */
[----:B---3--:R-:W-:Y:S02]  /*26e0*/  HADD2.F32 R51, -RZ, R44.H0_H0 ;  /* 0x2000002cff337230 */ /* 0x008fe40000004100 */
[CC--:B------:R-:W-:Y:S01]  /*26f0*/  IMAD R44, R41.reuse, R38.reuse, R4 ;  /* 0x00000026292c7224 */ /* 0x0c0fe200078e0204 */
[----:B------:R-:W-:Y:S01]  /*2700*/  LEA R48, R40, UR4, 0x1 ;  /* 0x0000000428307c11 */ /* 0x000fe2000f8e08ff */
[----:B------:R-:W-:-:S03]  /*2710*/  IMAD R40, R41, R38, R5 ;  /* 0x0000002629287224 */ /* 0x000fc600078e0205 */
[----:B------:R-:W-:Y:S01]  /*2720*/  LEA R44, R44, UR4, 0x1 ;  /* 0x000000042c2c7c11 */ /* 0x000fe2000f8e08ff */
[----:B-1----:R-:W-:Y:S01]  /*2730*/  @!P1 FADD.FTZ R50, -R50, -RZ ;  /* 0x800000ff32329221 */ /* 0x002fe20000010100 */
[----:B------:R-:W-:Y:S01]  /*2740*/  LEA R40, R40, UR4, 0x1 ;  /* 0x0000000428287c11 */ /* 0x000fe2000f8e08ff */
[----:B------:R-:W-:Y:S02]  /*2750*/  LDS.U16 R48, [R48] ;  /* 0x0000000030307984 */ /* 0x000fe40000000400 */
[----:B------:R-:W-:Y:S01]  /*2760*/  FMUL.FTZ R53, R51, R50 ;  /* 0x0000003233357220 */ /* 0x000fe20000410000 */
[----:B------:R-:W-:Y:S01]  /*2770*/  HADD2.F32 R51, -RZ, R42.H0_H0 ;  /* 0x2000002aff337230 */ /* 0x000fe20000004100 */
[----:B------:R-:W-:Y:S01]  /*2780*/  IADD3 R42, R33, R4, RZ ;  /* 0x00000004212a7210 */ /* 0x000fe20007ffe0ff */
[----:B------:R-:W-:Y:S03]  /*2790*/  LDS.U16 R40, [R40] ;  /* 0x0000000028287984 */ /* 0x000fe60000000400 */
[----:B------:R-:W-:Y:S01]  /*27a0*/  LEA R42, R42, UR4, 0x1 ;  /* 0x000000042a2a7c11 */ /* 0x000fe2000f8e08ff */
[----:B------:R-:W1:Y:S01]  /*27b0*/  SHFL.BFLY PT, R50, R13, R28, 0x1f ;  /* 0x0c001f1c0d327589 */ /* 0x000e6200000e0000 */
[----:B------:R-:W-:Y:S01]  /*27c0*/  FFMA.FTZ R12, R12, R51, R53 ;  /* 0x000000330c0c7223 */ /* 0x000fe20000010035 */
[----:B--2---:R-:W-:-:S02]  /*27d0*/  @!P1 FADD.FTZ R52, -R52, -RZ ;  /* 0x800000ff34349221 */ /* 0x004fc40000010100 */
[----:B------:R-:W-:Y:S04]  /*27e0*/  LDS.U16 R44, [R44] ;  /* 0x000000002c2c7984 */ /* 0x000fe80000000400 */
[----:B------:R-:W2:Y:S01]  /*27f0*/  LDS.U16 R42, [R42] ;  /* 0x000000002a2a7984 */ /* 0x000ea20000000400 */
[----:B-1----:R-:W-:Y:S01]  /*2800*/  @!P1 FADD.FTZ R50, -R50, -RZ ;  /* 0x800000ff32329221 */ /* 0x002fe20000010100 */
[----:B------:R-:W-:-:S05]  /*2810*/  HADD2.F32 R51, -RZ, R48.H0_H0 ;  /* 0x20000030ff337230 */ /* 0x000fca0000004100 */
[----:B------:R-:W-:Y:S01]  /*2820*/  FMUL.FTZ R48, R51, R50 ;  /* 0x0000003233307220 */ /* 0x000fe20000410000 */
[----:B------:R-:W-:Y:S01]  /*2830*/  HADD2.F32 R40, -RZ, R40.H0_H0 ;  /* 0x20000028ff287230 */ /* 0x000fe20000004100 */
[----:B------:R-:W1:Y:S04]  /*2840*/  SHFL.BFLY PT, R50, R14, R28, 0x1f ;  /* 0x0c001f1c0e327589 */ /* 0x000e6800000e0000 */
[----:B------:R-:W-:Y:S01]  /*2850*/  FFMA.FTZ R13, R13, R40, R48 ;  /* 0x000000280d0d7223 */ /* 0x000fe20000010030 */
[----:B------:R-:W-:Y:S02]  /*2860*/  IMAD.IADD R40, R33, 0x1, R3 ;  /* 0x0000000121287824 */ /* 0x000fe400078e0203 */
[----:B--2---:R-:W-:-:S03]  /*2870*/  HADD2.F32 R51, -RZ, R42.H0_H0 ;  /* 0x2000002aff337230 */ /* 0x004fc60000004100 */
[----:B------:R-:W-:Y:S01]  /*2880*/  LEA R40, R40, UR4, 0x1 ;  /* 0x0000000428287c11 */ /* 0x000fe2000f8e08ff */
[----:B------:R-:W-:-:S05]  /*2890*/  IMAD R42, R41, R38, R3 ;  /* 0x00000026292a7224 */ /* 0x000fca00078e0203 */
[----:B------:R-:W-:Y:S01]  /*28a0*/  LEA R48, R42, UR4, 0x1 ;  /* 0x000000042a307c11 */ /* 0x000fe2000f8e08ff */
[----:B------:R-:W-:Y:S01]  /*28b0*/  LDS.U16 R40, [R40] ;  /* 0x0000000028287984 */ /* 0x000fe20000000400 */
[----:B------:R-:W-:-:S04]  /*28c0*/  IADD3 R42, R33, R2, RZ ;  /* 0x00000002212a7210 */ /* 0x000fc80007ffe0ff */
        /* <DEDUP_REMOVED lines=14> */
[----:B------:R-:W-:Y:S02]  /*29b0*/  HADD2.F32 R40, -RZ, R48.H0_H0 ;  /* 0x20000030ff287230 */ /* 0x000fe40000004100 */
[----:B------:R-:W-:-:S03]  /*29c0*/  IMAD.MOV.U32 R48, RZ, RZ, R15 ;  /* 0x000000ffff307224 */ /* 0x000fc600078e000f */
[----:B------:R-:W-:Y:S02]  /*29d0*/  FFMA.FTZ R47, R47, R40, R50 ;  /* 0x000000282f2f7223 */ /* 0x000fe40000010032 */
[----:B------:R1:W4:Y:S01]  /*29e0*/  SHFL.BFLY PT, R50, R49, R28, 0x1f ;  /* 0x0c001f1c31327589 */ /* 0x00032200000e0000 */
[----:B--2---:R-:W-:-:S05]  /*29f0*/  HADD2.F32 R51, -RZ, R44.H0_H0 ;  /* 0x2000002cff337230 */ /* 0x004fca0000004100 */
[----:B------:R-:W-:Y:S01]  /*2a00*/  FMUL.FTZ R53, R51, R52 ;  /* 0x0000003433357220 */ /* 0x000fe20000410000 */
[----:B---3--:R-:W-:-:S05]  /*2a10*/  HADD2.F32 R51, -RZ, R42.H0_H0 ;  /* 0x2000002aff337230 */ /* 0x008fca0000004100 */
[----:B-1----:R-:W-:-:S07]  /*2a20*/  FFMA.FTZ R44, R46, R51, R53 ;  /* 0x000000332e2c7223 */ /* 0x002fce0000010035 */
.L_x_3503:
        /* <DEDUP_REMOVED lines=15> */
.L_x_3482:
[----:B------:R-:W-:Y:S05]  /*2b20*/  BSYNC B0 ;  /* 0x0000000000007941 */ /* 0x000fea0003800000 */
.L_x_3481:
        /* <DEDUP_REMOVED lines=9> */
[----:B------:R-:W-:-:S02]  /*2bc0*/  ISETP.GE.AND P0, PT, R30, R39, PT ;  /* 0x000000271e00720c */ /* 0x000fc40003f06270 */
[----:B------:R-:W-:Y:S02]  /*2bd0*/  IADD3 R43, R15, R34, RZ ;  /* 0x000000220f2b7210 */ /* 0x000fe40007ffe0ff */
[----:B------:R-:W-:Y:S02]  /*2be0*/  F2FP.F16.F32.PACK_AB R15, R49, R46 ;  /* 0x0000002e310f723e */ /* 0x000fe400000000ff */
[----:B------:R-:W-:Y:S02]  /*2bf0*/  IADD3 R29, R29, 0x200, RZ ;  /* 0x000002001d1d7810 */ /* 0x000fe40007ffe0ff */
[----:B------:R-:W-:Y:S01]  /*2c00*/  IADD3 R34, R34, 0x100, RZ ;  /* 0x0000010022227810 */ /* 0x000fe20007ffe0ff */
[----:B-1----:R-:W-:-:S05]  /*2c10*/  IMAD.WIDE R50, R43, 0x2, R50 ;  /* 0x000000022b327825 */ /* 0x002fca00078e0232 */
[----:B------:R1:W-:Y:S01]  /*2c20*/  STG.E.128 desc[UR6][R50.64], R12 ;  /* 0x0000000c32007986 */ /* 0x0003e2000c101d06 */
[----:B------:R-:W-:Y:S05]  /*2c30*/  @!P0 BRA `(.L_x_3485) ;  /* 0xfffffff000ac8947 */ /* 0x000fea000383ffff */
[----:B------:R-:W-:Y:S05]  /*2c40*/  EXIT ;  /* 0x000000000000794d */ /* 0x000fea0003800000 */
.L_x_3478:
[----:B------:R-:W-:Y:S01]  /*2c50*/  BSSY B0, `(.L_x_3486) ;  /* 0x0000007000007945 */ /* 0x000fe20003800000 */
[----:B------:R-:W-:Y:S01]  /*2c60*/  IMAD.MOV.U32 R42, RZ, RZ, 0x10 ;  /* 0x00000010ff2a7424 */ /* 0x000fe200078e00ff */
[----:B------:R-:W-:Y:S01]  /*2c70*/  MOV R51, 0x1f ;  /* 0x0000001f00337802 */ /* 0x000fe20000000f00 */
[----:B------:R-:W-:-:S07]  /*2c80*/  IMAD.MOV.U32 R40, RZ, RZ, -0x1 ;  /* 0xffffffffff287424 */ /* 0x000fce00078e00ff */
[----:B------:R-:W-:Y:S05]  /*2c90*/  WARPSYNC.COLLECTIVE R40, `(.L_x_3487) ;  /* 0x0000000028087348 */ /* 0x000fea0003c00000 */
[----:B------:R1:W2:Y:S02]  /*2ca0*/  SHFL.BFLY P2, R50, R53, R42, R51 ;  /* 0x0c00002a35327389 */ /* 0x0002a40000040033 */
[----:B-12---:R-:W-:Y:S01]  /*2cb0*/  ENDCOLLECTIVE ;  /* 0x000000000000791b */ /* 0x006fe20003800000 */
.L_x_3487:
[----:B------:R-:W-:Y:S05]  /*2cc0*/  BSYNC B0 ;  /* 0x0000000000007941 */ /* 0x000fea0003800000 */
.L_x_3486:
[----:B------:R-:W-:Y:S01]  /*2cd0*/  HFMA2.MMA R42, -RZ, RZ, 0, 4.76837158203125e-07 ;  /* 0x00000008ff2a7435 */ /* 0x000fe200000001ff */
[----:B------:R-:W-:Y:S01]  /*2ce0*/  FADD.FTZ R53, R53, R50 ;  /* 0x0000003235357221 */ /* 0x000fe20000010000 */
[----:B------:R-:W-:Y:S01]  /*2cf0*/  IMAD.MOV.U32 R51, RZ, RZ, 0x1f ;  /* 0x0000001fff337424 */ /* 0x000fe200078e00ff */
[----:B------:R-:W-:-:S08]  /*2d00*/  MOV R40, 0xffffffff ;  /* 0xffffffff00287802 */ /* 0x000fd00000000f00 */
[----:B------:R-:W-:Y:S05]  /*2d10*/  WARPSYNC.COLLECTIVE R40, `(.L_x_3488) ;  /* 0x0000000028087348 */ /* 0x000fea0003c00000 */
[----:B------:R1:W2:Y:S02]  /*2d20*/  SHFL.BFLY P2, R50, R53, R42, R51 ;  /* 0x0c00002a35327389 */ /* 0x0002a40000040033 */
[----:B-12---:R-:W-:Y:S01]  /*2d30*/  ENDCOLLECTIVE ;  /* 0x000000000000791b */ /* 0x006fe20003800000 */
.L_x_3488:
[----:B------:R-:W-:Y:S01]  /*2d40*/  HFMA2.MMA R42, -RZ, RZ, 0, 2.384185791015625e-07 ;  /* 0x00000004ff2a7435 */ /* 0x000fe200000001ff */
[----:B------:R-:W-:-:S04]  /*2d50*/  FADD.FTZ R14, R53, R50 ;  /* 0x00000032350e7221 */ /* 0x000fc80000010000 */
[----:B------:R-:W-:-:S07]  /*2d60*/  IMAD.MOV.U32 R53, RZ, RZ, R14 ;  /* 0x000000ffff357224 */ /* 0x000fce00078e000e */
[----:B------:R-:W-:Y:S05]  /*2d70*/  WARPSYNC.COLLECTIVE R40, `(.L_x_3489) ;  /* 0x0000000028087348 */ /* 0x000fea0003c00000 */
[----:B------:R1:W2:Y:S02]  /*2d80*/  SHFL.BFLY P2, R50, R53, R42, R51 ;  /* 0x0c00002a35327389 */ /* 0x0002a40000040033 */
[----:B-12---:R-:W-:Y:S01]  /*2d90*/  ENDCOLLECTIVE ;  /* 0x000000000000791b */ /* 0x006fe20003800000 */
.L_x_3489:
[----:B------:R-:W-:Y:S01]  /*2da0*/  MOV R42, 0x2 ;  /* 0x00000002002a7802 */ /* 0x000fe20000000f00 */
[----:B------:R-:W-:-:S04]  /*2db0*/  FADD.FTZ R44, R14, R50 ;  /* 0x000000320e2c7221 */ /* 0x000fc80000010000 */
[----:B------:R-:W-:-:S07]  /*2dc0*/  IMAD.MOV.U32 R53, RZ, RZ, R44 ;  /* 0x000000ffff357224 */ /* 0x000fce00078e002c */
[----:B------:R-:W-:Y:S05]  /*2dd0*/  WARPSYNC.COLLECTIVE R40, `(.L_x_3490) ;  /* 0x0000000028087348 */ /* 0x000fea0003c00000 */
[----:B------:R1:W2:Y:S02]  /*2de0*/  SHFL.BFLY P2, R50, R53, R42, R51 ;  /* 0x0c00002a35327389 */ /* 0x0002a40000040033 */
[----:B-12---:R-:W-:Y:S01]  /*2df0*/  ENDCOLLECTIVE ;  /* 0x000000000000791b */ /* 0x006fe20003800000 */
.L_x_3490:
[----:B------:R-:W-:Y:S01]  /*2e00*/  HFMA2.MMA R42, -RZ, RZ, 0, 5.9604644775390625e-08 ;  /* 0x00000001ff2a7435 */ /* 0x000fe200000001ff */
[----:B------:R-:W-:-:S04]  /*2e10*/  FADD.FTZ R49, R44, R50 ;  /* 0x000000322c317221 */ /* 0x000fc80000010000 */
[----:B------:R-:W-:-:S07]  /*2e20*/  IMAD.MOV.U32 R53, RZ, RZ, R49 ;  /* 0x000000ffff357224 */ /* 0x000fce00078e0031 */
[----:B------:R-:W-:Y:S05]  /*2e30*/  WARPSYNC.COLLECTIVE R40, `(.L_x_3491) ;  /* 0x0000000028087348 */ /* 0x000fea0003c00000 */
[----:B------:R1:W2:Y:S02]  /*2e40*/  SHFL.BFLY P2, R50, R53, R42, R51 ;  /* 0x0c00002a35327389 */ /* 0x0002a40000040033 */
[----:B-12---:R-:W-:Y:S01]  /*2e50*/  ENDCOLLECTIVE ;  /* 0x000000000000791b */ /* 0x006fe20003800000 */
.L_x_3491:
[----:B------:R-:W-:Y:S05]  /*2e60*/  BRA `(.L_x_3492) ;  /* 0xfffffff000987947 */ /* 0x000fea000383ffff */
.L_x_3483:
[----:B------:R-:W1:Y:S01]  /*2e70*/  LDC R38, c[0x0][0x24c] ;  /* 0x00009300ff267b82 */ /* 0x000e620000000800 */
[----:B------:R-:W-:Y:S01]  /*2e80*/  IABS R42, R35 ;  /* 0x00000023002a7213 */ /* 0x000fe20000000000 */
[----:B------:R-:W-:Y:S01]  /*2e90*/  BSSY B1, `(.L_x_3493) ;  /* 0x0000015000017945 */ /* 0x000fe20003800000 */
        /* <DEDUP_REMOVED lines=17> */
[----:B------:R-:W-:Y:S05]  /*2fb0*/  WARPSYNC.COLLECTIVE R40, `(.L_x_3494) ;  /* 0x0000000028087348 */ /* 0x000fea0003c00000 */
[----:B------:R-:W-:Y:S01]  /*2fc0*/  NOP ;  /* 0x0000000000007918 */ /* 0x000fe20000000000 */
[----:B------:R-:W-:Y:S01]  /*2fd0*/  ENDCOLLECTIVE ;  /* 0x000000000000791b */ /* 0x000fe20003800000 */
.L_x_3494:
[----:B------:R-:W-:Y:S05]  /*2fe0*/  BSYNC B1 ;  /* 0x0000000000017941 */ /* 0x000fea0003800000 */
.L_x_3493:
        /* <DEDUP_REMOVED lines=8> */
.L_x_3495:
[----:B------:R-:W-:Y:S01]  /*3070*/  IMAD.IADD R42, R33, 0x1, R7 ;  /* 0x00000001212a7824 */ /* 0x000fe200078e0207 */
[----:B------:R-:W-:Y:S02]  /*3080*/  MOV R53, R45 ;  /* 0x0000002d00357202 */ /* 0x000fe40000000f00 */
        /* <DEDUP_REMOVED lines=14> */
[----:B------:R-:W-:-:S03]  /*3170*/  IMAD.MOV.U32 R40, RZ, RZ, -0x1 ;  /* 0xffffffffff287424 */ /* 0x000fc600078e00ff */
[----:B------:R-:W-:Y:S01]  /*3180*/  FMUL.FTZ R51, R15, R50 ;  /* 0x000000320f337220 */ /* 0x000fe20000410000 */
[----:B--2---:R-:W-:-:S05]  /*3190*/  HADD2.F32 R15, -RZ, R44.H0_H0 ;  /* 0x2000002cff0f7230 */ /* 0x004fca0000004100 */
[----:B------:R-:W-:Y:S01]  /*31a0*/  FFMA.FTZ R15, R48, R15, R51 ;  /* 0x0000000f300f7223 */ /* 0x000fe20000010033 */
[----:B------:R-:W-:Y:S01]  /*31b0*/  LEA R48, R42, UR4, 0x1 ;  /* 0x000000042a307c11 */ /* 0x000fe2000f8e08ff */
[----:B------:R-:W-:Y:S01]  /*31c0*/  HFMA2.MMA R51, -RZ, RZ, 0, 1.847743988037109375e-06 ;  /* 0x0000001fff337435 */ /* 0x000fe200000001ff */
[----:B------:R-:W-:-:S04]  /*31d0*/  IMAD.MOV.U32 R42, RZ, RZ, R28 ;  /* 0x000000ffff2a7224 */ /* 0x000fc800078e001c */
[----:B------:R-:W1:Y:S06]  /*31e0*/  LDS.U16 R48, [R48] ;  /* 0x0000000030307984 */ /* 0x000e6c0000000400 */
[----:B-1----:R-:W-:Y:S05]  /*31f0*/  WARPSYNC.COLLECTIVE R40, `(.L_x_3496) ;  /* 0x0000000028087348 */ /* 0x002fea0003c00000 */
[----:B------:R2:W3:Y:S02]  /*3200*/  SHFL.BFLY P2, R50, R53, R42, R51 ;  /* 0x0c00002a35327389 */ /* 0x0004e40000040033 */
[----:B-123--:R-:W-:Y:S01]  /*3210*/  ENDCOLLECTIVE ;  /* 0x000000000000791b */ /* 0x00efe20003800000 */
.L_x_3496:
[----:B------:R-:W-:Y:S02]  /*3220*/  IMAD.MOV.U32 R53, RZ, RZ, R12 ;  /* 0x000000ffff357224 */ /* 0x000fe400078e000c */
        /* <DEDUP_REMOVED lines=8> */
[----:B------:R-:W-:-:S07]  /*32b0*/  IADD3 R48, R33, R6, RZ ;  /* 0x0000000621307210 */ /* 0x000fce0007ffe0ff */
[----:B------:R-:W-:Y:S05]  /*32c0*/  WARPSYNC.COLLECTIVE R40, `(.L_x_3497) ;  /* 0x0000000028087348 */ /* 0x000fea0003c00000 */
[----:B------:R1:W2:Y:S02]  /*32d0*/  SHFL.BFLY P2, R50, R53, R42, R51 ;  /* 0x0c00002a35327389 */ /* 0x0002a40000040033 */
[----:B-12---:R-:W-:Y:S01]  /*32e0*/  ENDCOLLECTIVE ;  /* 0x000000000000791b */ /* 0x006fe20003800000 */
.L_x_3497:
[----:B------:R-:W-:-:S06]  /*32f0*/  LEA R48, R48, UR4, 0x1 ;  /* 0x0000000430307c11 */ /* 0x000fcc000f8e08ff */
[----:B------:R-:W1:Y:S01]  /*3300*/  LDS.U16 R48, [R48] ;  /* 0x0000000030307984 */ /* 0x000e620000000400 */
[----:B------:R-:W-:Y:S02]  /*3310*/  IMAD.MOV.U32 R53, RZ, RZ, R13 ;  /* 0x000000ffff357224 */ /* 0x000fe400078e000d */
        /* <DEDUP_REMOVED lines=12> */
.L_x_3498:
        /* <DEDUP_REMOVED lines=15> */
.L_x_3499:
        /* <DEDUP_REMOVED lines=15> */
.L_x_3500:
        /* <DEDUP_REMOVED lines=15> */
.L_x_3501:
[----:B------:R-:W-:-:S06]  /*36b0*/  LEA R48, R48, UR4, 0x1 ;  /* 0x0000000430307c11 */ /* 0x000fcc000f8e08ff */
[----:B------:R-:W1:Y:S01]  /*36c0*/  LDS.U16 R48, [R48] ;  /* 0x0000000030307984 */ /* 0x000e620000000400 */
[----:B------:R-:W-:Y:S01]  /*36d0*/  IMAD.MOV.U32 R53, RZ, RZ, R49 ;  /* 0x000000ffff357224 */ /* 0x000fe200078e0031 */
[----:B------:R-:W-:-:S07]  /*36e0*/  MOV R52, R50 ;  /* 0x0000003200347202 */ /* 0x000fce0000000f00 */
[----:B-1----:R-:W-:Y:S05]  /*36f0*/  WARPSYNC.COLLECTIVE R40, `(.L_x_3502) ;  /* 0x0000000028087348 */ /* 0x002fea0003c00000 */
[----:B------:R2:W3:Y:S02]  /*3700*/  SHFL.BFLY P2, R50, R53, R42, R51 ;  /* 0x0c00002a35327389 */ /* 0x0004e40000040033 */
[----:B-123--:R-:W-:Y:S01]  /*3710*/  ENDCOLLECTIVE ;  /* 0x000000000000791b */ /* 0x00efe20003800000 */
.L_x_3502:
        /* <DEDUP_REMOVED lines=10> */
.L_x_3484:
[----:B------:R-:W-:Y:S01]  /*37c0*/  BSSY B1, `(.L_x_3504) ;  /* 0x0000005000017945 */ /* 0x000fe20003800000 */
[----:B------:R-:W-:-:S07]  /*37d0*/  MOV R40, 0xffffffff ;  /* 0xffffffff00287802 */ /* 0x000fce0000000f00 */
[----:B------:R-:W-:Y:S05]  /*37e0*/  WARPSYNC.COLLECTIVE R40, `(.L_x_3505) ;  /* 0x0000000028087348 */ /* 0x000fea0003c00000 */
[----:B------:R-:W-:Y:S01]  /*37f0*/  NOP ;  /* 0x0000000000007918 */ /* 0x000fe20000000000 */
[----:B------:R-:W-:Y:S01]  /*3800*/  ENDCOLLECTIVE ;  /* 0x000000000000791b */ /* 0x000fe20003800000 */
.L_x_3505:
[----:B------:R-:W-:Y:S05]  /*3810*/  BSYNC B1 ;  /* 0x0000000000017941 */ /* 0x000fea0003800000 */
.L_x_3504:
[----:B------:R-:W-:Y:S05]  /*3820*/  BRA `(.L_x_3482) ;  /* 0xfffffff000bc7947 */ /* 0x000fea000383ffff */
.L_x_3506:
        /* <DEDUP_REMOVED lines=13> */
.L_x_4602:


//--------------------- .text._ZN12tensorrt_llm7kernels32fusedQKNormRopeKernelNTokenHeadsIN3c104HalfES3_Li256ELb1ELi2EEEvPviiifPKvS6_S6_PKlii --------------------------
	.section	.text._ZN12tensorrt_llm7kernels32fusedQKNormRopeKernelNTokenHeadsIN3c104HalfES3_Li256ELb1ELi2EEEvPviiifPKvS6_S6_PKlii,"ax",@progbits
	.align	128
        .global         _ZN12tensorrt_llm7kernels32fusedQKNormRopeKernelNTokenHeadsIN3c104HalfES3_Li256ELb1ELi2EEEvPviiifPKvS6_S6_PKlii
        .type           _ZN12tensorrt_llm7kernels32fusedQKNormRopeKernelNTokenHeadsIN3c104HalfES3_Li256ELb1ELi2EEEvPviiifPKvS6_S6_PKlii,@function
        .size           _ZN12tensorrt_llm7kernels32fusedQKNormRopeKernelNTokenHeadsIN3c104HalfES3_Li256ELb1ELi2EEEvPviiifPKvS6_S6_PKlii,(.L_x_4603 - _ZN12tensorrt_llm7kernels32fusedQKNormRopeKernelNTokenHeadsIN3c104HalfES3_Li256ELb1ELi2EEEvPviiifPKvS6_S6_PKlii)
        .other          _ZN12tensorrt_llm7kernels32fusedQKNormRopeKernelNTokenHeadsIN3c104HalfES3_Li256ELb1ELi2EEEvPviiifPKvS6_S6_PKlii,@"STO_CUDA_ENTRY STV_DEFAULT"
_ZN12tensorrt_llm7kernels32fusedQKNormRopeKernelNTokenHeadsIN3c104HalfES3_Li256ELb1ELi2EEEvPviiifPKvS6_S6_PKlii:
.text._ZN12tensorrt_llm7kernels32fusedQKNormRopeKernelNTokenHeadsIN3c104HalfES3_Li256ELb1ELi2EEEvPviiifPKvS6_S6_PKlii:
        /* <DEDUP_REMOVED lines=79> */
.L_x_3511:
        /* <DEDUP_REMOVED lines=45> */
.L_x_3510:
[----:B------:R-:W-:Y:S05]  /*07c0*/  BSYNC B1 ;  /* 0x0000000000017941 */ /* 0x000fea0003800000 */
.L_x_3509:
        /* <DEDUP_REMOVED lines=13> */
.L_x_3512:
        /* <DEDUP_REMOVED lines=16> */
.L_x_3508:
[----:B------:R-:W-:Y:S05]  /*09a0*/  BSYNC B0 ;  /* 0x0000000000007941 */ /* 0x000fea0003800000 */
.L_x_3507:
        /* <DEDUP_REMOVED lines=37> */
.L_x_3517:
        /* <DEDUP_REMOVED lines=13> */
.L_x_3516:
[----:B------:R-:W-:Y:S05]  /*0cd0*/  BSYNC B1 ;  /* 0x0000000000017941 */ /* 0x000fea0003800000 */
.L_x_3515:
        /* <DEDUP_REMOVED lines=26> */
.L_x_3520:
        /* <DEDUP_REMOVED lines=49> */
.L_x_3519:
[----:B------:R-:W-:Y:S05]  /*1190*/  BSYNC B1 ;  /* 0x0000000000017941 */ /* 0x000fea0003800000 */
.L_x_3518:
        /* <DEDUP_REMOVED lines=32> */
.L_x_3522:
[----:B------:R-:W-:Y:S05]  /*13a0*/  BSYNC B1 ;  /* 0x0000000000017941 */ /* 0x000fea0003800000 */
.L_x_3521:
        /* <DEDUP_REMOVED lines=15> */
.L_x_3514:
[----:B------:R-:W-:Y:S05]  /*14a0*/  BSYNC B0 ;  /* 0x0000000000007941 */ /* 0x000fea0003800000 */
.L_x_3513:
        /* <DEDUP_REMOVED lines=61> */
.L_x_3528:
        /* <DEDUP_REMOVED lines=30> */
.L_x_3535:
        /* <DEDUP_REMOVED lines=30> */
.L_x_3525:
[----:B------:R-:W-:Y:S05]  /*1c40*/  BSYNC B0 ;  /* 0x0000000000007941 */ /* 0x000fea0003800000 */
.L_x_3524:
        /* <DEDUP_REMOVED lines=36> */
[----:B------:R-:W-:-:S07]  /*1e90*/  IMAD.MOV.U32 R4, RZ, RZ, R40 ;  /* 0x000000ffff047224 */ /* 0x000fce00078e0028 */
.L_x_3527:
[----:B------:R-:W-:Y:S05]  /*1ea0*/  BSYNC B0 ;  /* 0x0000000000007941 */ /* 0x000fea0003800000 */
.L_x_3526:
        /* <DEDUP_REMOVED lines=8> */
[----:B------:R-:W-:-:S02]  /*1f30*/  F2FP.F16.F32.PACK_AB R4, R33, R4 ;  /* 0x000000042104723e */ /* 0x000fc400000000ff */
[----:B------:R-:W-:Y:S01]  /*1f40*/  IADD3 R37, R37, R10, RZ ;  /* 0x0000000a25257210 */ /* 0x000fe20007ffe0ff */
[----:B------:R-:W-:Y:S01]  /*1f50*/  VIADD R10, R10, 0x100 ;  /* 0x000001000a0a7836 */ /* 0x000fe20000000000 */
[----:B------:R-:W-:Y:S02]  /*1f60*/  ISETP.GE.AND P0, PT, R25, R8, PT ;  /* 0x000000081900720c */ /* 0x000fe40003f06270 */
[----:B------:R-:W-:Y:S02]  /*1f70*/  IADD3 R12, R12, 0x200, RZ ;  /* 0x000002000c0c7810 */ /* 0x000fe40007ffe0ff */
[----:B------:R-:W-:Y:S01]  /*1f80*/  IADD3 R9, R9, 0x1, RZ ;  /* 0x0000000109097810 */ /* 0x000fe20007ffe0ff */
[----:B-1----:R-:W-:-:S05]  /*1f90*/  IMAD.WIDE R2, R37, 0x2, R2 ;  /* 0x0000000225027825 */ /* 0x002fca00078e0202 */
[----:B------:R1:W-:Y:S03]  /*1fa0*/  STG.E.128 desc[UR6][R2.64], R4 ;  /* 0x0000000402007986 */ /* 0x0003e6000c101d06 */
[----:B------:R-:W-:Y:S05]  /*1fb0*/  @!P0 BRA `(.L_x_3528) ;  /* 0xfffffff800308947 */ /* 0x000fea000383ffff */
[----:B------:R-:W-:Y:S05]  /*1fc0*/  EXIT ;  /* 0x000000000000794d */ /* 0x000fea0003800000 */
.L_x_3523:
        /* <DEDUP_REMOVED lines=8> */
.L_x_3530:
[----:B------:R-:W-:Y:S05]  /*2050*/  BSYNC B0 ;  /* 0x0000000000007941 */ /* 0x000fea0003800000 */
.L_x_3529:
        /* <DEDUP_REMOVED lines=8> */
.L_x_3531:
[----:B------:R-:W-:Y:S01]  /*20e0*/  HFMA2.MMA R42, -RZ, RZ, 0, 2.384185791015625e-07 ;  /* 0x00000004ff2a7435 */ /* 0x000fe200000001ff */
[----:B------:R-:W-:-:S04]  /*20f0*/  IMAD.MOV.U32 R6, RZ, RZ, R41 ;  /* 0x000000ffff067224 */ /* 0x000fc800078e0029 */
[----:B------:R-:W-:-:S05]  /*2100*/  FADD.FTZ R6, R5, R6 ;  /* 0x0000000605067221 */ /* 0x000fca0000010000 */
[----:B------:R-:W-:-:S07]  /*2110*/  MOV R5, R6 ;  /* 0x0000000600057202 */ /* 0x000fce0000000f00 */
[----:B------:R-:W-:Y:S05]  /*2120*/  WARPSYNC.COLLECTIVE R40, `(.L_x_3532) ;  /* 0x0000000028087348 */ /* 0x000fea0003c00000 */
[----:B------:R1:W2:Y:S02]  /*2130*/  SHFL.BFLY P1, R41, R5, R42, R43 ;  /* 0x0c00002a05297389 */ /* 0x0002a4000002002b */
[----:B-12---:R-:W-:Y:S01]  /*2140*/  ENDCOLLECTIVE ;  /* 0x000000000000791b */ /* 0x006fe20003800000 */
.L_x_3532:
[----:B------:R-:W-:Y:S01]  /*2150*/  HFMA2.MMA R42, -RZ, RZ, 0, 1.1920928955078125e-07 ;  /* 0x00000002ff2a7435 */ /* 0x000fe200000001ff */
[----:B------:R-:W-:-:S04]  /*2160*/  IMAD.MOV.U32 R39, RZ, RZ, R41 ;  /* 0x000000ffff277224 */ /* 0x000fc800078e0029 */
[----:B------:R-:W-:-:S05]  /*2170*/  FADD.FTZ R39, R6, R39 ;  /* 0x0000002706277221 */ /* 0x000fca0000010000 */
[----:B------:R-:W-:-:S07]  /*2180*/  MOV R5, R39 ;  /* 0x0000002700057202 */ /* 0x000fce0000000f00 */
[----:B------:R-:W-:Y:S05]  /*2190*/  WARPSYNC.COLLECTIVE R40, `(.L_x_3533) ;  /* 0x0000000028087348 */ /* 0x000fea0003c00000 */
[----:B------:R1:W2:Y:S02]  /*21a0*/  SHFL.BFLY P1, R41, R5, R42, R43 ;  /* 0x0c00002a05297389 */ /* 0x0002a4000002002b */
[----:B-12---:R-:W-:Y:S01]  /*21b0*/  ENDCOLLECTIVE ;  /* 0x000000000000791b */ /* 0x006fe20003800000 */
.L_x_3533:
[----:B------:R-:W-:Y:S01]  /*21c0*/  HFMA2.MMA R42, -RZ, RZ, 0, 5.9604644775390625e-08 ;  /* 0x00000001ff2a7435 */ /* 0x000fe200000001ff */
[----:B------:R-:W-:-:S04]  /*21d0*/  IMAD.MOV.U32 R38, RZ, RZ, R41 ;  /* 0x000000ffff267224 */ /* 0x000fc800078e0029 */
[----:B------:R-:W-:-:S05]  /*21e0*/  FADD.FTZ R38, R39, R38 ;  /* 0x0000002627267221 */ /* 0x000fca0000010000 */
[----:B------:R-:W-:-:S07]  /*21f0*/  MOV R5, R38 ;  /* 0x0000002600057202 */ /* 0x000fce0000000f00 */
[----:B------:R-:W-:Y:S05]  /*2200*/  WARPSYNC.COLLECTIVE R40, `(.L_x_3534) ;  /* 0x0000000028087348 */ /* 0x000fea0003c00000 */
[----:B------:R1:W2:Y:S02]  /*2210*/  SHFL.BFLY P1, R41, R5, R42, R43 ;  /* 0x0c00002a05297389 */ /* 0x0002a4000002002b */
[----:B-12---:R-:W-:Y:S01]  /*2220*/  ENDCOLLECTIVE ;  /* 0x000000000000791b */ /* 0x006fe20003800000 */
.L_x_3534:
[----:B------:R-:W-:Y:S05]  /*2230*/  BRA `(.L_x_3535) ;  /* 0xfffffff800087947 */ /* 0x000fea000383ffff */
.L_x_3536:
        /* <DEDUP_REMOVED lines=12> */
.L_x_4603:


//--------------------- .text._ZN12tensorrt_llm7kernels32fusedQKNormRopeKernelNTokenHeadsIN3c104HalfES3_Li128ELb0ELi2EEEvPviiifPKvS6_S6_PKlii --------------------------
	.section	.text._ZN12tensorrt_llm7kernels32fusedQKNormRopeKernelNTokenHeadsIN3c104HalfES3_Li128ELb0ELi2EEEvPviiifPKvS6_S6_PKlii,"ax",@progbits
	.align	128
        .global         _ZN12tensorrt_llm7kernels32fusedQKNormRopeKernelNTokenHeadsIN3c104HalfES3_Li128ELb0ELi2EEEvPviiifPKvS6_S6_PKlii
        .type           _ZN12tensorrt_llm7kernels32fusedQKNormRopeKernelNTokenHeadsIN3c104HalfES3_Li128ELb0ELi2EEEvPviiifPKvS6_S6_PKlii,@function
        .size           _ZN12tensorrt_llm7kernels32fusedQKNormRopeKernelNTokenHeadsIN3c104HalfES3_Li128ELb0ELi2EEEvPviiifPKvS6_S6_PKlii,(.L_x_4604 - _ZN12tensorrt_llm7kernels32fusedQKNormRopeKernelNTokenHeadsIN3c104HalfES3_Li128ELb0ELi2EEEvPviiifPKvS6_S6_PKlii)
        .other          _ZN12tensorrt_llm7kernels32fusedQKNormRopeKernelNTokenHeadsIN3c104HalfES3_Li128ELb0ELi2EEEvPviiifPKvS6_S6_PKlii,@"STO_CUDA_ENTRY STV_DEFAULT"
_ZN12tensorrt_llm7kernels32fusedQKNormRopeKernelNTokenHeadsIN3c104HalfES3_Li128ELb0ELi2EEEvPviiifPKvS6_S6_PKlii:
.text._ZN12tensorrt_llm7kernels32fusedQKNormRopeKernelNTokenHeadsIN3c104HalfES3_Li128ELb0ELi2EEEvPviiifPKvS6_S6_PKlii:
        /* <DEDUP_REMOVED lines=78> */
.L_x_3541:
        /* <DEDUP_REMOVED lines=45> */
.L_x_3540:
[----:B------:R-:W-:Y:S05]  /*07b0*/  BSYNC B1 ;  /* 0x0000000000017941 */ /* 0x000fea0003800000 */
.L_x_3539:
        /* <DEDUP_REMOVED lines=13> */
.L_x_3542:
        /* <DEDUP_REMOVED lines=16> */
.L_x_3538:
[----:B------:R-:W-:Y:S05]  /*0990*/  BSYNC B0 ;  /* 0x0000000000007941 */ /* 0x000fea0003800000 */
.L_x_3537:
        /* <DEDUP_REMOVED lines=37> */
.L_x_3547:
        /* <DEDUP_REMOVED lines=13> */
.L_x_3546:
[----:B------:R-:W-:Y:S05]  /*0cc0*/  BSYNC B1 ;  /* 0x0000000000017941 */ /* 0x000fea0003800000 */
.L_x_3545:
        /* <DEDUP_REMOVED lines=25> */
.L_x_3550:
        /* <DEDUP_REMOVED lines=49> */
.L_x_3549:
[----:B------:R-:W-:Y:S05]  /*1170*/  BSYNC B1 ;  /* 0x0000000000017941 */ /* 0x000fea0003800000 */
.L_x_3548:
        /* <DEDUP_REMOVED lines=32> */
.L_x_3552:
[----:B------:R-:W-:Y:S05]  /*1380*/  BSYNC B1 ;  /* 0x0000000000017941 */ /* 0x000fea0003800000 */
.L_x_3551:
        /* <DEDUP_REMOVED lines=15> */
.L_x_3544:
[----:B------:R-:W-:Y:S05]  /*1480*/  BSYNC B0 ;  /* 0x0000000000007941 */ /* 0x000fea0003800000 */
.L_x_3543:
        /* <DEDUP_REMOVED lines=98> */
.L_x_3560:
        /* <DEDUP_REMOVED lines=22> */
.L_x_3567:
        /* <DEDUP_REMOVED lines=18> */
.L_x_3555:
[----:B------:R-:W-:Y:S05]  /*1d30*/  BSYNC B0 ;  /* 0x0000000000007941 */ /* 0x000fea0003800000 */
.L_x_3554:
        /* <DEDUP_REMOVED lines=70> */
.L_x_3574:
        /* <DEDUP_REMOVED lines=15> */
.L_x_3557:
[----:B------:R-:W-:Y:S05]  /*2290*/  BSYNC B0 ;  /* 0x0000000000007941 */ /* 0x000fea0003800000 */
.L_x_3556:
        /* <DEDUP_REMOVED lines=16> */
.L_x_3553:
[----:B------:R-:W-:Y:S01]  /*23a0*/  HFMA2.MMA R3, -RZ, RZ, 0, 1.847743988037109375e-06 ;  /* 0x0000001fff037435 */ /* 0x000fe200000001ff */
[----:B------:R-:W-:Y:S01]  /*23b0*/  BSSY B0, `(.L_x_3561) ;  /* 0x0000006000007945 */ /* 0x000fe20003800000 */
[----:B------:R-:W-:Y:S02]  /*23c0*/  IMAD.MOV.U32 R2, RZ, RZ, 0x10 ;  /* 0x00000010ff027424 */ /* 0x000fe400078e00ff */
[----:B------:R-:W-:-:S07]  /*23d0*/  IMAD.MOV.U32 R4, RZ, RZ, -0x1 ;  /* 0xffffffffff047424 */ /* 0x000fce00078e00ff */
[----:B------:R-:W-:Y:S05]  /*23e0*/  WARPSYNC.COLLECTIVE R4, `(.L_x_3562) ;  /* 0x0000000004087348 */ /* 0x000fea0003c00000 */
[----:B------:R1:W2:Y:S02]  /*23f0*/  SHFL.BFLY P3, R34, R33, R2, R3 ;  /* 0x0c00000221227389 */ /* 0x0002a40000060003 */
[----:B-12---:R-:W-:Y:S01]  /*2400*/  ENDCOLLECTIVE ;  /* 0x000000000000791b */ /* 0x006fe20003800000 */
.L_x_3562:
[----:B------:R-:W-:Y:S05]  /*2410*/  BSYNC B0 ;  /* 0x0000000000007941 */ /* 0x000fea0003800000 */
.L_x_3561:
[----:B------:R-:W-:Y:S01]  /*2420*/  FADD.FTZ R33, R33, R34 ;  /* 0x0000002221217221 */ /* 0x000fe20000010000 */
[----:B------:R-:W-:Y:S01]  /*2430*/  MOV R2, 0x8 ;  /* 0x0000000800027802 */ /* 0x000fe20000000f00 */
[----:B------:R-:W-:Y:S01]  /*2440*/  IMAD.MOV.U32 R3, RZ, RZ, 0x1f ;  /* 0x0000001fff037424 */ /* 0x000fe200078e00ff */
[----:B------:R-:W-:-:S07]  /*2450*/  MOV R4, 0xffffffff ;  /* 0xffffffff00047802 */ /* 0x000fce0000000f00 */
[----:B------:R-:W-:Y:S05]  /*2460*/  WARPSYNC.COLLECTIVE R4, `(.L_x_3563) ;  /* 0x0000000004087348 */ /* 0x000fea0003c00000 */
[----:B------:R1:W2:Y:S02]  /*2470*/  SHFL.BFLY P3, R34, R33, R2, R3 ;  /* 0x0c00000221227389 */ /* 0x0002a40000060003 */
[----:B-12---:R-:W-:Y:S01]  /*2480*/  ENDCOLLECTIVE ;  /* 0x000000000000791b */ /* 0x006fe20003800000 */
.L_x_3563:
[----:B------:R-:W-:Y:S01]  /*2490*/  HFMA2.MMA R2, -RZ, RZ, 0, 2.384185791015625e-07 ;  /* 0x00000004ff027435 */ /* 0x000fe200000001ff */
[----:B------:R-:W-:-:S04]  /*24a0*/  FADD.FTZ R5, R33, R34 ;  /* 0x0000002221057221 */ /* 0x000fc80000010000 */
[----:B------:R-:W-:-:S07]  /*24b0*/  IMAD.MOV.U32 R33, RZ, RZ, R5 ;  /* 0x000000ffff217224 */ /* 0x000fce00078e0005 */
[----:B------:R-:W-:Y:S05]  /*24c0*/  WARPSYNC.COLLECTIVE R4, `(.L_x_3564) ;  /* 0x0000000004087348 */ /* 0x000fea0003c00000 */
[----:B------:R1:W2:Y:S02]  /*24d0*/  SHFL.BFLY P3, R34, R33, R2, R3 ;  /* 0x0c00000221227389 */ /* 0x0002a40000060003 */
[----:B-12---:R-:W-:Y:S01]  /*24e0*/  ENDCOLLECTIVE ;  /* 0x000000000000791b */ /* 0x006fe20003800000 */
.L_x_3564:
[----:B------:R-:W-:Y:S01]  /*24f0*/  MOV R2, 0x2 ;  /* 0x0000000200027802 */ /* 0x000fe20000000f00 */
[----:B------:R-:W-:-:S04]  /*2500*/  FADD.FTZ R35, R5, R34 ;  /* 0x0000002205237221 */ /* 0x000fc80000010000 */
[----:B------:R-:W-:-:S07]  /*2510*/  IMAD.MOV.U32 R33, RZ, RZ, R35 ;  /* 0x000000ffff217224 */ /* 0x000fce00078e0023 */
[----:B------:R-:W-:Y:S05]  /*2520*/  WARPSYNC.COLLECTIVE R4, `(.L_x_3565) ;  /* 0x0000000004087348 */ /* 0x000fea0003c00000 */
[----:B------:R1:W2:Y:S02]  /*2530*/  SHFL.BFLY P3, R34, R33, R2, R3 ;  /* 0x0c00000221227389 */ /* 0x0002a40000060003 */
[----:B-12---:R-:W-:Y:S01]  /*2540*/  ENDCOLLECTIVE ;  /* 0x000000000000791b */ /* 0x006fe20003800000 */
.L_x_3565:
[----:B------:R-:W-:Y:S01]  /*2550*/  HFMA2.MMA R2, -RZ, RZ, 0, 5.9604644775390625e-08 ;  /* 0x00000001ff027435 */ /* 0x000fe200000001ff */
[----:B------:R-:W-:-:S04]  /*2560*/  FADD.FTZ R36, R35, R34 ;  /* 0x0000002223247221 */ /* 0x000fc80000010000 */
[----:B------:R-:W-:-:S07]  /*2570*/  IMAD.MOV.U32 R33, RZ, RZ, R36 ;  /* 0x000000ffff217224 */ /* 0x000fce00078e0024 */
[----:B------:R-:W-:Y:S05]  /*2580*/  WARPSYNC.COLLECTIVE R4, `(.L_x_3566) ;  /* 0x0000000004087348 */ /* 0x000fea0003c00000 */
[----:B------:R1:W2:Y:S02]  /*2590*/  SHFL.BFLY P3, R34, R33, R2, R3 ;  /* 0x0c00000221227389 */ /* 0x0002a40000060003 */
[----:B-12---:R-:W-:Y:S01]  /*25a0*/  ENDCOLLECTIVE ;  /* 0x000000000000791b */ /* 0x006fe20003800000 */
.L_x_3566:
[----:B------:R-:W-:Y:S05]  /*25b0*/  BRA `(.L_x_3567) ;  /* 0xfffffff400947947 */ /* 0x000fea000383ffff */
.L_x_3558:
        /* <DEDUP_REMOVED lines=23> */
.L_x_3569:
[----:B------:R-:W-:Y:S05]  /*2730*/  BSYNC B1 ;  /* 0x0000000000017941 */ /* 0x000fea0003800000 */
.L_x_3568:
        /* <DEDUP_REMOVED lines=8> */
.L_x_3570:
        /* <DEDUP_REMOVED lines=26> */
.L_x_3571:
        /* <DEDUP_REMOVED lines=17> */
.L_x_3572:
        /* <DEDUP_REMOVED lines=8> */
.L_x_3573:
[----:B------:R-:W1:Y:S02]  /*2af0*/  LDS.U16 R37, [R37] ;  /* 0x0000000025257984 */ /* 0x000e640000000400 */
[----:B-1----:R-:W-:-:S05]  /*2b00*/  HADD2.F32 R35, -RZ, R37.H0_H0 ;  /* 0x20000025ff237230 */ /* 0x002fca0000004100 */
[----:B------:R-:W-:Y:S01]  /*2b10*/  FFMA.FTZ R36, R32, R35, R36 ;  /* 0x0000002320247223 */ /* 0x000fe20000010024 */
[----:B------:R-:W-:Y:S01]  /*2b20*/  IMAD.MOV.U32 R35, RZ, RZ, R34 ;  /* 0x000000ffff237224 */ /* 0x000fe200078e0022 */
[----:B------:R-:W-:Y:S06]  /*2b30*/  BRA `(.L_x_3574) ;  /* 0xfffffff400987947 */ /* 0x000fec000383ffff */
.L_x_3559:
[----:B------:R-:W-:Y:S01]  /*2b40*/  BSSY B1, `(.L_x_3575) ;  /* 0x0000005000017945 */ /* 0x000fe20003800000 */
[----:B------:R-:W-:-:S07]  /*2b50*/  MOV R4, 0xffffffff ;  /* 0xffffffff00047802 */ /* 0x000fce0000000f00 */
[----:B------:R-:W-:Y:S05]  /*2b60*/  WARPSYNC.COLLECTIVE R4, `(.L_x_3576) ;  /* 0x0000000004087348 */ /* 0x000fea0003c00000 */
[----:B------:R-:W-:Y:S01]  /*2b70*/  NOP ;  /* 0x0000000000007918 */ /* 0x000fe20000000000 */
[----:B------:R-:W-:Y:S01]  /*2b80*/  ENDCOLLECTIVE ;  /* 0x000000000000791b */ /* 0x000fe20003800000 */
.L_x_3576:
[----:B------:R-:W-:Y:S05]  /*2b90*/  BSYNC B1 ;  /* 0x0000000000017941 */ /* 0x000fea0003800000 */
.L_x_3575:
[----:B------:R-:W-:Y:S05]  /*2ba0*/  BRA `(.L_x_3557) ;  /* 0xfffffff400b87947 */ /* 0x000fea000383ffff */
.L_x_3577:
        /* <DEDUP_REMOVED lines=13> */
.L_x_4604:


//--------------------- .text._ZN12tensorrt_llm7kernels32fusedQKNormRopeKernelNTokenHeadsIN3c104HalfES3_Li128ELb1ELi2EEEvPviiifPKvS6_S6_PKlii --------------------------
	.section	.text._ZN12tensorrt_llm7kernels32fusedQKNormRopeKernelNTokenHeadsIN3c104HalfES3_Li128ELb1ELi2EEEvPviiifPKvS6_S6_PKlii,"ax",@progbits
	.align	128
        .global         _ZN12tensorrt_llm7kernels32fusedQKNormRopeKernelNTokenHeadsIN3c104HalfES3_Li128ELb1ELi2EEEvPviiifPKvS6_S6_PKlii
        .type           _ZN12tensorrt_llm7kernels32fusedQKNormRopeKernelNTokenHeadsIN3c104HalfES3_Li128ELb1ELi2EEEvPviiifPKvS6_S6_PKlii,@function
        .size           _ZN12tensorrt_llm7kernels32fusedQKNormRopeKernelNTokenHeadsIN3c104HalfES3_Li128ELb1ELi2EEEvPviiifPKvS6_S6_PKlii,(.L_x_4605 - _ZN12tensorrt_llm7kernels32fusedQKNormRopeKernelNTokenHeadsIN3c104HalfES3_Li128ELb1ELi2EEEvPviiifPKvS6_S6_PKlii)
        .other          _ZN12tensorrt_llm7kernels32fusedQKNormRopeKernelNTokenHeadsIN3c104HalfES3_Li128ELb1ELi2EEEvPviiifPKvS6_S6_PKlii,@"STO_CUDA_ENTRY STV_DEFAULT"
_ZN12tensorrt_llm7kernels32fusedQKNormRopeKernelNTokenHeadsIN3c104HalfES3_Li128ELb1ELi2EEEvPviiifPKvS6_S6_PKlii:
.text._ZN12tensorrt_llm7kernels32fusedQKNormRopeKernelNTokenHeadsIN3c104HalfES3_Li128ELb1ELi2EEEvPviiifPKvS6_S6_PKlii:
        /* <DEDUP_REMOVED lines=79> */
.L_x_3582:
        /* <DEDUP_REMOVED lines=45> */
.L_x_3581:
[----:B------:R-:W-:Y:S05]  /*07c0*/  BSYNC B1 ;  /* 0x0000000000017941 */ /* 0x000fea0003800000 */
.L_x_3580:
        /* <DEDUP_REMOVED lines=13> */
.L_x_3583:
        /* <DEDUP_REMOVED lines=16> */
.L_x_3579:
[----:B------:R-:W-:Y:S05]  /*09a0*/  BSYNC B0 ;  /* 0x0000000000007941 */ /* 0x000fea0003800000 */
.L_x_3578:
        /* <DEDUP_REMOVED lines=37> */
.L_x_3588:
        /* <DEDUP_REMOVED lines=13> */
.L_x_3587:
[----:B------:R-:W-:Y:S05]  /*0cd0*/  BSYNC B1 ;  /* 0x0000000000017941 */ /* 0x000fea0003800000 */
.L_x_3586:
        /* <DEDUP_REMOVED lines=13> */
[----:B------:R-:W-:-:S04]  /*0db0*/  LEA R13, P0, R20, UR8, 0x1 ;  /* 0x00000008140d7c11 */ /* 0x000fc8000f8008ff */
        /* <DEDUP_REMOVED lines=11> */
.L_x_3591:
        /* <DEDUP_REMOVED lines=49> */
.L_x_3590:
[----:B------:R-:W-:Y:S05]  /*1180*/  BSYNC B1 ;  /* 0x0000000000017941 */ /* 0x000fea0003800000 */
.L_x_3589:
        /* <DEDUP_REMOVED lines=36> */
.L_x_3593:
[----:B------:R-:W-:Y:S05]  /*13d0*/  BSYNC B1 ;  /* 0x0000000000017941 */ /* 0x000fea0003800000 */
.L_x_3592:
        /* <DEDUP_REMOVED lines=15> */
.L_x_3585:
[----:B------:R-:W-:Y:S05]  /*14d0*/  BSYNC B0 ;  /* 0x0000000000007941 */ /* 0x000fea0003800000 */
.L_x_3584:
        /* <DEDUP_REMOVED lines=45> */
.L_x_3599:
        /* <DEDUP_REMOVED lines=22> */
.L_x_3606:
        /* <DEDUP_REMOVED lines=18> */
.L_x_3596:
[----:B------:R-:W-:Y:S05]  /*1a30*/  BSYNC B0 ;  /* 0x0000000000007941 */ /* 0x000fea0003800000 */
.L_x_3595:
        /* <DEDUP_REMOVED lines=20> */
.L_x_3598:
[----:B------:R-:W-:Y:S05]  /*1b80*/  BSYNC B0 ;  /* 0x0000000000007941 */ /* 0x000fea0003800000 */
.L_x_3597:
        /* <DEDUP_REMOVED lines=16> */
.L_x_3594:
        /* <DEDUP_REMOVED lines=8> */
.L_x_3601:
[----:B------:R-:W-:Y:S05]  /*1d10*/  BSYNC B0 ;  /* 0x0000000000007941 */ /* 0x000fea0003800000 */
.L_x_3600:
        /* <DEDUP_REMOVED lines=8> */
.L_x_3602:
[----:B------:R-:W-:Y:S01]  /*1da0*/  HFMA2.MMA R25, -RZ, RZ, 0, 2.384185791015625e-07 ;  /* 0x00000004ff197435 */ /* 0x000fe200000001ff */
[----:B------:R-:W-:Y:S02]  /*1db0*/  IMAD.MOV.U32 R28, RZ, RZ, R15 ;  /* 0x000000ffff1c7224 */ /* 0x000fe400078e000f */
[----:B------:R-:W-:Y:S02]  /*1dc0*/  IMAD.MOV.U32 R15, RZ, RZ, -0x1 ;  /* 0xffffffffff0f7424 */ /* 0x000fe400078e00ff */
[----:B------:R-:W-:-:S07]  /*1dd0*/  FADD.FTZ R28, R27, R28 ;  /* 0x0000001c1b1c7221 */ /* 0x000fce0000010000 */
[----:B------:R-:W-:Y:S05]  /*1de0*/  WARPSYNC.COLLECTIVE R15, `(.L_x_3603) ;  /* 0x000000000f087348 */ /* 0x000fea0003c00000 */
[----:B------:R1:W2:Y:S02]  /*1df0*/  SHFL.BFLY P1, R15, R28, R25, R24 ;  /* 0x0c0000191c0f7389 */ /* 0x0002a40000020018 */
[----:B-12---:R-:W-:Y:S01]  /*1e00*/  ENDCOLLECTIVE ;  /* 0x000000000000791b */ /* 0x006fe20003800000 */
.L_x_3603:
        /* <DEDUP_REMOVED lines=8> */
.L_x_3604:
        /* <DEDUP_REMOVED lines=8> */
.L_x_3605:
[----:B------:R-:W-:Y:S01]  /*1f10*/  MOV R27, R15 ;  /* 0x0000000f001b7202 */ /* 0x000fe20000000f00 */
[----:B------:R-:W-:Y:S06]  /*1f20*/  BRA `(.L_x_3606) ;  /* 0xfffffff800787947 */ /* 0x000fec000383ffff */
.L_x_3607:
        /* <DEDUP_REMOVED lines=13> */
.L_x_4605:


//--------------------- .text._ZN12tensorrt_llm7kernels32fusedQKNormRopeKernelNTokenHeadsIN3c104HalfES3_Li64ELb0ELi2EEEvPviiifPKvS6_S6_PKlii --------------------------
	.section	.text._ZN12tensorrt_llm7kernels32fusedQKNormRopeKernelNTokenHeadsIN3c104HalfES3_Li64ELb0ELi2EEEvPviiifPKvS6_S6_PKlii,"ax",@progbits
	.align	128
        .global         _ZN12tensorrt_llm7kernels32fusedQKNormRopeKernelNTokenHeadsIN3c104HalfES3_Li64ELb0ELi2EEEvPviiifPKvS6_S6_PKlii
        .type           _ZN12tensorrt_llm7kernels32fusedQKNormRopeKernelNTokenHeadsIN3c104HalfES3_Li64ELb0ELi2EEEvPviiifPKvS6_S6_PKlii,@function
        .size           _ZN12tensorrt_llm7kernels32fusedQKNormRopeKernelNTokenHeadsIN3c104HalfES3_Li64ELb0ELi2EEEvPviiifPKvS6_S6_PKlii,(.L_x_4606 - _ZN12tensorrt_llm7kernels32fusedQKNormRopeKernelNTokenHeadsIN3c104HalfES3_Li64ELb0ELi2EEEvPviiifPKvS6_S6_PKlii)
        .other          _ZN12tensorrt_llm7kernels32fusedQKNormRopeKernelNTokenHeadsIN3c104HalfES3_Li64ELb0ELi2EEEvPviiifPKvS6_S6_PKlii,@"STO_CUDA_ENTRY STV_DEFAULT"
_ZN12tensorrt_llm7kernels32fusedQKNormRopeKernelNTokenHeadsIN3c104HalfES3_Li64ELb0ELi2EEEvPviiifPKvS6_S6_PKlii:
.text._ZN12tensorrt_llm7kernels32fusedQKNormRopeKernelNTokenHeadsIN3c104HalfES3_Li64ELb0ELi2EEEvPviiifPKvS6_S6_PKlii:
        /* <DEDUP_REMOVED lines=79> */
.L_x_3612:
        /* <DEDUP_REMOVED lines=45> */
.L_x_3611:
[----:B------:R-:W-:Y:S05]  /*07c0*/  BSYNC B1 ;  /* 0x0000000000017941 */ /* 0x000fea0003800000 */
.L_x_3610:
        /* <DEDUP_REMOVED lines=13> */
.L_x_3613:
        /* <DEDUP_REMOVED lines=16> */
.L_x_3609:
[----:B------:R-:W-:Y:S05]  /*09a0*/  BSYNC B0 ;  /* 0x0000000000007941 */ /* 0x000fea0003800000 */
.L_x_3608:
        /* <DEDUP_REMOVED lines=37> */
.L_x_3618:
        /* <DEDUP_REMOVED lines=13> */
.L_x_3617:
[----:B------:R-:W-:Y:S05]  /*0cd0*/  BSYNC B1 ;  /* 0x0000000000017941 */ /* 0x000fea0003800000 */
.L_x_3616:
        /* <DEDUP_REMOVED lines=25> */
.L_x_3621:
        /* <DEDUP_REMOVED lines=49> */
.L_x_3620:
[----:B------:R-:W-:Y:S05]  /*1180*/  BSYNC B1 ;  /* 0x0000000000017941 */ /* 0x000fea0003800000 */
.L_x_3619:
        /* <DEDUP_REMOVED lines=32> */
.L_x_3623:
[----:B------:R-:W-:Y:S05]  /*1390*/  BSYNC B1 ;  /* 0x0000000000017941 */ /* 0x000fea0003800000 */
.L_x_3622:
        /* <DEDUP_REMOVED lines=15> */
.L_x_3615:
[----:B------:R-:W-:Y:S05]  /*1490*/  BSYNC B0 ;  /* 0x0000000000007941 */ /* 0x000fea0003800000 */
.L_x_3614:
        /* <DEDUP_REMOVED lines=58> */
.L_x_3631:
        /* <DEDUP_REMOVED lines=18> */
.L_x_3638:
        /* <DEDUP_REMOVED lines=13> */
.L_x_3626:
[----:B------:R-:W-:Y:S05]  /*1a30*/  BSYNC B0 ;  /* 0x0000000000007941 */ /* 0x000fea0003800000 */
.L_x_3625:
        /* <DEDUP_REMOVED lines=46> */
.L_x_3643:
        /* <DEDUP_REMOVED lines=15> */
.L_x_3628:
[----:B------:R-:W-:Y:S05]  /*1e10*/  BSYNC B0 ;  /* 0x0000000000007941 */ /* 0x000fea0003800000 */
.L_x_3627:
        /* <DEDUP_REMOVED lines=15> */
.L_x_3624:
[----:B------:R-:W-:Y:S01]  /*1f10*/  BSSY B0, `(.L_x_3632) ;  /* 0x0000007000007945 */ /* 0x000fe20003800000 */
[----:B------:R-:W-:Y:S01]  /*1f20*/  MOV R3, 0x10 ;  /* 0x0000001000037802 */ /* 0x000fe20000000f00 */
[----:B------:R-:W-:Y:S01]  /*1f30*/  IMAD.MOV.U32 R24, RZ, RZ, 0x1f ;  /* 0x0000001fff187424 */ /* 0x000fe200078e00ff */
[----:B------:R-:W-:-:S07]  /*1f40*/  MOV R26, 0xffffffff ;  /* 0xffffffff001a7802 */ /* 0x000fce0000000f00 */
[----:B------:R-:W-:Y:S05]  /*1f50*/  WARPSYNC.COLLECTIVE R26, `(.L_x_3633) ;  /* 0x000000001a087348 */ /* 0x000fea0003c00000 */
[----:B------:R1:W2:Y:S02]  /*1f60*/  SHFL.BFLY P2, R27, R23, R3, R24 ;  /* 0x0c000003171b7389 */ /* 0x0002a40000040018 */
[----:B-12---:R-:W-:Y:S01]  /*1f70*/  ENDCOLLECTIVE ;  /* 0x000000000000791b */ /* 0x006fe20003800000 */
.L_x_3633:
[----:B------:R-:W-:Y:S05]  /*1f80*/  BSYNC B0 ;  /* 0x0000000000007941 */ /* 0x000fea0003800000 */
.L_x_3632:
        /* <DEDUP_REMOVED lines=8> */
.L_x_3634:
[----:B------:R-:W-:Y:S01]  /*2010*/  HFMA2.MMA R3, -RZ, RZ, 0, 2.384185791015625e-07 ;  /* 0x00000004ff037435 */ /* 0x000fe200000001ff */
[----:B------:R-:W-:-:S04]  /*2020*/  FADD.FTZ R28, R25, R27 ;  /* 0x0000001b191c7221 */ /* 0x000fc80000010000 */
[----:B------:R-:W-:-:S07]  /*2030*/  IMAD.MOV.U32 R23, RZ, RZ, R28 ;  /* 0x000000ffff177224 */ /* 0x000fce00078e001c */
[----:B------:R-:W-:Y:S05]  /*2040*/  WARPSYNC.COLLECTIVE R26, `(.L_x_3635) ;  /* 0x000000001a087348 */ /* 0x000fea0003c00000 */
[----:B------:R1:W2:Y:S02]  /*2050*/  SHFL.BFLY P2, R27, R23, R3, R24 ;  /* 0x0c000003171b7389 */ /* 0x0002a40000040018 */
[----:B-12---:R-:W-:Y:S01]  /*2060*/  ENDCOLLECTIVE ;  /* 0x000000000000791b */ /* 0x006fe20003800000 */
.L_x_3635:
[----:B------:R-:W-:Y:S01]  /*2070*/  MOV R3, 0x2 ;  /* 0x0000000200037802 */ /* 0x000fe20000000f00 */
[----:B------:R-:W-:-:S04]  /*2080*/  FADD.FTZ R29, R28, R27 ;  /* 0x0000001b1c1d7221 */ /* 0x000fc80000010000 */
[----:B------:R-:W-:-:S07]  /*2090*/  IMAD.MOV.U32 R23, RZ, RZ, R29 ;  /* 0x000000ffff177224 */ /* 0x000fce00078e001d */
[----:B------:R-:W-:Y:S05]  /*20a0*/  WARPSYNC.COLLECTIVE R26, `(.L_x_3636) ;  /* 0x000000001a087348 */ /* 0x000fea0003c00000 */
[----:B------:R1:W2:Y:S02]  /*20b0*/  SHFL.BFLY P2, R27, R23, R3, R24 ;  /* 0x0c000003171b7389 */ /* 0x0002a40000040018 */
[----:B-12---:R-:W-:Y:S01]  /*20c0*/  ENDCOLLECTIVE ;  /* 0x000000000000791b */ /* 0x006fe20003800000 */
.L_x_3636:
[----:B------:R-:W-:Y:S01]  /*20d0*/  HFMA2.MMA R3, -RZ, RZ, 0, 5.9604644775390625e-08 ;  /* 0x00000001ff037435 */ /* 0x000fe200000001ff */
[----:B------:R-:W-:-:S04]  /*20e0*/  FADD.FTZ R29, R29, R27 ;  /* 0x0000001b1d1d7221 */ /* 0x000fc80000010000 */
[----:B------:R-:W-:-:S07]  /*20f0*/  IMAD.MOV.U32 R23, RZ, RZ, R29 ;  /* 0x000000ffff177224 */ /* 0x000fce00078e001d */
[----:B------:R-:W-:Y:S05]  /*2100*/  WARPSYNC.COLLECTIVE R26, `(.L_x_3637) ;  /* 0x000000001a087348 */ /* 0x000fea0003c00000 */
[----:B------:R1:W2:Y:S02]  /*2110*/  SHFL.BFLY P2, R27, R23, R3, R24 ;  /* 0x0c000003171b7389 */ /* 0x0002a40000040018 */
[----:B-12---:R-:W-:Y:S01]  /*2120*/  ENDCOLLECTIVE ;  /* 0x000000000000791b */ /* 0x006fe20003800000 */
.L_x_3637:
[----:B------:R-:W-:Y:S05]  /*2130*/  BRA `(.L_x_3638) ;  /* 0xfffffff800087947 */ /* 0x000fea000383ffff */
.L_x_3629:
        /* <DEDUP_REMOVED lines=23> */
.L_x_3640:
[----:B------:R-:W-:Y:S05]  /*22b0*/  BSYNC B1 ;  /* 0x0000000000017941 */ /* 0x000fea0003800000 */
.L_x_3639:
[----:B------:R-:W-:Y:S01]  /*22c0*/  MOV R3, R16 ;  /* 0x0000001000037202 */ /* 0x000fe20000000f00 */
[----:B------:R-:W-:Y:S01]  /*22d0*/  IMAD.MOV.U32 R24, RZ, RZ, 0x1f ;  /* 0x0000001fff187424 */ /* 0x000fe200078e00ff */
[----:B------:R-:W-:Y:S02]  /*22e0*/  MOV R26, 0xffffffff ;  /* 0xffffffff001a7802 */ /* 0x000fe40000000f00 */
[----:B------:R-:W-:-:S13]  /*22f0*/  ISETP.NE.AND P3, PT, R25, RZ, PT ;  /* 0x000000ff1900720c */ /* 0x000fda0003f65270 */
[----:B------:R-:W-:Y:S05]  /*2300*/  WARPSYNC.COLLECTIVE R26, `(.L_x_3641) ;  /* 0x000000001a087348 */ /* 0x000fea0003c00000 */
[----:B------:R1:W2:Y:S02]  /*2310*/  SHFL.BFLY P2, R27, R23, R3, R24 ;  /* 0x0c000003171b7389 */ /* 0x0002a40000040018 */
[----:B-12---:R-:W-:Y:S01]  /*2320*/  ENDCOLLECTIVE ;  /* 0x000000000000791b */ /* 0x006fe20003800000 */
.L_x_3641:
        /* <DEDUP_REMOVED lines=24> */
.L_x_3642:
[----:B------:R-:W-:Y:S05]  /*24b0*/  BRA `(.L_x_3643) ;  /* 0xfffffff800187947 */ /* 0x000fea000383ffff */
.L_x_3630:
[----:B------:R-:W-:Y:S01]  /*24c0*/  BSSY B1, `(.L_x_3644) ;  /* 0x0000005000017945 */ /* 0x000fe20003800000 */
[----:B------:R-:W-:-:S07]  /*24d0*/  MOV R26, 0xffffffff ;  /* 0xffffffff001a7802 */ /* 0x000fce0000000f00 */
[----:B------:R-:W-:Y:S05]  /*24e0*/  WARPSYNC.COLLECTIVE R26, `(.L_x_3645) ;  /* 0x000000001a087348 */ /* 0x000fea0003c00000 */
[----:B------:R-:W-:Y:S01]  /*24f0*/  NOP ;  /* 0x0000000000007918 */ /* 0x000fe20000000000 */
[----:B------:R-:W-:Y:S01]  /*2500*/  ENDCOLLECTIVE ;  /* 0x000000000000791b */ /* 0x000fe20003800000 */
.L_x_3645:
[----:B------:R-:W-:Y:S05]  /*2510*/  BSYNC B1 ;  /* 0x0000000000017941 */ /* 0x000fea0003800000 */
.L_x_3644:
[----:B------:R-:W-:Y:S05]  /*2520*/  BRA `(.L_x_3628) ;  /* 0xfffffff800387947 */ /* 0x000fea000383ffff */
.L_x_3646:
        /* <DEDUP_REMOVED lines=13> */
.L_x_4606:


//--------------------- .text._ZN12tensorrt_llm7kernels32fusedQKNormRopeKernelNTokenHeadsIN3c104HalfES3_Li64ELb1ELi2EEEvPviiifPKvS6_S6_PKlii --------------------------
	.section	.text._ZN12tensorrt_llm7kernels32fusedQKNormRopeKernelNTokenHeadsIN3c104HalfES3_Li64ELb1ELi2EEEvPviiifPKvS6_S6_PKlii,"ax",@progbits
	.align	128
        .global         _ZN12tensorrt_llm7kernels32fusedQKNormRopeKernelNTokenHeadsIN3c104HalfES3_Li64ELb1ELi2EEEvPviiifPKvS6_S6_PKlii
        .type           _ZN12tensorrt_llm7kernels32fusedQKNormRopeKernelNTokenHeadsIN3c104HalfES3_Li64ELb1ELi2EEEvPviiifPKvS6_S6_PKlii,@function
        .size           _ZN12tensorrt_llm7kernels32fusedQKNormRopeKernelNTokenHeadsIN3c104HalfES3_Li64ELb1ELi2EEEvPviiifPKvS6_S6_PKlii,(.L_x_4607 - _ZN12tensorrt_llm7kernels32fusedQKNormRopeKernelNTokenHeadsIN3c104HalfES3_Li64ELb1ELi2EEEvPviiifPKvS6_S6_PKlii)
        .other          _ZN12tensorrt_llm7kernels32fusedQKNormRopeKernelNTokenHeadsIN3c104HalfES3_Li64ELb1ELi2EEEvPviiifPKvS6_S6_PKlii,@"STO_CUDA_ENTRY STV_DEFAULT"
_ZN12tensorrt_llm7kernels32fusedQKNormRopeKernelNTokenHeadsIN3c104HalfES3_Li64ELb1ELi2EEEvPviiifPKvS6_S6_PKlii:
.text._ZN12tensorrt_llm7kernels32fusedQKNormRopeKernelNTokenHeadsIN3c104HalfES3_Li64ELb1ELi2EEEvPviiifPKvS6_S6_PKlii:
        /* <DEDUP_REMOVED lines=21> */
[----:B-1----:R-:W-:Y:S01]  /*0150*/  IMAD.MOV.U32 R4, RZ, RZ, RZ ;  /* 0x000000ffff047224 */ /* 0x002fe200078e00ff */
[----:B--2---:R-:W-:-:S05]  /*0160*/  IADD3 R9, RZ, -R5, RZ ;  /* 0x80000005ff097210 */ /* 0x004fca0007ffe0ff */
[----:B------:R-:W-:-:S04]  /*0170*/  IMAD R9, R9, R10, RZ ;  /* 0x0000000a09097224 */ /* 0x000fc800078e02ff */
        /* <DEDUP_REMOVED lines=16> */
[----:B------:R-:W-:Y:S01]  /*0280*/  IMAD.MOV R5, RZ, RZ, -R4 ;  /* 0x000000ffff057224 */ /* 0x000fe200078e0a04 */
[----:B------:R-:W1:Y:S01]  /*0290*/  LDC R6, c[0x0][0x24c] ;  /* 0x00009300ff067b82 */ /* 0x000e620000000800 */
[----:B------:R-:W-:Y:S01]  /*02a0*/  ULDC.64 UR6, c[0x0][0x208] ;  /* 0x0000820000067ab9 */ /* 0x000fe20000000a00 */
[----:B------:R-:W-:Y:S01]  /*02b0*/  BSSY B0, `(.L_x_3647) ;  /* 0x000006f000007945 */ /* 0x000fe20003800000 */
[----:B------:R-:W-:Y:S01]  /*02c0*/  IMAD R5, R7, R5, R8 ;  /* 0x0000000507057224 */ /* 0x000fe200078e0208 */
[----:B------:R-:W-:-:S04]  /*02d0*/  LOP3.LUT R11, R11, 0x1f, RZ, 0xc0, !PT ;  /* 0x0000001f0b0b7812 */ /* 0x000fc800078ec0ff */
[----:B------:R-:W-:-:S04]  /*02e0*/  SHF.L.U32 R7, R5, 0x1, RZ ;  /* 0x0000000105077819 */ /* 0x000fc800000006ff */
[----:B------:R-:W-:Y:S01]  /*02f0*/  IADD3 R8, R2, -R7, RZ ;  /* 0x8000000702087210 */ /* 0x000fe20007ffe0ff */
[----:B------:R-:W-:-:S05]  /*0300*/  VIADD R9, R7, 0x2 ;  /* 0x0000000207097836 */ /* 0x000fca0000000000 */
[----:B------:R-:W-:Y:S01]  /*0310*/  ISETP.GT.AND P0, PT, R9, R2, PT ;  /* 0x000000020900720c */ /* 0x000fe20003f04270 */
[----:B------:R-:W-:-:S03]  /*0320*/  IMAD.SHL.U32 R9, R3, 0x100, RZ ;  /* 0x0000010003097824 */ /* 0x000fc600078e00ff */
[----:B------:R-:W-:Y:S01]  /*0330*/  SEL R8, R8, 0x2, P0 ;  /* 0x0000000208087807 */ /* 0x000fe20000000000 */
[----:B-1----:R-:W-:Y:S01]  /*0340*/  IMAD R10, R6, UR4, RZ ;  /* 0x00000004060a7c24 */ /* 0x002fe2000f8e02ff */
[----:B------:R-:W-:Y:S02]  /*0350*/  ULDC UR4, c[0x0][0x220] ;  /* 0x0000880000047ab9 */ /* 0x000fe40000000800 */
[----:B------:R-:W-:Y:S01]  /*0360*/  ISETP.GE.AND P1, PT, R8, 0x1, PT ;  /* 0x000000010800780c */ /* 0x000fe20003f26270 */
[----:B------:R-:W-:Y:S01]  /*0370*/  VIADD R13, R2, UR4 ;  /* 0x00000004020d7c36 */ /* 0x000fe20008000000 */
[----:B------:R-:W-:-:S04]  /*0380*/  SHF.L.U32 R10, R10, 0x1, RZ ;  /* 0x000000010a0a7819 */ /* 0x000fc800000006ff */
[----:B------:R-:W-:-:S07]  /*0390*/  IADD3 R12, R10, R9, RZ ;  /* 0x000000090a0c7210 */ /* 0x000fce0007ffe0ff */
        /* <DEDUP_REMOVED lines=10> */
[----:B------:R-:W-:-:S02]  /*0440*/  ISETP.NE.AND P0, PT, R21, RZ, PT ;  /* 0x000000ff1500720c */ /* 0x000fc40003f05270 */
[----:B------:R-:W-:Y:S02]  /*0450*/  ISETP.GE.U32.AND P2, PT, R14, 0x3, PT ;  /* 0x000000030e00780c */ /* 0x000fe40003f46070 */
[----:B------:R-:W-:-:S11]  /*0460*/  LEA R22, R0, R23, 0x6 ;  /* 0x0000001700167211 */ /* 0x000fd600078e30ff */
[----:B------:R-:W-:Y:S05]  /*0470*/  @!P2 BRA `(.L_x_3650) ;  /* 0x0000000000d0a947 */ /* 0x000fea0003800000 */
[----:B------:R-:W1:Y:S01]  /*0480*/  S2R R15, SR_CgaCtaId ;  /* 0x00000000000f7919 */ /* 0x000e620000008800 */
[----:B------:R-:W-:Y:S01]  /*0490*/  MOV R20, 0x400 ;  /* 0x0000040000147802 */ /* 0x000fe20000000f00 */
[----:B------:R-:W-:Y:S01]  /*04a0*/  IMAD R24, R11, 0x4, R12 ;  /* 0x000000040b187824 */ /* 0x000fe200078e020c */
[----:B------:R-:W-:Y:S01]  /*04b0*/  IADD3 R25, R8, -R21, RZ ;  /* 0x8000001508197210 */ /* 0x000fe20007ffe0ff */
[----:B------:R-:W-:Y:S01]  /*04c0*/  IMAD.MOV.U32 R26, RZ, RZ, RZ ;  /* 0x000000ffff1a7224 */ /* 0x000fe200078e00ff */
[----:B-1----:R-:W-:-:S07]  /*04d0*/  LEA R20, R15, R20, 0x18 ;  /* 0x000000140f147211 */ /* 0x002fce00078ec0ff */
.L_x_3651:
[----:B-1----:R-:W1:Y:S01]  /*04e0*/  LDC.64 R14, c[0x0][0x210] ;  /* 0x00008400ff0e7b82 */ /* 0x002e620000000a00 */
[----:B------:R-:W-:Y:S01]  /*04f0*/  IADD3 R17, R7, R26, RZ ;  /* 0x0000001a07117210 */ /* 0x000fe20007ffe0ff */
[----:B------:R-:W-:Y:S01]  /*0500*/  VIADD R25, R25, 0xfffffffc ;  /* 0xfffffffc19197836 */ /* 0x000fe20000000000 */
[----:B------:R-:W-:Y:S02]  /*0510*/  IADD3 R19, R7, 0x1, R26 ;  /* 0x0000000107137810 */ /* 0x000fe40007ffe01a */
[----:B------:R-:W-:Y:S02]  /*0520*/  ISETP.GE.AND P2, PT, R17, R0, PT ;  /* 0x000000001100720c */ /* 0x000fe40003f46270 */
[----:B------:R-:W-:Y:S02]  /*0530*/  LEA R27, R26, R24, 0x7 ;  /* 0x000000181a1b7211 */ /* 0x000fe400078e38ff */
[----:B------:R-:W-:Y:S02]  /*0540*/  SEL R16, R0, RZ, P2 ;  /* 0x000000ff00107207 */ /* 0x000fe40001000000 */
[----:B------:R-:W-:Y:S01]  /*0550*/  SEL R18, R23, R22, !P2 ;  /* 0x0000001617127207 */ /* 0x000fe20005000000 */
[----:B------:R-:W-:Y:S01]  /*0560*/  IMAD.IADD R27, R27, 0x1, R20 ;  /* 0x000000011b1b7824 */ /* 0x000fe200078e0214 */
[----:B------:R-:W-:Y:S01]  /*0570*/  ISETP.GE.AND P2, PT, R19, R0, PT ;  /* 0x000000001300720c */ /* 0x000fe20003f46270 */
[----:B------:R-:W-:Y:S01]  /*0580*/  IMAD.IADD R16, R17, 0x1, -R16 ;  /* 0x0000000111107824 */ /* 0x000fe200078e0a10 */
[----:B------:R-:W-:-:S02]  /*0590*/  LEA R17, R11, R18, 0x1 ;  /* 0x000000120b117211 */ /* 0x000fc400078e08ff */
[----:B------:R-:W-:Y:S02]  /*05a0*/  IADD3 R29, R7, 0x2, R26 ;  /* 0x00000002071d7810 */ /* 0x000fe40007ffe01a */
[----:B------:R-:W-:Y:S01]  /*05b0*/  SEL R18, R0, RZ, P2 ;  /* 0x000000ff00127207 */ /* 0x000fe20001000000 */
[----:B------:R-:W-:Y:S01]  /*05c0*/  IMAD R17, R16, 0x40, R17 ;  /* 0x0000004010117824 */ /* 0x000fe200078e0211 */
[----:B------:R-:W-:Y:S02]  /*05d0*/  SEL R28, R23, R22, !P2 ;  /* 0x00000016171c7207 */ /* 0x000fe40005000000 */
[----:B------:R-:W-:Y:S01]  /*05e0*/  ISETP.GE.AND P2, PT, R29, R0, PT ;  /* 0x000000001d00720c */ /* 0x000fe20003f46270 */
[----:B-1----:R-:W-:Y:S01]  /*05f0*/  IMAD.WIDE R16, R17, 0x2, R14 ;  /* 0x0000000211107825 */ /* 0x002fe200078e020e */
[----:B------:R-:W-:-:S03]  /*0600*/  IADD3 R18, R19, -R18, RZ ;  /* 0x8000001213127210 */ /* 0x000fc60007ffe0ff */
[----:B------:R-:W-:Y:S01]  /*0610*/  IMAD R19, R11, 0x2, R28 ;  /* 0x000000020b137824 */ /* 0x000fe200078e021c */
[----:B------:R-:W-:Y:S01]  /*0620*/  @!PT LDS RZ, [RZ] ;  /* 0x00000000fffff984 */ /* 0x000fe20000000800 */
[----:B------:R-:W-:Y:S01]  /*0630*/  @!PT LDS RZ, [RZ] ;  /* 0x00000000fffff984 */ /* 0x000fe20000000800 */
[----:B------:R-:W-:Y:S01]  /*0640*/  @!PT LDS RZ, [RZ] ;  /* 0x00000000fffff984 */ /* 0x000fe20000000800 */
[----:B------:R1:W-:Y:S01]  /*0650*/  LDGSTS.E [R27], desc[UR6][R16.64] ;  /* 0x00000000101b7fae */ /* 0x0003e2000b921846 */
[----:B------:R-:W-:-:S03]  /*0660*/  SEL R28, R23, R22, !P2 ;  /* 0x00000016171c7207 */ /* 0x000fc60005000000 */
[----:B------:R-:W-:-:S05]  /*0670*/  LEA R19, R18, R19, 0x6 ;  /* 0x0000001312137211 */ /* 0x000fca00078e30ff */
[----:B------:R-:W-:Y:S01]  /*0680*/  IMAD.WIDE R18, R19, 0x2, R14 ;  /* 0x0000000213127825 */ /* 0x000fe200078e020e */
[----:B-1----:R-:W-:Y:S02]  /*0690*/  SEL R16, R0, RZ, P2 ;  /* 0x000000ff00107207 */ /* 0x002fe40001000000 */
[----:B------:R-:W-:Y:S02]  /*06a0*/  LEA R17, R11, R28, 0x1 ;  /* 0x0000001c0b117211 */ /* 0x000fe400078e08ff */
[----:B------:R1:W-:Y:S01]  /*06b0*/  LDGSTS.E [R27+0x80], desc[UR6][R18.64] ;  /* 0x00080000121b7fae */ /* 0x0003e2000b921846 */
[----:B------:R-:W-:Y:S01]  /*06c0*/  IMAD.IADD R16, R29, 0x1, -R16 ;  /* 0x000000011d107824 */ /* 0x000fe200078e0a10 */
[----:B------:R-:W-:Y:S02]  /*06d0*/  IADD3 R29, R7, 0x3, R26 ;  /* 0x00000003071d7810 */ /* 0x000fe40007ffe01a */
[----:B------:R-:W-:Y:S01]  /*06e0*/  IADD3 R26, R26, 0x4, RZ ;  /* 0x000000041a1a7810 */ /* 0x000fe20007ffe0ff */
[----:B------:R-:W-:Y:S01]  /*06f0*/  IMAD R17, R16, 0x40, R17 ;  /* 0x0000004010117824 */ /* 0x000fe200078e0211 */
[----:B------:R-:W-:-:S03]  /*0700*/  ISETP.GE.AND P2, PT, R29, R0, PT ;  /* 0x000000001d00720c */ /* 0x000fc60003f46270 */
[----:B------:R-:W-:Y:S01]  /*0710*/  IMAD.WIDE R16, R17, 0x2, R14 ;  /* 0x0000000211107825 */ /* 0x000fe200078e020e */
[----:B------:R-:W-:Y:S02]  /*0720*/  SEL R28, R23, R22, !P2 ;  /* 0x00000016171c7207 */ /* 0x000fe40005000000 */
[----:B-1----:R-:W-:Y:S02]  /*0730*/  SEL R18, R0, RZ, P2 ;  /* 0x000000ff00127207 */ /* 0x002fe40001000000 */
[----:B------:R1:W-:Y:S01]  /*0740*/  LDGSTS.E [R27+0x100], desc[UR6][R16.64] ;  /* 0x00100000101b7fae */ /* 0x0003e2000b921846 */
[----:B------:R-:W-:Y:S01]  /*0750*/  IMAD R19, R11, 0x2, R28 ;  /* 0x000000020b137824 */ /* 0x000fe200078e021c */
[----:B------:R-:W-:Y:S02]  /*0760*/  IADD3 R18, R29, -R18, RZ ;  /* 0x800000121d127210 */ /* 0x000fe40007ffe0ff */
[----:B------:R-:W-:Y:S02]  /*0770*/  ISETP.NE.AND P2, PT, R25, RZ, PT ;  /* 0x000000ff1900720c */ /* 0x000fe40003f45270 */
[----:B------:R-:W-:-:S05]  /*0780*/  LEA R19, R18, R19, 0x6 ;  /* 0x0000001312137211 */ /* 0x000fca00078e30ff */
[----:B------:R-:W-:-:S05]  /*0790*/  IMAD.WIDE R14, R19, 0x2, R14 ;  /* 0x00000002130e7825 */ /* 0x000fca00078e020e */
[----:B------:R1:W-:Y:S01]  /*07a0*/  LDGSTS.E [R27+0x180], desc[UR6][R14.64] ;  /* 0x001800000e1b7fae */ /* 0x0003e2000b921846 */
[----:B------:R-:W-:Y:S05]  /*07b0*/  @P2 BRA `(.L_x_3651) ;  /* 0xfffffffc00482947 */ /* 0x000fea000383ffff */
.L_x_3650:
[----:B------:R-:W-:Y:S05]  /*07c0*/  BSYNC B1 ;  /* 0x0000000000017941 */ /* 0x000fea0003800000 */
.L_x_3649:
[----:B------:R-:W-:Y:S05]  /*07d0*/  @!P0 BRA `(.L_x_3648) ;  /* 0x0000000000708947 */ /* 0x000fea0003800000 */
[----:B------:R-:W2:Y:S01]  /*07e0*/  S2UR UR5, SR_CgaCtaId ;  /* 0x00000000000579c3 */ /* 0x000ea20000008800 */
[----:B------:R-:W-:Y:S01]  /*07f0*/  IMAD R10, R11, 0x4, R10 ;  /* 0x000000040b0a7824 */ /* 0x000fe200078e020a */
[----:B------:R-:W-:Y:S01]  /*0800*/  UMOV UR4, 0x400 ;  /* 0x0000040000047882 */ /* 0x000fe20000000000 */
[----:B------:R-:W-:Y:S01]  /*0810*/  IMAD R5, R5, 0x40, R11 ;  /* 0x0000004005057824 */ /* 0x000fe200078e020b */
[----:B------:R-:W-:Y:S02]  /*0820*/  IADD3 R19, R7, R26, RZ ;  /* 0x0000001a07137210 */ /* 0x000fe40007ffe0ff */
[----:B------:R-:W-:Y:S02]  /*0830*/  IADD3 R9, R9, R10, RZ ;  /* 0x0000000a09097210 */ /* 0x000fe40007ffe0ff */
[----:B-1----:R-:W1:Y:S01]  /*0840*/  LDC.64 R14, c[0x0][0x210] ;  /* 0x00008400ff0e7b82 */ /* 0x002e620000000a00 */
[C---:B------:R-:W-:Y:S02]  /*0850*/  LEA R5, R26.reuse, R5, 0x5 ;  /* 0x000000051a057211 */ /* 0x040fe400078e28ff */
[----:B------:R-:W-:-:S03]  /*0860*/  IMAD R9, R26, 0x80, R9 ;  /* 0x000000801a097824 */ /* 0x000fc600078e0209 */
[----:B------:R-:W-:Y:S01]  /*0870*/  IMAD.SHL.U32 R5, R5, 0x2, RZ ;  /* 0x0000000205057824 */ /* 0x000fe200078e00ff */
[----:B--2---:R-:W-:-:S06]  /*0880*/  ULEA UR4, UR5, UR4, 0x18 ;  /* 0x0000000405047291 */ /* 0x004fcc000f8ec03f */
[----:B------:R-:W-:-:S07]  /*0890*/  IADD3 R9, R9, UR4, RZ ;  /* 0x0000000409097c10 */ /* 0x000fce000fffe0ff */
.L_x_3652:
        /* <DEDUP_REMOVED lines=13> */
[----:B------:R1:W-:Y:S02]  /*0970*/  LDGSTS.E [R9], desc[UR6][R16.64] ;  /* 0x0000000010097fae */ /* 0x0003e4000b921846 */
[----:B-1----:R-:W-:Y:S01]  /*0980*/  VIADD R9, R9, 0x80 ;  /* 0x0000008009097836 */ /* 0x002fe20000000000 */
[----:B------:R-:W-:Y:S06]  /*0990*/  @P0 BRA `(.L_x_3652) ;  /* 0xfffffffc00c00947 */ /* 0x000fec000383ffff */
.L_x_3648:
[----:B------:R-:W-:Y:S05]  /*09a0*/  BSYNC B0 ;  /* 0x0000000000007941 */ /* 0x000fea0003800000 */
.L_x_3647:
        /* <DEDUP_REMOVED lines=29> */
[----:B------:R-:W-:Y:S02]  /*0b80*/  IMAD R16, R3, R6, RZ ;  /* 0x0000000603107224 */ /* 0x000fe400078e02ff */
[----:B------:R-:W-:-:S03]  /*0b90*/  IMAD.WIDE.U32 R18, R11, 0x10, R18 ;  /* 0x000000100b127825 */ /* 0x000fc600078e0012 */
[----:B------:R-:W-:Y:S01]  /*0ba0*/  LEA R16, R11, R16, 0x3 ;  /* 0x000000100b107211 */ /* 0x000fe200078e18ff */
[----:B-1----:R-:W-:Y:S01]  /*0bb0*/  ULEA UR4, UR5, UR4, 0x18 ;  /* 0x0000000405047291 */ /* 0x002fe2000f8ec03f */
[----:B------:R-:W-:-:S04]  /*0bc0*/  IADD3 R18, P2, R18, UR8, RZ ;  /* 0x0000000812127c10 */ /* 0x000fc8000ff5e0ff */
[----:B------:R-:W-:Y:S01]  /*0bd0*/  IADD3.X R23, R19, UR9, RZ, P2, !PT ;  /* 0x0000000913177c10 */ /* 0x000fe200097fe4ff */
[----:B------:R-:W-:Y:S01]  /*0be0*/  IMAD.MOV.U32 R19, RZ, RZ, R11 ;  /* 0x000000ffff137224 */ /* 0x000fe200078e000b */
[----:B------:R-:W-:-:S07]  /*0bf0*/  LEA R21, R16, UR4, 0x1 ;  /* 0x0000000410157c11 */ /* 0x000fce000f8e08ff */
.L_x_3657:
        /* <DEDUP_REMOVED lines=13> */
.L_x_3656:
[----:B------:R-:W-:Y:S05]  /*0cd0*/  BSYNC B1 ;  /* 0x0000000000017941 */ /* 0x000fea0003800000 */
.L_x_3655:
        /* <DEDUP_REMOVED lines=25> */
.L_x_3660:
[----:B-1----:R-:W-:Y:S01]  /*0e70*/  IADD3 R14, P2, R24, R9, RZ ;  /* 0x00000009180e7210 */ /* 0x002fe20007f5e0ff */
[----:B------:R-:W-:Y:S01]  /*0e80*/  IMAD.IADD R28, R21, 0x1, R24 ;  /* 0x00000001151c7824 */ /* 0x000fe200078e0218 */
[-C--:B------:R-:W-:Y:S01]  /*0e90*/  IADD3 R27, R18, R24.reuse, RZ ;  /* 0x00000018121b7210 */ /* 0x080fe20007ffe0ff */
[----:B------:R-:W-:Y:S01]  /*0ea0*/  VIADD R19, R19, 0x200 ;  /* 0x0000020013137836 */ /* 0x000fe20000000000 */
[----:B------:R-:W-:Y:S01]  /*0eb0*/  IADD3 R25, R23, R24, RZ ;  /* 0x0000001817197210 */ /* 0x000fe20007ffe0ff */
[----:B------:R-:W-:Y:S01]  /*0ec0*/  IMAD.X R15, R5, 0x1, R22, P2 ;  /* 0x00000001050f7824 */ /* 0x000fe200010e0616 */
[----:B------:R-:W-:-:S04]  /*0ed0*/  IADD3 R16, P2, R14, 0x1000, RZ ;  /* 0x000010000e107810 */ /* 0x000fc80007f5e0ff */
[----:B------:R-:W-:Y:S01]  /*0ee0*/  @!PT LDS RZ, [RZ] ;  /* 0x00000000fffff984 */ /* 0x000fe20000000800 */
[----:B------:R-:W-:Y:S01]  /*0ef0*/  @!PT LDS RZ, [RZ] ;  /* 0x00000000fffff984 */ /* 0x000fe20000000800 */
[----:B------:R-:W-:Y:S01]  /*0f00*/  @!PT LDS RZ, [RZ] ;  /* 0x00000000fffff984 */ /* 0x000fe20000000800 */
[----:B------:R1:W-:Y:S01]  /*0f10*/  LDGSTS.E.BYPASS.128 [R27], desc[UR6][R14.64] ;  /* 0x000000000e1b7fae */ /* 0x0003e2000b901c46 */
[----:B------:R-:W-:Y:S02]  /*0f20*/  IMAD.X R17, RZ, RZ, R15, P2 ;  /* 0x000000ffff117224 */ /* 0x000fe400010e060f */
[----:B-1----:R-:W-:-:S05]  /*0f30*/  IMAD.IADD R27, R20, 0x1, R24 ;  /* 0x00000001141b7824 */ /* 0x002fca00078e0218 */
[----:B------:R-:W-:Y:S04]  /*0f40*/  LDGSTS.E.BYPASS.128 [R27], desc[UR6][R14.64+0x200] ;  /* 0x000002000e1b7fae */ /* 0x000fe8000b901c46 */
[----:B------:R1:W-:Y:S04]  /*0f50*/  LDGSTS.E.BYPASS.128 [R25], desc[UR6][R14.64+0x400] ;  /* 0x000004000e197fae */ /* 0x0003e8000b901c46 */
[----:B------:R2:W-:Y:S01]  /*0f60*/  LDGSTS.E.BYPASS.128 [R28], desc[UR6][R14.64+0x600] ;  /* 0x000006000e1c7fae */ /* 0x0005e2000b901c46 */
[----:B-1----:R-:W-:-:S04]  /*0f70*/  IADD3 R25, R24, 0x800, RZ ;  /* 0x0000080018197810 */ /* 0x002fc80007ffe0ff */
[----:B------:R-:W-:Y:S01]  /*0f80*/  IADD3 R29, R18, R25, RZ ;  /* 0x00000019121d7210 */ /* 0x000fe20007ffe0ff */
[----:B------:R-:W-:Y:S01]  /*0f90*/  IMAD.IADD R27, R20, 0x1, R25 ;  /* 0x00000001141b7824 */ /* 0x000fe200078e0219 */
[----:B--2---:R-:W-:Y:S02]  /*0fa0*/  IADD3 R28, R24, 0x1000, RZ ;  /* 0x00001000181c7810 */ /* 0x004fe40007ffe0ff */
[----:B------:R-:W-:Y:S01]  /*0fb0*/  IADD3 R14, P2, R14, 0x2000, RZ ;  /* 0x000020000e0e7810 */ /* 0x000fe20007f5e0ff */
[----:B------:R1:W-:Y:S03]  /*0fc0*/  LDGSTS.E.BYPASS.128 [R29], desc[UR6][R16.64+-0x800] ;  /* 0x00000800101d7fae */ /* 0x0003e6000b901c46 */
[----:B------:R-:W-:Y:S01]  /*0fd0*/  IADD3.X R15, RZ, R15, RZ, P2, !PT ;  /* 0x0000000fff0f7210 */ /* 0x000fe200017fe4ff */
[----:B------:R2:W-:Y:S01]  /*0fe0*/  LDGSTS.E.BYPASS.128 [R27], desc[UR6][R16.64+-0x600] ;  /* 0x00000a00101b7fae */ /* 0x0005e2000b901c46 */
[----:B------:R-:W-:-:S02]  /*0ff0*/  ISETP.GE.AND P2, PT, R19, R26, PT ;  /* 0x0000001a1300720c */ /* 0x000fc40003f46270 */
[----:B-1----:R-:W-:Y:S01]  /*1000*/  IADD3 R29, R23, R25, RZ ;  /* 0x00000019171d7210 */ /* 0x002fe20007ffe0ff */
[----:B------:R-:W-:Y:S02]  /*1010*/  IMAD.IADD R25, R21, 0x1, R25 ;  /* 0x0000000115197824 */ /* 0x000fe400078e0219 */
[--C-:B--2---:R-:W-:Y:S02]  /*1020*/  IMAD.IADD R27, R18, 0x1, R28.reuse ;  /* 0x00000001121b7824 */ /* 0x104fe400078e021c */
[----:B------:R1:W-:Y:S04]  /*1030*/  LDGSTS.E.BYPASS.128 [R29], desc[UR6][R16.64+-0x400] ;  /* 0x00000c00101d7fae */ /* 0x0003e8000b901c46 */
        /* <DEDUP_REMOVED lines=20> */
.L_x_3659:
[----:B------:R-:W-:Y:S05]  /*1180*/  BSYNC B1 ;  /* 0x0000000000017941 */ /* 0x000fea0003800000 */
.L_x_3658:
[----:B-1----:R-:W-:Y:S01]  /*1190*/  IMAD.IADD R14, R10, 0x1, -R19 ;  /* 0x000000010a0e7824 */ /* 0x002fe200078e0a13 */
[----:B------:R-:W-:Y:S04]  /*11a0*/  BSSY B1, `(.L_x_3661) ;  /* 0x000001f000017945 */ /* 0x000fe80003800000 */
        /* <DEDUP_REMOVED lines=8> */
[----:B------:R-:W-:Y:S02]  /*1230*/  IADD3 R14, P0, R16, 0x1000, RZ ;  /* 0x00001000100e7810 */ /* 0x000fe40007f1e0ff */
[----:B------:R-:W-:Y:S01]  /*1240*/  IADD3 R28, R21, R24, RZ ;  /* 0x00000018151c7210 */ /* 0x000fe20007ffe0ff */
[----:B------:R-:W-:Y:S01]  /*1250*/  @!PT LDS RZ, [RZ] ;  /* 0x00000000fffff984 */ /* 0x000fe20000000800 */
[----:B------:R-:W-:Y:S01]  /*1260*/  @!PT LDS RZ, [RZ] ;  /* 0x00000000fffff984 */ /* 0x000fe20000000800 */
[----:B------:R-:W-:Y:S01]  /*1270*/  @!PT LDS RZ, [RZ] ;  /* 0x00000000fffff984 */ /* 0x000fe20000000800 */
[----:B------:R-:W-:Y:S01]  /*1280*/  LDGSTS.E.BYPASS.128 [R29], desc[UR6][R16.64] ;  /* 0x00000000101d7fae */ /* 0x000fe2000b901c46 */
[----:B------:R-:W-:-:S02]  /*1290*/  IADD3.X R15, RZ, R17, RZ, P0, !PT ;  /* 0x00000011ff0f7210 */ /* 0x000fc400007fe4ff */
[----:B------:R-:W-:Y:S01]  /*12a0*/  PLOP3.LUT P0, PT, PT, PT, PT, 0x8, 0x0 ;  /* 0x000000000000781c */ /* 0x000fe20003f0e170 */
[----:B------:R1:W-:Y:S04]  /*12b0*/  LDGSTS.E.BYPASS.128 [R25], desc[UR6][R16.64+0x200] ;  /* 0x0000020010197fae */ /* 0x0003e8000b901c46 */
[----:B------:R2:W-:Y:S04]  /*12c0*/  LDGSTS.E.BYPASS.128 [R27], desc[UR6][R16.64+0x400] ;  /* 0x00000400101b7fae */ /* 0x0005e8000b901c46 */
[----:B------:R3:W-:Y:S01]  /*12d0*/  LDGSTS.E.BYPASS.128 [R28], desc[UR6][R16.64+0x600] ;  /* 0x00000600101c7fae */ /* 0x0007e2000b901c46 */
[C---:B-1----:R-:W-:Y:S01]  /*12e0*/  VIADD R25, R24.reuse, 0x800 ;  /* 0x0000080018197836 */ /* 0x042fe20000000000 */
[----:B------:R-:W-:-:S03]  /*12f0*/  IADD3 R24, P2, R24, 0x1000, RZ ;  /* 0x0000100018187810 */ /* 0x000fc60007f5e0ff */
[--C-:B------:R-:W-:Y:S01]  /*1300*/  IMAD.IADD R26, R18, 0x1, R25.reuse ;  /* 0x00000001121a7824 */ /* 0x100fe200078e0219 */
[-C--:B------:R-:W-:Y:S01]  /*1310*/  IADD3 R29, R20, R25.reuse, RZ ;  /* 0x00000019141d7210 */ /* 0x080fe20007ffe0ff */
[----:B--2---:R-:W-:Y:S01]  /*1320*/  IMAD.IADD R27, R23, 0x1, R25 ;  /* 0x00000001171b7824 */ /* 0x004fe200078e0219 */
[----:B------:R-:W-:Y:S02]  /*1330*/  IADD3 R25, R21, R25, RZ ;  /* 0x0000001915197210 */ /* 0x000fe40007ffe0ff */
[----:B------:R3:W-:Y:S01]  /*1340*/  LDGSTS.E.BYPASS.128 [R26], desc[UR6][R14.64+-0x800] ;  /* 0x000008000e1a7fae */ /* 0x0007e2000b901c46 */
[----:B------:R-:W-:-:S03]  /*1350*/  IADD3.X R5, RZ, R5, RZ, P2, !PT ;  /* 0x00000005ff057210 */ /* 0x000fc600017fe4ff */
[----:B------:R3:W-:Y:S04]  /*1360*/  LDGSTS.E.BYPASS.128 [R29], desc[UR6][R14.64+-0x600] ;  /* 0x00000a000e1d7fae */ /* 0x0007e8000b901c46 */
[----:B------:R3:W-:Y:S04]  /*1370*/  LDGSTS.E.BYPASS.128 [R27], desc[UR6][R14.64+-0x400] ;  /* 0x00000c000e1b7fae */ /* 0x0007e8000b901c46 */
[----:B------:R3:W-:Y:S02]  /*1380*/  LDGSTS.E.BYPASS.128 [R25], desc[UR6][R14.64+-0x200] ;  /* 0x00000e000e197fae */ /* 0x0007e4000b901c46 */
.L_x_3662:
[----:B------:R-:W-:Y:S05]  /*1390*/  BSYNC B1 ;  /* 0x0000000000017941 */ /* 0x000fea0003800000 */
.L_x_3661:
[----:B------:R-:W-:-:S13]  /*13a0*/  ISETP.LT.OR P0, PT, R19, R10, P0 ;  /* 0x0000000a1300720c */ /* 0x000fda0000701670 */
[----:B------:R-:W-:Y:S05]  /*13b0*/  @!P0 BRA `(.L_x_3654) ;  /* 0x0000000000348947 */ /* 0x000fea0003800000 */
[----:B---3--:R-:W-:Y:S01]  /*13c0*/  IADD3 R14, P0, R24, R9, RZ ;  /* 0x00000009180e7210 */ /* 0x008fe20007f1e0ff */
[----:B------:R-:W-:Y:S01]  /*13d0*/  IMAD.IADD R21, R21, 0x1, R24 ;  /* 0x0000000115157824 */ /* 0x000fe200078e0218 */
        /* <DEDUP_REMOVED lines=11> */
.L_x_3654:
[----:B------:R-:W-:Y:S05]  /*1490*/  BSYNC B0 ;  /* 0x0000000000007941 */ /* 0x000fea0003800000 */
.L_x_3653:
[----:B------:R-:W0:Y:S01]  /*14a0*/  LDGDEPBAR ;  /* 0x00000000000079af */ /* 0x000e220000000000 */
[----:B------:R-:W-:-:S04]  /*14b0*/  DEPBAR.LE SB0, 0x1 ;  /* 0x000080400000791a */ /* 0x000fc80000000000 */
[----:B------:R-:W-:Y:S05]  /*14c0*/  @!P1 EXIT ;  /* 0x000000000000994d */ /* 0x000fea0003800000 */
[----:B-1-3--:R-:W1:Y:S01]  /*14d0*/  LDC.64 R16, c[0x0][0x228] ;  /* 0x00008a00ff107b82 */ /* 0x00ae620000000a00 */
[----:B------:R-:W-:-:S07]  /*14e0*/  SHF.L.U32 R10, R11, 0x1, RZ ;  /* 0x000000010b0a7819 */ /* 0x000fce00000006ff */
        /* <DEDUP_REMOVED lines=8> */
[----:B------:R-:W-:Y:S01]  /*1570*/  IMAD.MOV R19, RZ, RZ, -R7 ;  /* 0x000000ffff137224 */ /* 0x000fe200078e0a07 */
[----:B------:R-:W-:-:S04]  /*1580*/  LOP3.LUT R2, RZ, R2, RZ, 0x33, !PT ;  /* 0x00000002ff027212 */ /* 0x000fc800078e33ff */
[----:B------:R-:W-:-:S04]  /*1590*/  VIADDMNMX R2, R19, 0xfffffffd, R2, !PT ;  /* 0xfffffffd13027846 */ /* 0x000fc80007800102 */
[----:B------:R-:W-:Y:S01]  /*15a0*/  IADD3 R2, -R2, -0x2, RZ ;  /* 0xfffffffe02027810 */ /* 0x000fe20007ffe1ff */
[----:B------:R-:W-:-:S03]  /*15b0*/  UMOV UR4, 0x400 ;  /* 0x0000040000047882 */ /* 0x000fc60000000000 */
[----:B------:R-:W-:Y:S01]  /*15c0*/  ISETP.NE.AND P0, PT, R2, R7, PT ;  /* 0x000000070200720c */ /* 0x000fe20003f05270 */
[-C--:B------:R-:W-:Y:S01]  /*15d0*/  IMAD R3, R3, R6.reuse, R11 ;  /* 0x0000000603037224 */ /* 0x080fe200078e020b */
[----:B------:R-:W-:Y:S01]  /*15e0*/  LEA.HI R18, R6, R6, RZ, 0x1 ;  /* 0x0000000606127211 */ /* 0x000fe200078f08ff */
[----:B------:R-:W-:Y:S01]  /*15f0*/  IMAD R20, R4, R13, RZ ;  /* 0x0000000d04147224 */ /* 0x000fe200078e02ff */
[----:B-1----:R-:W-:-:S03]  /*1600*/  ULEA UR4, UR5, UR4, 0x18 ;  /* 0x0000000405047291 */ /* 0x002fc6000f8ec03f */
[----:B------:R-:W-:Y:S01]  /*1610*/  IMAD.SHL.U32 R20, R20, 0x40, RZ ;  /* 0x0000004014147824 */ /* 0x000fe200078e00ff */
[----:B------:R-:W-:Y:S01]  /*1620*/  SHF.R.S32.HI R18, RZ, 0x1, R18 ;  /* 0x00000001ff127819 */ /* 0x000fe20000011412 */
[----:B------:R-:W-:Y:S01]  /*1630*/  ULDC UR5, c[0x0][0x218] ;  /* 0x0000860000057ab9 */ /* 0x000fe20000000800 */
[----:B------:R-:W-:Y:S01]  /*1640*/  BSSY B0, `(.L_x_3663) ;  /* 0x0000074000007945 */ /* 0x000fe20003800000 */
[----:B------:R-:W-:Y:S01]  /*1650*/  LEA R17, R3, UR4, 0x1 ;  /* 0x0000000403117c11 */ /* 0x000fe2000f8e08ff */
[----:B------:R-:W-:Y:S01]  /*1660*/  HFMA2.MMA R16, -RZ, RZ, 0, 0 ;  /* 0x00000000ff107435 */ /* 0x000fe200000001ff */
[----:B------:R-:W-:Y:S01]  /*1670*/  LEA R21, R11, R12, 0x2 ;  /* 0x0000000c0b157211 */ /* 0x000fe200078e10ff */
[----:B------:R-:W-:Y:S01]  /*1680*/  IMAD R15, R0, 0x40, R20 ;  /* 0x00000040000f7824 */ /* 0x000fe200078e0214 */
[----:B------:R-:W-:Y:S02]  /*1690*/  LOP3.LUT R19, R8, 0x1, RZ, 0xc0, !PT ;  /* 0x0000000108137812 */ /* 0x000fe400078ec0ff */
[----:B------:R-:W-:Y:S01]  /*16a0*/  LEA R14, R18, R17, 0x1 ;  /* 0x00000011120e7211 */ /* 0x000fe200078e08ff */
[----:B---3--:R-:W-:-:S02]  /*16b0*/  HADD2.F32 R13, -RZ, R5.H0_H0 ;  /* 0x20000005ff0d7230 */ /* 0x008fc40000004100 */
[----:B--2---:R-:W-:Y:S02]  /*16c0*/  HADD2.F32 R12, -RZ, R22.H0_H0 ;  /* 0x20000016ff0c7230 */ /* 0x004fe40000004100 */
[----:B----4-:R-:W-:Y:S02]  /*16d0*/  HADD2.F32 R6, -RZ, R9.H0_H0 ;  /* 0x20000009ff067230 */ /* 0x010fe40000004100 */
[----:B------:R-:W-:Y:S01]  /*16e0*/  HADD2.F32 R3, -RZ, R23.H0_H0 ;  /* 0x20000017ff037230 */ /* 0x000fe20000004100 */
[----:B------:R-:W-:Y:S06]  /*16f0*/  @!P0 BRA `(.L_x_3664) ;  /* 0x0000000400a08947 */ /* 0x000fec0003800000 */
[----:B------:R-:W-:Y:S01]  /*1700*/  IMAD.IADD R22, R8, 0x1, -R19 ;  /* 0x0000000108167824 */ /* 0x000fe200078e0a13 */
[----:B------:R-:W-:-:S07]  /*1710*/  MOV R16, RZ ;  /* 0x000000ff00107202 */ /* 0x000fce0000000f00 */
.L_x_3669:
[----:B-1----:R-:W-:Y:S01]  /*1720*/  IMAD R29, R16, 0x80, R21 ;  /* 0x00000080101d7824 */ /* 0x002fe200078e0215 */
[----:B------:R-:W-:Y:S01]  /*1730*/  IADD3 R25, R7, R16, RZ ;  /* 0x0000001007197210 */ /* 0x000fe20007ffe0ff */
[----:B------:R-:W-:Y:S01]  /*1740*/  IMAD.U32 R0, RZ, RZ, UR5 ;  /* 0x00000005ff007e24 */ /* 0x000fe2000f8e00ff */
[----:B------:R-:W-:Y:S02]  /*1750*/  UMOV UR8, 0xffffffff ;  /* 0xffffffff00087882 */ /* 0x000fe40000000000 */
[----:B------:R-:W1:Y:S02]  /*1760*/  LDS R28, [R29+UR4] ;  /* 0x000000041d1c7984 */ /* 0x000e640008000800 */
[----:B------:R-:W-:-:S04]  /*1770*/  ISETP.GE.AND P2, PT, R25, R0, PT ;  /* 0x000000001900720c */ /* 0x000fc80003f46270 */
[----:B------:R-:W-:Y:S02]  /*1780*/  SEL R4, R0, RZ, P2 ;  /* 0x000000ff00047207 */ /* 0x000fe40001000000 */
[----:B------:R-:W-:Y:S02]  /*1790*/  SEL R9, R20, R15, !P2 ;  /* 0x0000000f14097207 */ /* 0x000fe40005000000 */
[----:B------:R-:W-:-:S03]  /*17a0*/  IADD3 R5, R25, -R4, RZ ;  /* 0x8000000419057210 */ /* 0x000fc60007ffe0ff */
[----:B------:R-:W-:Y:S02]  /*17b0*/  IMAD.IADD R4, R10, 0x1, R9 ;  /* 0x000000010a047824 */ /* 0x000fe400078e0209 */
        /* <DEDUP_REMOVED lines=14> */
.L_x_3679:
        /* <DEDUP_REMOVED lines=9> */
[----:B------:R-:W-:Y:S02]  /*1930*/  LEA R9, R5, R4, 0x6 ;  /* 0x0000000405097211 */ /* 0x000fe400078e30ff */
[----:B------:R-:W-:Y:S01]  /*1940*/  FSEL R5, R12, R3, !P2 ;  /* 0x000000030c057208 */ /* 0x000fe20005000000 */
[----:B------:R-:W-:Y:S01]  /*1950*/  FMUL.FTZ R2, R2, R27 ;  /* 0x0000001b02027220 */ /* 0x000fe20000410000 */
[----:B------:R-:W-:Y:S06]  /*1960*/  @P1 BRA `(.L_x_3667) ;  /* 0x0000000000041947 */ /* 0x000fec0003800000 */
[----:B------:R-:W-:-:S04]  /*1970*/  DEPBAR.LE SB0, 0x0 ;  /* 0x000080000000791a */ /* 0x000fc80000000000 */
.L_x_3667:
[----:B------:R-:W-:Y:S05]  /*1980*/  BSYNC B1 ;  /* 0x0000000000017941 */ /* 0x000fea0003800000 */
.L_x_3666:
[----:B------:R-:W1:Y:S01]  /*1990*/  @!P0 LDS.U16 R24, [R14] ;  /* 0x000000000e188984 */ /* 0x000e620000000400 */
[----:B------:R-:W-:Y:S01]  /*19a0*/  FMUL.FTZ R5, R8, R5 ;  /* 0x0000000508057220 */ /* 0x000fe20000410000 */
[----:B------:R-:W-:Y:S01]  /*19b0*/  IADD3 R25, R25, 0x1, RZ ;  /* 0x0000000119197810 */ /* 0x000fe20007ffe0ff */
[----:B------:R-:W-:Y:S01]  /*19c0*/  UMOV UR8, 0xffffffff ;  /* 0xffffffff00087882 */ /* 0x000fe20000000000 */
[----:B------:R-:W2:Y:S01]  /*19d0*/  @!P0 LDS.U16 R4, [R17] ;  /* 0x0000000011048984 */ /* 0x000ea20000000400 */
[----:B------:R-:W-:Y:S01]  /*19e0*/  FMUL.FTZ R27, R28, R5 ;  /* 0x000000051c1b7220 */ /* 0x000fe20000410000 */
[----:B------:R-:W-:Y:S02]  /*19f0*/  ISETP.GE.AND P2, PT, R25, R0, PT ;  /* 0x000000001900720c */ /* 0x000fe40003f46270 */
[----:B------:R-:W3:Y:S02]  /*1a00*/  LDS R29, [R29+UR4+0x80] ;  /* 0x000080041d1d7984 */ /* 0x000ee40008000800 */
[----:B------:R-:W-:-:S04]  /*1a10*/  SEL R28, R20, R15, !P2 ;  /* 0x0000000f141c7207 */ /* 0x000fc80005000000 */
[----:B------:R-:W-:Y:S01]  /*1a20*/  IADD3 R28, R10, R28, RZ ;  /* 0x0000001c0a1c7210 */ /* 0x000fe20007ffe0ff */
[----:B-1----:R-:W-:Y:S02]  /*1a30*/  @!P0 HADD2.F32 R24, -RZ, R24.H0_H0 ;  /* 0x20000018ff188230 */ /* 0x002fe40000004100 */
[----:B--2---:R-:W-:-:S03]  /*1a40*/  @!P0 HADD2.F32 R4, -RZ, R4.H0_H0 ;  /* 0x20000004ff048230 */ /* 0x004fc60000004100 */
[-C--:B------:R-:W-:Y:S01]  /*1a50*/  @!P0 FMUL.FTZ R8, R2, R24.reuse ;  /* 0x0000001802088220 */ /* 0x080fe20000410000 */
[C---:B------:R-:W-:Y:S01]  /*1a60*/  @!P0 FMUL.FTZ R5, R27.reuse, R24 ;  /* 0x000000181b058220 */ /* 0x040fe20000410000 */
[----:B------:R-:W-:Y:S02]  /*1a70*/  SEL R24, R0, RZ, P2 ;  /* 0x000000ff00187207 */ /* 0x000fe40001000000 */
[-C--:B------:R-:W-:Y:S01]  /*1a80*/  @!P0 FFMA.FTZ R27, R27, R4.reuse, R8 ;  /* 0x000000041b1b8223 */ /* 0x080fe20000010008 */
[----:B------:R-:W-:Y:S02]  /*1a90*/  @!P0 FFMA.FTZ R8, R2, R4, -R5 ;  /* 0x0000000402088223 */ /* 0x000fe40000010805 */
[----:B------:R-:W1:Y:S01]  /*1aa0*/  LDC.64 R4, c[0x0][0x210] ;  /* 0x00008400ff047b82 */ /* 0x000e620000000a00 */
[----:B------:R-:W-:Y:S02]  /*1ab0*/  IMAD.IADD R25, R25, 0x1, -R24 ;  /* 0x0000000119197824 */ /* 0x000fe400078e0a18 */
[----:B------:R-:W-:-:S05]  /*1ac0*/  @!P0 IMAD.MOV.U32 R2, RZ, RZ, R8 ;  /* 0x000000ffff028224 */ /* 0x000fca00078e0008 */
        /* <DEDUP_REMOVED lines=17> */
.L_x_3686:
[----:B--2---:R-:W-:Y:S01]  /*1be0*/  FADD.FTZ R26, R8, R26 ;  /* 0x0000001a081a7221 */ /* 0x004fe20000010000 */
[----:B------:R-:W-:Y:S01]  /*1bf0*/  FSEL R9, R12, R3, !P2 ;  /* 0x000000030c097208 */ /* 0x000fe20005000000 */
[----:B------:R-:W-:Y:S01]  /*1c00*/  IMAD R25, R25, 0x40, R28 ;  /* 0x0000004019197824 */ /* 0x000fe200078e021c */
[----:B------:R-:W-:Y:S01]  /*1c10*/  IADD3 R16, R16, 0x2, RZ ;  /* 0x0000000210107810 */ /* 0x000fe20007ffe0ff */
[----:B------:R-:W-:Y:S01]  /*1c20*/  FFMA.FTZ R26, R26, 0.015625, R23 ;  /* 0x3c8000001a1a7823 */ /* 0x000fe20000010017 */
[----:B------:R-:W-:Y:S01]  /*1c30*/  VIADD R22, R22, 0xfffffffe ;  /* 0xfffffffe16167836 */ /* 0x000fe20000000000 */
[----:B------:R-:W2:Y:S01]  /*1c40*/  @!P0 LDS.U16 R23, [R14] ;  /* 0x000000000e178984 */ /* 0x000ea20000000400 */
[----:B------:R-:W-:-:S03]  /*1c50*/  IMAD.WIDE R4, R25, 0x2, R4 ;  /* 0x0000000219047825 */ /* 0x000fc600078e0204 */
        /* <DEDUP_REMOVED lines=12> */
[----:B------:R-:W-:-:S04]  /*1d20*/  @!P0 FFMA.FTZ R29, R24, R29, R8 ;  /* 0x0000001d181d8223 */ /* 0x000fc80000010008 */
[----:B------:R-:W-:Y:S02]  /*1d30*/  @!P0 MOV R2, R9 ;  /* 0x0000000900028202 */ /* 0x000fe40000000f00 */
[----:B------:R-:W-:Y:S02]  /*1d40*/  ISETP.NE.AND P0, PT, R22, RZ, PT ;  /* 0x000000ff1600720c */ /* 0x000fe40003f05270 */
[----:B------:R-:W-:-:S05]  /*1d50*/  F2FP.F16.F32.PACK_AB R29, R29, R2 ;  /* 0x000000021d1d723e */ /* 0x000fca00000000ff */
[----:B------:R1:W-:Y:S06]  /*1d60*/  STG.E desc[UR6][R4.64], R29 ;  /* 0x0000001d04007986 */ /* 0x0003ec000c101906 */
[----:B------:R-:W-:Y:S05]  /*1d70*/  @P0 BRA `(.L_x_3669) ;  /* 0xfffffff800680947 */ /* 0x000fea000383ffff */
.L_x_3664:
[----:B------:R-:W-:Y:S05]  /*1d80*/  BSYNC B0 ;  /* 0x0000000000007941 */ /* 0x000fea0003800000 */
.L_x_3663:
[----:B------:R-:W-:-:S13]  /*1d90*/  ISETP.NE.AND P0, PT, R19, RZ, PT ;  /* 0x000000ff1300720c */ /* 0x000fda0003f05270 */
[----:B------:R-:W-:Y:S05]  /*1da0*/  @!P0 EXIT ;  /* 0x000000000000894d */ /* 0x000fea0003800000 */
[----:B------:R-:W-:Y:S01]  /*1db0*/  IMAD R21, R16, 0x80, R21 ;  /* 0x0000008010157824 */ /* 0x000fe200078e0215 */
[----:B------:R-:W-:Y:S01]  /*1dc0*/  IADD3 R7, R7, R16, RZ ;  /* 0x0000001007077210 */ /* 0x000fe20007ffe0ff */
[----:B------:R-:W-:-:S03]  /*1dd0*/  UMOV UR8, 0xffffffff ;  /* 0xffffffff00087882 */ /* 0x000fc60000000000 */
[----:B------:R-:W-:Y:S01]  /*1de0*/  ISETP.GE.AND P0, PT, R7, R0, PT ;  /* 0x000000000700720c */ /* 0x000fe20003f06270 */
[----:B------:R-:W2:Y:S03]  /*1df0*/  LDS R21, [R21+UR4] ;  /* 0x0000000415157984 */ /* 0x000ea60008000800 */
[----:B-1----:R-:W-:Y:S02]  /*1e00*/  SEL R4, R0, RZ, P0 ;  /* 0x000000ff00047207 */ /* 0x002fe40000000000 */
[----:B------:R-:W-:-:S03]  /*1e10*/  SEL R5, R20, R15, !P0 ;  /* 0x0000000f14057207 */ /* 0x000fc60004000000 */
[----:B------:R-:W-:Y:S01]  /*1e20*/  IMAD.IADD R4, R7, 0x1, -R4 ;  /* 0x0000000107047824 */ /* 0x000fe200078e0a04 */
[----:B------:R-:W-:Y:S01]  /*1e30*/  IADD3 R5, R10, R5, RZ ;  /* 0x000000050a057210 */ /* 0x000fe20007ffe0ff */
        /* <DEDUP_REMOVED lines=14> */
.L_x_3693:
[----:B------:R-:W3:Y:S01]  /*1f20*/  LDC R7, c[0x0][0x224] ;  /* 0x00008900ff077b82 */ /* 0x000ee20000000800 */
[----:B------:R-:W-:Y:S01]  /*1f30*/  ISETP.NE.AND P1, PT, R16, RZ, PT ;  /* 0x000000ff1000720c */ /* 0x000fe20003f25270 */
[----:B------:R-:W-:Y:S01]  /*1f40*/  BSSY B0, `(.L_x_3671) ;  /* 0x0000004000007945 */ /* 0x000fe20003800000 */
[----:B------:R-:W-:-:S11]  /*1f50*/  ISETP.GE.AND P2, PT, R11, R18, PT ;  /* 0x000000120b00720c */ /* 0x000fd60003f46270 */
[----:B------:R-:W-:Y:S05]  /*1f60*/  @P1 BRA `(.L_x_3672) ;  /* 0x0000000000041947 */ /* 0x000fea0003800000 */
[----:B------:R-:W-:-:S04]  /*1f70*/  DEPBAR.LE SB0, 0x0 ;  /* 0x000080000000791a */ /* 0x000fc80000000000 */
.L_x_3672:
[----:B------:R-:W-:Y:S05]  /*1f80*/  BSYNC B0 ;  /* 0x0000000000007941 */ /* 0x000fea0003800000 */
.L_x_3671:
[----:B------:R-:W4:Y:S01]  /*1f90*/  @!P2 LDS.U16 R14, [R14] ;  /* 0x000000000e0ea984 */ /* 0x000f220000000400 */
[----:B--2---:R-:W-:Y:S01]  /*1fa0*/  FADD.FTZ R26, R15, R26 ;  /* 0x0000001a0f1a7221 */ /* 0x004fe20000010000 */
[----:B------:R-:W-:Y:S01]  /*1fb0*/  FSEL R3, R12, R3, !P0 ;  /* 0x000000030c037208 */ /* 0x000fe20004000000 */
[----:B------:R-:W2:Y:S01]  /*1fc0*/  LDC.64 R8, c[0x0][0x210] ;  /* 0x00008400ff087b82 */ /* 0x000ea20000000a00 */
[----:B------:R-:W5:Y:S01]  /*1fd0*/  @!P2 LDS.U16 R17, [R17] ;  /* 0x000000001111a984 */ /* 0x000f620000000400 */
[----:B---3--:R-:W-:Y:S01]  /*1fe0*/  FFMA.FTZ R26, R26, 0.015625, R7 ;  /* 0x3c8000001a1a7823 */ /* 0x008fe20000010007 */
[----:B------:R-:W-:Y:S01]  /*1ff0*/  FSEL R13, R13, R6, !P0 ;  /* 0x000000060d0d7208 */ /* 0x000fe20004000000 */
[----:B------:R-:W-:-:S04]  /*2000*/  IMAD R5, R4, 0x40, R5 ;  /* 0x0000004004057824 */ /* 0x000fc800078e0205 */
[----:B------:R-:W3:Y:S01]  /*2010*/  MUFU.RSQ R26, R26 ;  /* 0x0000001a001a7308 */ /* 0x000ee20000001400 */
        /* <DEDUP_REMOVED lines=10> */
[----:B------:R-:W-:-:S04]  /*20c0*/  @!P2 FFMA.FTZ R3, R3, R17, R6 ;  /* 0x000000110303a223 */ /* 0x000fc80000010006 */
[----:B------:R-:W-:-:S04]  /*20d0*/  @!P2 MOV R2, R7 ;  /* 0x000000070002a202 */ /* 0x000fc80000000f00 */
[----:B------:R-:W-:-:S05]  /*20e0*/  F2FP.F16.F32.PACK_AB R3, R3, R2 ;  /* 0x000000020303723e */ /* 0x000fca00000000ff */
[----:B------:R-:W-:Y:S01]  /*20f0*/  STG.E desc[UR6][R8.64], R3 ;  /* 0x0000000308007986 */ /* 0x000fe2000c101906 */
[----:B------:R-:W-:Y:S05]  /*2100*/  EXIT ;  /* 0x000000000000794d */ /* 0x000fea0003800000 */
.L_x_3665:
        /* <DEDUP_REMOVED lines=8> */
.L_x_3674:
[----:B------:R-:W-:Y:S05]  /*2190*/  BSYNC B1 ;  /* 0x0000000000017941 */ /* 0x000fea0003800000 */
.L_x_3673:
[----:B------:R-:W-:Y:S01]  /*21a0*/  HFMA2.MMA R24, -RZ, RZ, 0, 1.847743988037109375e-06 ;  /* 0x0000001fff187435 */ /* 0x000fe200000001ff */
[----:B------:R-:W-:Y:S01]  /*21b0*/  FADD.FTZ R8, R23, R26 ;  /* 0x0000001a17087221 */ /* 0x000fe20000010000 */
[----:B------:R-:W-:Y:S02]  /*21c0*/  IMAD.MOV.U32 R9, RZ, RZ, 0x8 ;  /* 0x00000008ff097424 */ /* 0x000fe400078e00ff */
[----:B------:R-:W-:-:S07]  /*21d0*/  IMAD.MOV.U32 R27, RZ, RZ, -0x1 ;  /* 0xffffffffff1b7424 */ /* 0x000fce00078e00ff */
[----:B------:R-:W-:Y:S05]  /*21e0*/  WARPSYNC.COLLECTIVE R27, `(.L_x_3675) ;  /* 0x000000001b087348 */ /* 0x000fea0003c00000 */
[----:B------:R1:W2:Y:S02]  /*21f0*/  SHFL.BFLY P1, R26, R8, R9, R24 ;  /* 0x0c000009081a7389 */ /* 0x0002a40000020018 */
[----:B-12---:R-:W-:Y:S01]  /*2200*/  ENDCOLLECTIVE ;  /* 0x000000000000791b */ /* 0x006fe20003800000 */
.L_x_3675:
[----:B------:R-:W-:Y:S02]  /*2210*/  IMAD.MOV.U32 R9, RZ, RZ, 0x4 ;  /* 0x00000004ff097424 */ /* 0x000fe400078e00ff */
[----:B------:R-:W-:-:S05]  /*2220*/  FADD.FTZ R23, R8, R26 ;  /* 0x0000001a08177221 */ /* 0x000fca0000010000 */
[----:B------:R-:W-:-:S07]  /*2230*/  MOV R8, R23 ;  /* 0x0000001700087202 */ /* 0x000fce0000000f00 */
[----:B------:R-:W-:Y:S05]  /*2240*/  WARPSYNC.COLLECTIVE R27, `(.L_x_3676) ;  /* 0x000000001b087348 */ /* 0x000fea0003c00000 */
[----:B------:R1:W2:Y:S02]  /*2250*/  SHFL.BFLY P1, R26, R8, R9, R24 ;  /* 0x0c000009081a7389 */ /* 0x0002a40000020018 */
[----:B-12---:R-:W-:Y:S01]  /*2260*/  ENDCOLLECTIVE ;  /* 0x000000000000791b */ /* 0x006fe20003800000 */
.L_x_3676:
[----:B------:R-:W-:Y:S02]  /*2270*/  IMAD.MOV.U32 R9, RZ, RZ, 0x2 ;  /* 0x00000002ff097424 */ /* 0x000fe400078e00ff */
[----:B------:R-:W-:-:S05]  /*2280*/  FADD.FTZ R23, R23, R26 ;  /* 0x0000001a17177221 */ /* 0x000fca0000010000 */
[----:B------:R-:W-:-:S07]  /*2290*/  MOV R8, R23 ;  /* 0x0000001700087202 */ /* 0x000fce0000000f00 */
[----:B------:R-:W-:Y:S05]  /*22a0*/  WARPSYNC.COLLECTIVE R27, `(.L_x_3677) ;  /* 0x000000001b087348 */ /* 0x000fea0003c00000 */
[----:B------:R1:W2:Y:S02]  /*22b0*/  SHFL.BFLY P1, R26, R8, R9, R24 ;  /* 0x0c000009081a7389 */ /* 0x0002a40000020018 */
[----:B-12---:R-:W-:Y:S01]  /*22c0*/  ENDCOLLECTIVE ;  /* 0x000000000000791b */ /* 0x006fe20003800000 */
.L_x_3677:
[----:B------:R-:W-:Y:S01]  /*22d0*/  HFMA2.MMA R9, -RZ, RZ, 0, 5.9604644775390625e-08 ;  /* 0x00000001ff097435 */ /* 0x000fe200000001ff */
[----:B------:R-:W-:-:S10]  /*22e0*/  FADD.FTZ R8, R23, R26 ;  /* 0x0000001a17087221 */ /* 0x000fd40000010000 */
[----:B------:R-:W-:Y:S05]  /*22f0*/  WARPSYNC.COLLECTIVE R27, `(.L_x_3678) ;  /* 0x000000001b087348 */ /* 0x000fea0003c00000 */
[----:B------:R1:W2:Y:S02]  /*2300*/  SHFL.BFLY P1, R26, R8, R9, R24 ;  /* 0x0c000009081a7389 */ /* 0x0002a40000020018 */
[----:B-12---:R-:W-:Y:S01]  /*2310*/  ENDCOLLECTIVE ;  /* 0x000000000000791b */ /* 0x006fe20003800000 */
.L_x_3678:
[----:B------:R-:W-:Y:S05]  /*2320*/  BRA `(.L_x_3679) ;  /* 0xfffffff4005c7947 */ /* 0x000fea000383ffff */
.L_x_3668:
[----:B------:R-:W-:Y:S01]  /*2330*/  BSSY B1, `(.L_x_3680) ;  /* 0x0000007000017945 */ /* 0x000fe20003800000 */
[----:B------:R-:W-:Y:S01]  /*2340*/  IMAD.MOV.U32 R9, RZ, RZ, 0x10 ;  /* 0x00000010ff097424 */ /* 0x000fe200078e00ff */
[----:B------:R-:W-:Y:S01]  /*2350*/  MOV R24, 0x1f ;  /* 0x0000001f00187802 */ /* 0x000fe20000000f00 */
[----:B------:R-:W-:-:S07]  /*2360*/  IMAD.MOV.U32 R27, RZ, RZ, -0x1 ;  /* 0xffffffffff1b7424 */ /* 0x000fce00078e00ff */
[----:B------:R-:W-:Y:S05]  /*2370*/  WARPSYNC.COLLECTIVE R27, `(.L_x_3681) ;  /* 0x000000001b087348 */ /* 0x000fea0003c00000 */
[----:B------:R1:W2:Y:S02]  /*2380*/  SHFL.BFLY P1, R26, R8, R9, R24 ;  /* 0x0c000009081a7389 */ /* 0x0002a40000020018 */
[----:B-12---:R-:W-:Y:S01]  /*2390*/  ENDCOLLECTIVE ;  /* 0x000000000000791b */ /* 0x006fe20003800000 */
.L_x_3681:
[----:B------:R-:W-:Y:S05]  /*23a0*/  BSYNC B1 ;  /* 0x0000000000017941 */ /* 0x000fea0003800000 */
.L_x_3680:
[----:B------:R-:W-:Y:S01]  /*23b0*/  HFMA2.MMA R9, -RZ, RZ, 0, 4.76837158203125e-07 ;  /* 0x00000008ff097435 */ /* 0x000fe200000001ff */
[----:B------:R-:W-:Y:S01]  /*23c0*/  FADD.FTZ R8, R8, R26 ;  /* 0x0000001a08087221 */ /* 0x000fe20000010000 */
[----:B------:R-:W-:Y:S01]  /*23d0*/  IMAD.MOV.U32 R24, RZ, RZ, 0x1f ;  /* 0x0000001fff187424 */ /* 0x000fe200078e00ff */
[----:B------:R-:W-:-:S08]  /*23e0*/  MOV R27, 0xffffffff ;  /* 0xffffffff001b7802 */ /* 0x000fd00000000f00 */
[----:B------:R-:W-:Y:S05]  /*23f0*/  WARPSYNC.COLLECTIVE R27, `(.L_x_3682) ;  /* 0x000000001b087348 */ /* 0x000fea0003c00000 */
[----:B------:R1:W2:Y:S02]  /*2400*/  SHFL.BFLY P1, R26, R8, R9, R24 ;  /* 0x0c000009081a7389 */ /* 0x0002a40000020018 */
[----:B-12---:R-:W-:Y:S01]  /*2410*/  ENDCOLLECTIVE ;  /* 0x000000000000791b */ /* 0x006fe20003800000 */
.L_x_3682:
[----:B------:R-:W-:Y:S02]  /*2420*/  IMAD.MOV.U32 R9, RZ, RZ, 0x4 ;  /* 0x00000004ff097424 */ /* 0x000fe400078e00ff */
[----:B------:R-:W-:-:S07]  /*2430*/  FADD.FTZ R8, R8, R26 ;  /* 0x0000001a08087221 */ /* 0x000fce0000010000 */
[----:B------:R-:W-:Y:S05]  /*2440*/  WARPSYNC.COLLECTIVE R27, `(.L_x_3683) ;  /* 0x000000001b087348 */ /* 0x000fea0003c00000 */
[----:B------:R1:W2:Y:S02]  /*2450*/  SHFL.BFLY P1, R26, R8, R9, R24 ;  /* 0x0c000009081a7389 */ /* 0x0002a40000020018 */
[----:B-12---:R-:W-:Y:S01]  /*2460*/  ENDCOLLECTIVE ;  /* 0x000000000000791b */ /* 0x006fe20003800000 */
.L_x_3683:
[----:B------:R-:W-:Y:S01]  /*2470*/  HFMA2.MMA R9, -RZ, RZ, 0, 1.1920928955078125e-07 ;  /* 0x00000002ff097435 */ /* 0x000fe200000001ff */
[----:B------:R-:W-:-:S10]  /*2480*/  FADD.FTZ R8, R8, R26 ;  /* 0x0000001a08087221 */ /* 0x000fd40000010000 */
[----:B------:R-:W-:Y:S05]  /*2490*/  WARPSYNC.COLLECTIVE R27, `(.L_x_3684) ;  /* 0x000000001b087348 */ /* 0x000fea0003c00000 */
[----:B------:R1:W2:Y:S02]  /*24a0*/  SHFL.BFLY P1, R26, R8, R9, R24 ;  /* 0x0c000009081a7389 */ /* 0x0002a40000020018 */
[----:B-12---:R-:W-:Y:S01]  /*24b0*/  ENDCOLLECTIVE ;  /* 0x000000000000791b */ /* 0x006fe20003800000 */
.L_x_3684:
[----:B------:R-:W-:Y:S02]  /*24c0*/  IMAD.MOV.U32 R9, RZ, RZ, 0x1 ;  /* 0x00000001ff097424 */ /* 0x000fe400078e00ff */
[----:B------:R-:W-:-:S07]  /*24d0*/  FADD.FTZ R8, R8, R26 ;  /* 0x0000001a08087221 */ /* 0x000fce0000010000 */
[----:B------:R-:W-:Y:S05]  /*24e0*/  WARPSYNC.COLLECTIVE R27, `(.L_x_3685) ;  /* 0x000000001b087348 */ /* 0x000fea0003c00000 */
[----:B------:R1:W2:Y:S02]  /*24f0*/  SHFL.BFLY P1, R26, R8, R9, R24 ;  /* 0x0c000009081a7389 */ /* 0x0002a40000020018 */
[----:B-12---:R-:W-:Y:S01]  /*2500*/  ENDCOLLECTIVE ;  /* 0x000000000000791b */ /* 0x006fe20003800000 */
.L_x_3685:
[----:B------:R-:W-:Y:S05]  /*2510*/  BRA `(.L_x_3686) ;  /* 0xfffffff400b07947 */ /* 0x000fea000383ffff */
.L_x_3670:
[----:B------:R-:W-:Y:S01]  /*2520*/  BSSY B0, `(.L_x_3687) ;  /* 0x0000007000007945 */ /* 0x000fe20003800000 */
[----:B------:R-:W-:Y:S01]  /*2530*/  MOV R9, 0x10 ;  /* 0x0000001000097802 */ /* 0x000fe20000000f00 */
[----:B------:R-:W-:Y:S01]  /*2540*/  IMAD.MOV.U32 R24, RZ, RZ, 0x1f ;  /* 0x0000001fff187424 */ /* 0x000fe200078e00ff */
[----:B------:R-:W-:-:S07]  /*2550*/  MOV R27, 0xffffffff ;  /* 0xffffffff001b7802 */ /* 0x000fce0000000f00 */
[----:B------:R-:W-:Y:S05]  /*2560*/  WARPSYNC.COLLECTIVE R27, `(.L_x_3688) ;  /* 0x000000001b087348 */ /* 0x000fea0003c00000 */
[----:B------:R1:W2:Y:S02]  /*2570*/  SHFL.BFLY P1, R26, R8, R9, R24 ;  /* 0x0c000009081a7389 */ /* 0x0002a40000020018 */
[----:B-12---:R-:W-:Y:S01]  /*2580*/  ENDCOLLECTIVE ;  /* 0x000000000000791b */ /* 0x006fe20003800000 */
.L_x_3688:
[----:B------:R-:W-:Y:S05]  /*2590*/  BSYNC B0 ;  /* 0x0000000000007941 */ /* 0x000fea0003800000 */
.L_x_3687:
[----:B------:R-:W-:Y:S01]  /*25a0*/  HFMA2.MMA R24, -RZ, RZ, 0, 1.847743988037109375e-06 ;  /* 0x0000001fff187435 */ /* 0x000fe200000001ff */
[----:B------:R-:W-:Y:S01]  /*25b0*/  FADD.FTZ R8, R8, R26 ;  /* 0x0000001a08087221 */ /* 0x000fe20000010000 */
[----:B------:R-:W-:Y:S02]  /*25c0*/  IMAD.MOV.U32 R9, RZ, RZ, 0x8 ;  /* 0x00000008ff097424 */ /* 0x000fe400078e00ff */
[----:B------:R-:W-:-:S07]  /*25d0*/  IMAD.MOV.U32 R27, RZ, RZ, -0x1 ;  /* 0xffffffffff1b7424 */ /* 0x000fce00078e00ff */
[----:B------:R-:W-:Y:S05]  /*25e0*/  WARPSYNC.COLLECTIVE R27, `(.L_x_3689) ;  /* 0x000000001b087348 */ /* 0x000fea0003c00000 */
[----:B------:R1:W2:Y:S02]  /*25f0*/  SHFL.BFLY P1, R26, R8, R9, R24 ;  /* 0x0c000009081a7389 */ /* 0x0002a40000020018 */
[----:B-12---:R-:W-:Y:S01]  /*2600*/  ENDCOLLECTIVE ;  /* 0x000000000000791b */ /* 0x006fe20003800000 */
.L_x_3689:
[----:B------:R-:W-:Y:S02]  /*2610*/  IMAD.MOV.U32 R9, RZ, RZ, 0x4 ;  /* 0x00000004ff097424 */ /* 0x000fe400078e00ff */
[----:B------:R-:W-:-:S05]  /*2620*/  FADD.FTZ R7, R8, R26 ;  /* 0x0000001a08077221 */ /* 0x000fca0000010000 */
[----:B------:R-:W-:-:S07]  /*2630*/  MOV R8, R7 ;  /* 0x0000000700087202 */ /* 0x000fce0000000f00 */
[----:B------:R-:W-:Y:S05]  /*2640*/  WARPSYNC.COLLECTIVE R27, `(.L_x_3690) ;  /* 0x000000001b087348 */ /* 0x000fea0003c00000 */
[----:B------:R1:W2:Y:S02]  /*2650*/  SHFL.BFLY P1, R26, R8, R9, R24 ;  /* 0x0c000009081a7389 */ /* 0x0002a40000020018 */
[----:B-12---:R-:W-:Y:S01]  /*2660*/  ENDCOLLECTIVE ;  /* 0x000000000000791b */ /* 0x006fe20003800000 */
.L_x_3690:
[----:B------:R-:W-:Y:S02]  /*2670*/  IMAD.MOV.U32 R9, RZ, RZ, 0x2 ;  /* 0x00000002ff097424 */ /* 0x000fe400078e00ff */
[----:B------:R-:W-:-:S05]  /*2680*/  FADD.FTZ R10, R7, R26 ;  /* 0x0000001a070a7221 */ /* 0x000fca0000010000 */
[----:B------:R-:W-:-:S07]  /*2690*/  MOV R8, R10 ;  /* 0x0000000a00087202 */ /* 0x000fce0000000f00 */
[----:B------:R-:W-:Y:S05]  /*26a0*/  WARPSYNC.COLLECTIVE R27, `(.L_x_3691) ;  /* 0x000000001b087348 */ /* 0x000fea0003c00000 */
[----:B------:R1:W2:Y:S02]  /*26b0*/  SHFL.BFLY P1, R26, R8, R9, R24 ;  /* 0x0c000009081a7389 */ /* 0x0002a40000020018 */
[----:B-12---:R-:W-:Y:S01]  /*26c0*/  ENDCOLLECTIVE ;  /* 0x000000000000791b */ /* 0x006fe20003800000 */
.L_x_3691:
[----:B------:R-:W-:Y:S02]  /*26d0*/  IMAD.MOV.U32 R9, RZ, RZ, 0x1 ;  /* 0x00000001ff097424 */ /* 0x000fe400078e00ff */
[----:B------:R-:W-:-:S05]  /*26e0*/  FADD.FTZ R15, R10, R26 ;  /* 0x0000001a0a0f7221 */ /* 0x000fca0000010000 */
[----:B------:R-:W-:-:S07]  /*26f0*/  MOV R8, R15 ;  /* 0x0000000f00087202 */ /* 0x000fce0000000f00 */
[----:B------:R-:W-:Y:S05]  /*2700*/  WARPSYNC.COLLECTIVE R27, `(.L_x_3692) ;  /* 0x000000001b087348 */ /* 0x000fea0003c00000 */
[----:B------:R1:W2:Y:S02]  /*2710*/  SHFL.BFLY P1, R26, R8, R9, R24 ;  /* 0x0c000009081a7389 */ /* 0x0002a40000020018 */
[----:B-12---:R-:W-:Y:S01]  /*2720*/  ENDCOLLECTIVE ;  /* 0x000000000000791b */ /* 0x006fe20003800000 */
.L_x_3692:
[----:B------:R-:W-:Y:S05]  /*2730*/  BRA `(.L_x_3693) ;  /* 0xfffffff400f87947 */ /* 0x000fea000383ffff */
.L_x_3694:
        /* <DEDUP_REMOVED lines=12> */
.L_x_4607:


//--------------------- .text._ZN12tensorrt_llm7kernels21fusedQKNormRopeKernelIN3c104HalfES3_Li256ELb0EEEvPviiifPKvS6_S6_PKlii --------------------------
	.section	.text._ZN12tensorrt_llm7kernels21fusedQKNormRopeKernelIN3c104HalfES3_Li256ELb0EEEvPviiifPKvS6_S6_PKlii,"ax",@progbits
	.align	128
        .global         _ZN12tensorrt_llm7kernels21fusedQKNormRopeKernelIN3c104HalfES3_Li256ELb0EEEvPviiifPKvS6_S6_PKlii
        .type           _ZN12tensorrt_llm7kernels21fusedQKNormRopeKernelIN3c104HalfES3_Li256ELb0EEEvPviiifPKvS6_S6_PKlii,@function
        .size           _ZN12tensorrt_llm7kernels21fusedQKNormRopeKernelIN3c104HalfES3_Li256ELb0EEEvPviiifPKvS6_S6_PKlii,(.L_x_4608 - _ZN12tensorrt_llm7kernels21fusedQKNormRopeKernelIN3c104HalfES3_Li256ELb0EEEvPviiifPKvS6_S6_PKlii)
        .other          _ZN12tensorrt_llm7kernels21fusedQKNormRopeKernelIN3c104HalfES3_Li256ELb0EEEvPviiifPKvS6_S6_PKlii,@"STO_CUDA_ENTRY STV_DEFAULT"
_ZN12tensorrt_llm7kernels21fusedQKNormRopeKernelIN3c104HalfES3_Li256ELb0EEEvPviiifPKvS6_S6_PKlii:
.text._ZN12tensorrt_llm7kernels21fusedQKNormRopeKernelIN3c104HalfES3_Li256ELb0EEEvPviiifPKvS6_S6_PKlii:
        /* <DEDUP_REMOVED lines=13> */
[----:B------:R-:W-:-:S04]  /*00d0*/  ULDC UR4, c[0x0][0x248] ;  /* 0x0000920000047ab9 */ /* 0x000fc80000000800 */
[----:B------:R-:W-:Y:S01]  /*00e0*/  IABS R9, R0 ;  /* 0x0000000000097213 */ /* 0x000fe20000000000 */
[----:B0-----:R-:W0:Y:S02]  /*00f0*/  MUFU.RCP R5, R5 ;  /* 0x0000000500057308 */ /* 0x001e240000001000 */
[----:B0-----:R-:W-:-:S06]  /*0100*/  VIADD R6, R5, 0xffffffe ;  /* 0x0ffffffe05067836 */ /* 0x001fcc0000000000 */
        /* <DEDUP_REMOVED lines=63> */
[----:B-----5:R-:W-:Y:S02]  /*0500*/  @!P0 HADD2.F32 R28, -RZ, R3.H0_H0 ;  /* 0x20000003ff1c8230 */ /* 0x020fe40000004100 */
[--C-:B------:R-:W-:Y:S02]  /*0510*/  HADD2.F32 R3, -RZ, R8.reuse.H0_H0 ;  /* 0x20000008ff037230 */ /* 0x100fe40000004100 */
[----:B------:R-:W-:-:S03]  /*0520*/  HADD2.F32 R0, -RZ, R8.H1_H1 ;  /* 0x30000008ff007230 */ /* 0x000fc60000004100 */
[----:B------:R-:W-:Y:S01]  /*0530*/  FFMA.FTZ R5, R3, R3, RZ ;  /* 0x0000000303057223 */ /* 0x000fe200000100ff */
[----:B------:R-:W-:-:S03]  /*0540*/  @P0 HADD2.F32 R20, -RZ, R20.H0_H0 ;  /* 0x20000014ff140230 */ /* 0x000fc60000004100 */
[----:B------:R-:W-:Y:S01]  /*0550*/  FFMA.FTZ R8, R0, R0, R5 ;  /* 0x0000000000087223 */ /* 0x000fe20000010005 */
[--C-:B------:R-:W-:Y:S02]  /*0560*/  HADD2.F32 R5, -RZ, R9.reuse.H0_H0 ;  /* 0x20000009ff057230 */ /* 0x100fe40000004100 */
[----:B------:R-:W-:Y:S02]  /*0570*/  @!P0 HADD2.F32 R20, -RZ, R2.H0_H0 ;  /* 0x20000002ff148230 */ /* 0x000fe40000004100 */
[----:B------:R-:W-:Y:S02]  /*0580*/  HADD2.F32 R2, -RZ, R9.H1_H1 ;  /* 0x30000009ff027230 */ /* 0x000fe40000004100 */
[----:B------:R-:W-:-:S04]  /*0590*/  FFMA.FTZ R9, R5, R5, R8 ;  /* 0x0000000505097223 */ /* 0x000fc80000010008 */
[----:B------:R-:W-:Y:S01]  /*05a0*/  FFMA.FTZ R8, R2, R2, R9 ;  /* 0x0000000202087223 */ /* 0x000fe20000010009 */
[--C-:B------:R-:W-:Y:S02]  /*05b0*/  HADD2.F32 R9, -RZ, R10.reuse.H0_H0 ;  /* 0x2000000aff097230 */ /* 0x100fe40000004100 */
[----:B------:R-:W-:-:S03]  /*05c0*/  HADD2.F32 R10, -RZ, R10.H1_H1 ;  /* 0x3000000aff0a7230 */ /* 0x000fc60000004100 */
[----:B0-----:R-:W-:Y:S01]  /*05d0*/  FFMA.FTZ R23, R9, R9, R8 ;  /* 0x0000000909177223 */ /* 0x001fe20000010008 */
[----:B------:R-:W-:Y:S02]  /*05e0*/  HADD2.F32 R22, -RZ, R11.H0_H0 ;  /* 0x2000000bff167230 */ /* 0x000fe40000004100 */
[----:B------:R-:W-:Y:S02]  /*05f0*/  @P0 HADD2.F32 R16, -RZ, R16.H0_H0 ;  /* 0x20000010ff100230 */ /* 0x000fe40000004100 */
[----:B------:R-:W-:Y:S01]  /*0600*/  FFMA.FTZ R23, R10, R10, R23 ;  /* 0x0000000a0a177223 */ /* 0x000fe20000010017 */
[----:B------:R-:W-:Y:S02]  /*0610*/  @!P0 HADD2.F32 R16, -RZ, R21.H0_H0 ;  /* 0x20000015ff108230 */ /* 0x000fe40000004100 */
[----:B------:R-:W-:Y:S02]  /*0620*/  HADD2.F32 R21, -RZ, R11.H1_H1 ;  /* 0x3000000bff157230 */ /* 0x000fe40000004100 */
[----:B------:R-:W-:-:S04]  /*0630*/  FFMA.FTZ R8, R22, R22, R23 ;  /* 0x0000001616087223 */ /* 0x000fc80000010017 */
[----:B------:R-:W-:-:S05]  /*0640*/  FFMA.FTZ R11, R21, R21, R8 ;  /* 0x00000015150b7223 */ /* 0x000fca0000010008 */
[----:B------:R-:W0:Y:S01]  /*0650*/  SHFL.BFLY PT, R8, R11, 0x10, 0x1f ;  /* 0x0e001f000b087f89 */ /* 0x000e2200000e0000 */
[----:B------:R-:W-:Y:S02]  /*0660*/  @P0 HADD2.F32 R30, -RZ, R30.H0_H0 ;  /* 0x2000001eff1e0230 */ /* 0x000fe40000004100 */
[----:B------:R-:W-:Y:S02]  /*0670*/  @!P0 HADD2.F32 R30, -RZ, R19.H0_H0 ;  /* 0x20000013ff1e8230 */ /* 0x000fe40000004100 */
[----:B0-----:R-:W-:-:S05]  /*0680*/  FADD.FTZ R19, R11, R8 ;  /* 0x000000080b137221 */ /* 0x001fca0000010000 */
        /* <DEDUP_REMOVED lines=10> */
[----:B------:R-:W0:Y:S02]  /*0730*/  LDC R8, c[0x0][0x24c] ;  /* 0x00009300ff087b82 */ /* 0x000e240000000800 */
[----:B------:R-:W-:-:S04]  /*0740*/  FFMA.FTZ R15, R34, 0.00390625, R15 ;  /* 0x3b800000220f7823 */ /* 0x000fc8000001000f */
[----:B------:R-:W1:Y:S01]  /*0750*/  MUFU.RSQ R23, R15 ;  /* 0x0000000f00177308 */ /* 0x000e620000001400 */
[----:B------:R-:W-:Y:S02]  /*0760*/  @P0 HADD2.F32 R32, -RZ, R32.H0_H0 ;  /* 0x20000020ff200230 */ /* 0x000fe40000004100 */
[----:B------:R-:W-:Y:S02]  /*0770*/  @P0 HADD2.F32 R24, -RZ, R24.H0_H0 ;  /* 0x20000018ff180230 */ /* 0x000fe40000004100 */
[----:B------:R-:W-:Y:S02]  /*0780*/  @!P0 HADD2.F32 R32, -RZ, R17.H0_H0 ;  /* 0x20000011ff208230 */ /* 0x000fe40000004100 */
[----:B------:R-:W-:Y:S01]  /*0790*/  @!P0 HADD2.F32 R24, -RZ, R13.H0_H0 ;  /* 0x2000000dff188230 */ /* 0x000fe20000004100 */
[----:B0-----:R-:W-:-:S04]  /*07a0*/  SHF.R.S32.HI R11, RZ, 0x1f, R8 ;  /* 0x0000001fff0b7819 */ /* 0x001fc80000011408 */
[----:B------:R-:W-:-:S04]  /*07b0*/  LEA.HI R25, R11, R8, RZ, 0x3 ;  /* 0x000000080b197211 */ /* 0x000fc800078f18ff */
[----:B------:R-:W-:-:S04]  /*07c0*/  SHF.R.S32.HI R25, RZ, 0x3, R25 ;  /* 0x00000003ff197819 */ /* 0x000fc80000011419 */
[----:B------:R-:W-:Y:S01]  /*07d0*/  ISETP.GE.AND P0, PT, R4, R25, PT ;  /* 0x000000190400720c */ /* 0x000fe20003f06270 */
[C---:B-1----:R-:W-:Y:S01]  /*07e0*/  FMUL.FTZ R17, R23.reuse, R14 ;  /* 0x0000000e17117220 */ /* 0x042fe20000410000 */
        /* <DEDUP_REMOVED lines=102> */
[----:B------:R-:W-:-:S03]  /*0e50*/  IMAD.SHL.U32 R4, R4, 0x10, RZ ;  /* 0x0000001004047824 */ /* 0x000fc600078e00ff */
[----:B------:R-:W0:Y:S02]  /*0e60*/  SHFL.BFLY PT, R27, R5, R23, 0x1f ;  /* 0x0c001f17051b7589 */ /* 0x000e2400000e0000 */
        /* <DEDUP_REMOVED lines=120> */
[----:B------:R-:W-:Y:S02]  /*15f0*/  FSEL R31, R8, R27, !P1 ;  /* 0x0000001b081f7208 */ /* 0x000fe40004800000 */
[----:B------:R-:W-:Y:S02]  /*1600*/  IADD3.X R8, RZ, R18, RZ, P2, !PT ;  /* 0x00000012ff087210 */ /* 0x000fe400017fe4ff */
        /* <DEDUP_REMOVED lines=35> */
[----:B---3--:R-:W-:-:S05]  /*1840*/  HADD2.F32 R11, -RZ, R28.H0_H0 ;  /* 0x2000001cff0b7230 */ /* 0x008fca0000004100 */
[----:B------:R-:W-:Y:S01]  /*1850*/  FMUL.FTZ R33, R11, R8 ;  /* 0x000000080b217220 */ /* 0x000fe20000410000 */
[----:B--2---:R-:W-:-:S05]  /*1860*/  HADD2.F32 R11, -RZ, R30.H0_H0 ;  /* 0x2000001eff0b7230 */ /* 0x004fca0000004100 */
[----:B01----:R-:W-:-:S07]  /*1870*/  FFMA.FTZ R22, R22, R11, R33 ;  /* 0x0000000b16167223 */ /* 0x003fce0000010021 */
.L_x_3708:
        /* <DEDUP_REMOVED lines=32> */
.L_x_3696:
[----:B------:R-:W-:Y:S05]  /*1a80*/  BSYNC B0 ;  /* 0x0000000000007941 */ /* 0x000fea0003800000 */
.L_x_3695:
[----:B------:R-:W-:Y:S02]  /*1a90*/  F2FP.F16.F32.PACK_AB R10, R10, R9 ;  /* 0x000000090a0a723e */ /* 0x000fe400000000ff */
[----:B------:R-:W-:Y:S02]  /*1aa0*/  F2FP.F16.F32.PACK_AB R11, R21, R22 ;  /* 0x00000016150b723e */ /* 0x000fe400000000ff */
[----:B------:R-:W-:Y:S02]  /*1ab0*/  F2FP.F16.F32.PACK_AB R9, R2, R5 ;  /* 0x000000050209723e */ /* 0x000fe400000000ff */
[----:B------:R-:W-:-:S05]  /*1ac0*/  F2FP.F16.F32.PACK_AB R8, R0, R3 ;  /* 0x000000030008723e */ /* 0x000fca00000000ff */
[----:B------:R-:W-:Y:S01]  /*1ad0*/  STG.E.128 desc[UR4][R6.64], R8 ;  /* 0x0000000806007986 */ /* 0x000fe2000c101d04 */
[----:B------:R-:W-:Y:S05]  /*1ae0*/  EXIT ;  /* 0x000000000000794d */ /* 0x000fea0003800000 */
.L_x_3697:
        /* <DEDUP_REMOVED lines=10> */
[----:B------:R-:W-:Y:S01]  /*1b90*/  IMAD.HI.U32 R14, R13, R17, R12 ;  /* 0x000000110d0e7227 */ /* 0x000fe200078e000c */
[----:B------:R-:W-:-:S04]  /*1ba0*/  IADD3 R13, R26, 0x2, RZ ;  /* 0x000000021a0d7810 */ /* 0x000fc80007ffe0ff */
[----:B------:R-:W-:Y:S02]  /*1bb0*/  IABS R16, R13 ;  /* 0x0000000d00107213 */ /* 0x000fe40000000000 */
[----:B------:R-:W-:-:S03]  /*1bc0*/  ISETP.GE.AND P1, PT, R13, RZ, PT ;  /* 0x000000ff0d00720c */ /* 0x000fc60003f26270 */
        /* <DEDUP_REMOVED lines=31> */
.L_x_3699:
[----:B------:R-:W-:Y:S05]  /*1dc0*/  WARPSYNC.COLLECTIVE R12, `(.L_x_3700) ;  /* 0x000000000c087348 */ /* 0x000fea0003c00000 */
[----:B------:R0:W1:Y:S02]  /*1dd0*/  SHFL.BFLY P2, R27, R11, R23, R8 ;  /* 0x0c0000170b1b7389 */ /* 0x0000640000040008 */
[----:B01----:R-:W-:Y:S01]  /*1de0*/  ENDCOLLECTIVE ;  /* 0x000000000000791b */ /* 0x003fe20003800000 */
.L_x_3700:
[----:B------:R-:W-:Y:S02]  /*1df0*/  ISETP.GE.AND P1, PT, R4, R23, PT ;  /* 0x000000170400720c */ /* 0x000fe40003f26270 */
[----:B------:R-:W-:Y:S01]  /*1e00*/  MOV R11, R0 ;  /* 0x00000000000b7202 */ /* 0x000fe20000000f00 */
[----:B------:R-:W-:-:S10]  /*1e10*/  IMAD.MOV.U32 R28, RZ, RZ, R27 ;  /* 0x000000ffff1c7224 */ /* 0x000fd400078e001b */
[----:B------:R-:W-:Y:S05]  /*1e20*/  WARPSYNC.COLLECTIVE R12, `(.L_x_3701) ;  /* 0x000000000c087348 */ /* 0x000fea0003c00000 */
[----:B------:R0:W1:Y:S02]  /*1e30*/  SHFL.BFLY P2, R27, R11, R23, R8 ;  /* 0x0c0000170b1b7389 */ /* 0x0000640000040008 */
[----:B01----:R-:W-:Y:S01]  /*1e40*/  ENDCOLLECTIVE ;  /* 0x000000000000791b */ /* 0x003fe20003800000 */
.L_x_3701:
[----:B------:R-:W-:-:S05]  /*1e50*/  FADD.FTZ R32, -R27, -RZ ;  /* 0x800000ff1b207221 */ /* 0x000fca0000010100 */
[----:B------:R-:W-:Y:S01]  /*1e60*/  FSEL R32, R32, R27, !P1 ;  /* 0x0000001b20207208 */ /* 0x000fe20004800000 */
[----:B------:R-:W-:Y:S02]  /*1e70*/  HADD2.F32 R27, -RZ, R30.H0_H0 ;  /* 0x2000001eff1b7230 */ /* 0x000fe40000004100 */
[----:B------:R-:W-:-:S05]  /*1e80*/  HADD2.F32 R29, -RZ, R29.H0_H0 ;  /* 0x2000001dff1d7230 */ /* 0x000fca0000004100 */
[----:B------:R-:W-:-:S04]  /*1e90*/  FMUL.FTZ R29, R29, R32 ;  /* 0x000000201d1d7220 */ /* 0x000fc80000410000 */
[----:B------:R-:W-:Y:S01]  /*1ea0*/  FFMA.FTZ R0, R0, R27, R29 ;  /* 0x0000001b00007223 */ /* 0x000fe2000001001d */
[----:B------:R-:W-:-:S05]  /*1eb0*/  VIADD R27, R26, 0x4 ;  /* 0x000000041a1b7836 */ /* 0x000fca0000000000 */
[----:B------:R-:W-:Y:S02]  /*1ec0*/  IABS R29, R27 ;  /* 0x0000001b001d7213 */ /* 0x000fe40000000000 */
[----:B------:R-:W-:-:S03]  /*1ed0*/  ISETP.GE.AND P2, PT, R27, RZ, PT ;  /* 0x000000ff1b00720c */ /* 0x000fc60003f46270 */
[----:B------:R-:W-:-:S04]  /*1ee0*/  IMAD.MOV.U32 R12, RZ, RZ, R29 ;  /* 0x000000ffff0c7224 */ /* 0x000fc800078e001d */
        /* <DEDUP_REMOVED lines=22> */
[----:B------:R-:W-:Y:S01]  /*2050*/  MOV R12, 0xffffffff ;  /* 0xffffffff000c7802 */ /* 0x000fe20000000f00 */
[----:B------:R-:W-:Y:S02]  /*2060*/  IMAD.MOV.U32 R8, RZ, RZ, 0x1f ;  /* 0x0000001fff087424 */ /* 0x000fe400078e00ff */
[----:B------:R-:W-:-:S07]  /*2070*/  IMAD.SHL.U32 R4, R4, 0x10, RZ ;  /* 0x0000001004047824 */ /* 0x000fce00078e00ff */
[----:B0----5:R-:W-:Y:S05]  /*2080*/  WARPSYNC.COLLECTIVE R12, `(.L_x_3702) ;  /* 0x000000000c087348 */ /* 0x021fea0003c00000 */
[----:B------:R1:W2:Y:S02]  /*2090*/  SHFL.BFLY P2, R27, R11, R23, R8 ;  /* 0x0c0000170b1b7389 */ /* 0x0002a40000040008 */
[----:B012--5:R-:W-:Y:S01]  /*20a0*/  ENDCOLLECTIVE ;  /* 0x000000000000791b */ /* 0x027fe20003800000 */
.L_x_3702:
[----:B------:R-:W-:Y:S01]  /*20b0*/  ISETP.GE.AND P3, PT, R4, RZ, PT ;  /* 0x000000ff0400720c */ /* 0x000fe20003f66270 */
[----:B------:R-:W-:-:S05]  /*20c0*/  FADD.FTZ R34, -R27, -RZ ;  /* 0x800000ff1b227221 */ /* 0x000fca0000010100 */
[----:B------:R-:W-:Y:S02]  /*20d0*/  FSEL R34, R34, R27, !P1 ;  /* 0x0000001b22227208 */ /* 0x000fe40004800000 */
        /* <DEDUP_REMOVED lines=48> */
[C---:B------:R-:W-:Y:S02]  /*23e0*/  LEA R30, P2, R8.reuse, R16, 0x1 ;  /* 0x00000010081e7211 */ /* 0x040fe400078408ff */
[----:B------:R-:W-:Y:S02]  /*23f0*/  MOV R12, 0xffffffff ;  /* 0xffffffff000c7802 */ /* 0x000fe40000000f00 */
[----:B------:R-:W-:Y:S01]  /*2400*/  LEA.HI.X R31, R8, R17, R11, 0x1, P2 ;  /* 0x00000011081f7211 */ /* 0x000fe200010f0c0b */
[----:B------:R-:W-:Y:S02]  /*2410*/  IMAD.MOV.U32 R11, RZ, RZ, R2 ;  /* 0x000000ffff0b7224 */ /* 0x000fe400078e0002 */
[----:B------:R-:W-:Y:S02]  /*2420*/  IMAD.MOV.U32 R8, RZ, RZ, 0x1f ;  /* 0x0000001fff087424 */ /* 0x000fe400078e00ff */
[----:B------:R0:W5:Y:S05]  /*2430*/  LDG.E.U16.CONSTANT R26, desc[UR4][R30.64] ;  /* 0x000000041e1a7981 */ /* 0x00016a000c1e9500 */
[----:B0----5:R-:W-:Y:S05]  /*2440*/  WARPSYNC.COLLECTIVE R12, `(.L_x_3703) ;  /* 0x000000000c087348 */ /* 0x021fea0003c00000 */
[----:B------:R1:W2:Y:S02]  /*2450*/  SHFL.BFLY P2, R27, R11, R23, R8 ;  /* 0x0c0000170b1b7389 */ /* 0x0002a40000040008 */
[----:B012--5:R-:W-:Y:S01]  /*2460*/  ENDCOLLECTIVE ;  /* 0x000000000000791b */ /* 0x027fe20003800000 */
.L_x_3703:
        /* <DEDUP_REMOVED lines=35> */
.L_x_3704:
        /* <DEDUP_REMOVED lines=36> */
.L_x_3705:
        /* <DEDUP_REMOVED lines=35> */
.L_x_3706:
        /* <DEDUP_REMOVED lines=11> */
.L_x_3707:
[----:B------:R-:W-:Y:S02]  /*2bc0*/  HADD2.F32 R29, -RZ, R29.H0_H0 ;  /* 0x2000001dff1d7230 */ /* 0x000fe40000004100 */
[----:B------:R-:W-:-:S05]  /*2bd0*/  HADD2.F32 R33, -RZ, R28.H0_H0 ;  /* 0x2000001cff217230 */ /* 0x000fca0000004100 */
[----:B------:R-:W-:-:S04]  /*2be0*/  FMUL.FTZ R33, R33, R26 ;  /* 0x0000001a21217220 */ /* 0x000fc80000410000 */
[----:B------:R-:W-:Y:S01]  /*2bf0*/  FFMA.FTZ R22, R22, R29, R33 ;  /* 0x0000001d16167223 */ /* 0x000fe20000010021 */
[----:B------:R-:W-:Y:S06]  /*2c00*/  BRA `(.L_x_3708) ;  /* 0xffffffec001c7947 */ /* 0x000fec000383ffff */
.L_x_3698:
[----:B------:R-:W-:Y:S01]  /*2c10*/  BSSY B1, `(.L_x_3709) ;  /* 0x0000005000017945 */ /* 0x000fe20003800000 */
[----:B------:R-:W-:-:S07]  /*2c20*/  IMAD.MOV.U32 R12, RZ, RZ, -0x1 ;  /* 0xffffffffff0c7424 */ /* 0x000fce00078e00ff */
[----:B------:R-:W-:Y:S05]  /*2c30*/  WARPSYNC.COLLECTIVE R12, `(.L_x_3710) ;  /* 0x000000000c087348 */ /* 0x000fea0003c00000 */
[----:B------:R-:W-:Y:S01]  /*2c40*/  NOP ;  /* 0x0000000000007918 */ /* 0x000fe20000000000 */
[----:B------:R-:W-:Y:S01]  /*2c50*/  ENDCOLLECTIVE ;  /* 0x000000000000791b */ /* 0x000fe20003800000 */
.L_x_3710:
[----:B------:R-:W-:Y:S05]  /*2c60*/  BSYNC B1 ;  /* 0x0000000000017941 */ /* 0x000fea0003800000 */
.L_x_3709:
[----:B------:R-:W-:Y:S05]  /*2c70*/  BRA `(.L_x_3696) ;  /* 0xffffffec00807947 */ /* 0x000fea000383ffff */
.L_x_3711:
        /* <DEDUP_REMOVED lines=16> */
.L_x_4608:


//--------------------- .text._ZN12tensorrt_llm7kernels21fusedQKNormRopeKernelIN3c104HalfES3_Li256ELb1EEEvPviiifPKvS6_S6_PKlii --------------------------
	.section	.text._ZN12tensorrt_llm7kernels21fusedQKNormRopeKernelIN3c104HalfES3_Li256ELb1EEEvPviiifPKvS6_S6_PKlii,"ax",@progbits
	.align	128
        .global         _ZN12tensorrt_llm7kernels21fusedQKNormRopeKernelIN3c104HalfES3_Li256ELb1EEEvPviiifPKvS6_S6_PKlii
        .type           _ZN12tensorrt_llm7kernels21fusedQKNormRopeKernelIN3c104HalfES3_Li256ELb1EEEvPviiifPKvS6_S6_PKlii,@function
        .size           _ZN12tensorrt_llm7kernels21fusedQKNormRopeKernelIN3c104HalfES3_Li256ELb1EEEvPviiifPKvS6_S6_PKlii,(.L_x_4609 - _ZN12tensorrt_llm7kernels21fusedQKNormRopeKernelIN3c104HalfES3_Li256ELb1EEEvPviiifPKvS6_S6_PKlii)
        .other          _ZN12tensorrt_llm7kernels21fusedQKNormRopeKernelIN3c104HalfES3_Li256ELb1EEEvPviiifPKvS6_S6_PKlii,@"STO_CUDA_ENTRY STV_DEFAULT"
_ZN12tensorrt_llm7kernels21fusedQKNormRopeKernelIN3c104HalfES3_Li256ELb1EEEvPviiifPKvS6_S6_PKlii:
.text._ZN12tensorrt_llm7kernels21fusedQKNormRopeKernelIN3c104HalfES3_Li256ELb1EEEvPviiifPKvS6_S6_PKlii:
        /* <DEDUP_REMOVED lines=53> */
[----:B------:R-:W3:Y:S02]  /*0350*/  @P0 LDG.E.U16 R17, desc[UR6][R8.64+0x2] ;  /* 0x0000020608110981 */ /* 0x000ee4000c1e1500 */
[C---:B------:R-:W-:Y:S02]  /*0360*/  @P0 LEA R2, R4.reuse, R2, 0x8 ;  /* 0x0000000204020211 */ /* 0x040fe400078e40ff */
[----:B------:R-:W-:Y:S01]  /*0370*/  SEL R4, R4, RZ, P0 ;  /* 0x000000ff04047207 */ /* 0x000fe20000000000 */
[----:B--2---:R-:W-:Y:S01]  /*0380*/  IMAD.WIDE R26, R19, 0x2, R26 ;  /* 0x00000002131a7825 */ /* 0x004fe200078e021a */
[----:B------:R-:W-:Y:S01]  /*0390*/  IADD3 R5, R2, R19, RZ ;  /* 0x0000001302057210 */ /* 0x000fe20007ffe0ff */
[----:B------:R-:W2:Y:S01]  /*03a0*/  @P0 LDG.E.U16 R22, desc[UR6][R8.64] ;  /* 0x0000000608160981 */ /* 0x000ea2000c1e1500 */
[----:B------:R-:W-:-:S03]  /*03b0*/  IADD3 R4, R11, -R4, RZ ;  /* 0x800000040b047210 */ /* 0x000fc60007ffe0ff */
[----:B------:R-:W4:Y:S01]  /*03c0*/  @P0 LDG.E.U16 R0, desc[UR6][R8.64+0x4] ;  /* 0x0000040608000981 */ /* 0x000f22000c1e1500 */
[----:B------:R-:W-:-:S03]  /*03d0*/  LEA R11, R4, R5, 0x8 ;  /* 0x00000005040b7211 */ /* 0x000fc600078e40ff */
[----:B------:R-:W5:Y:S02]  /*03e0*/  @P0 LDG.E.U16 R28, desc[UR6][R8.64+0x6] ;  /* 0x00000606081c0981 */ /* 0x000f64000c1e1500 */
[----:B0-----:R-:W-:Y:S02]  /*03f0*/  IMAD.WIDE R6, R11, 0x2, R6 ;  /* 0x000000020b067825 */ /* 0x001fe400078e0206 */
        /* <DEDUP_REMOVED lines=168> */
.L_x_3713:
[----:B------:R-:W-:Y:S05]  /*0e80*/  BSYNC B0 ;  /* 0x0000000000007941 */ /* 0x000fea0003800000 */
.L_x_3712:
[----:B------:R-:W-:Y:S02]  /*0e90*/  F2FP.F16.F32.PACK_AB R11, R11, R8 ;  /* 0x000000080b0b723e */ /* 0x000fe400000000ff */
[----:B------:R-:W-:Y:S02]  /*0ea0*/  F2FP.F16.F32.PACK_AB R10, R5, R4 ;  /* 0x00000004050a723e */ /* 0x000fe400000000ff */
[----:B------:R-:W-:Y:S02]  /*0eb0*/  F2FP.F16.F32.PACK_AB R9, R2, R3 ;  /* 0x000000030209723e */ /* 0x000fe400000000ff */
[----:B------:R-:W-:-:S05]  /*0ec0*/  F2FP.F16.F32.PACK_AB R8, R0, R24 ;  /* 0x000000180008723e */ /* 0x000fca00000000ff */
[----:B------:R-:W-:Y:S01]  /*0ed0*/  STG.E.128 desc[UR6][R6.64], R8 ;  /* 0x0000000806007986 */ /* 0x000fe2000c101d06 */
[----:B------:R-:W-:Y:S05]  /*0ee0*/  EXIT ;  /* 0x000000000000794d */ /* 0x000fea0003800000 */
.L_x_3714:
        /* <DEDUP_REMOVED lines=9> */
.L_x_4609:


//--------------------- .text._ZN12tensorrt_llm7kernels21fusedQKNormRopeKernelIN3c104HalfES3_Li128ELb0EEEvPviiifPKvS6_S6_PKlii --------------------------
	.section	.text._ZN12tensorrt_llm7kernels21fusedQKNormRopeKernelIN3c104HalfES3_Li128ELb0EEEvPviiifPKvS6_S6_PKlii,"ax",@progbits
	.align	128
        .global         _ZN12tensorrt_llm7kernels21fusedQKNormRopeKernelIN3c104HalfES3_Li128ELb0EEEvPviiifPKvS6_S6_PKlii
        .type           _ZN12tensorrt_llm7kernels21fusedQKNormRopeKernelIN3c104HalfES3_Li128ELb0EEEvPviiifPKvS6_S6_PKlii,@function
        .size           _ZN12tensorrt_llm7kernels21fusedQKNormRopeKernelIN3c104HalfES3_Li128ELb0EEEvPviiifPKvS6_S6_PKlii,(.L_x_4610 - _ZN12tensorrt_llm7kernels21fusedQKNormRopeKernelIN3c104HalfES3_Li128ELb0EEEvPviiifPKvS6_S6_PKlii)
        .other          _ZN12tensorrt_llm7kernels21fusedQKNormRopeKernelIN3c104HalfES3_Li128ELb0EEEvPviiifPKvS6_S6_PKlii,@"STO_CUDA_ENTRY STV_DEFAULT"
_ZN12tensorrt_llm7kernels21fusedQKNormRopeKernelIN3c104HalfES3_Li128ELb0EEEvPviiifPKvS6_S6_PKlii:
.text._ZN12tensorrt_llm7kernels21fusedQKNormRopeKernelIN3c104HalfES3_Li128ELb0EEEvPviiifPKvS6_S6_PKlii:
        /* <DEDUP_REMOVED lines=152> */
[C---:B------:R-:W-:Y:S02]  /*0980*/  IADD3 R17, P2, R9.reuse, R3, RZ ;  /* 0x0000000309117210 */ /* 0x040fe40007f5e0ff */
[----:B------:R-:W-:-:S03]  /*0990*/  IADD3 R9, P1, R9, R12, RZ ;  /* 0x0000000c09097210 */ /* 0x000fc60007f3e0ff */
[----:B------:R-:W-:Y:S01]  /*09a0*/  IMAD.X R18, RZ, RZ, R5, P2 ;  /* 0x000000ffff127224 */ /* 0x000fe200010e0605 */
[C---:B0-----:R-:W-:Y:S02]  /*09b0*/  LEA R16, P2, R17.reuse, R14, 0x1 ;  /* 0x0000000e11107211 */ /* 0x041fe400078408ff */
[----:B------:R-:W-:Y:S02]  /*09c0*/  IADD3.X R22, RZ, R4, RZ, P1, !PT ;  /* 0x00000004ff167210 */ /* 0x000fe40000ffe4ff */
        /* <DEDUP_REMOVED lines=36> */
[----:B------:R-:W-:-:S04]  /*0c10*/  @!P3 IADD3 R27, R27, -R6, RZ ;  /* 0x800000061b1bb210 */ /* 0x000fc80007ffe0ff */
[----:B------:R-:W-:-:S13]  /*0c20*/  ISETP.GT.U32.AND P3, PT, R6, R27, PT ;  /* 0x0000001b0600720c */ /* 0x000fda0003f64070 */
[----:B------:R-:W-:-:S04]  /*0c30*/  @!P3 IMAD.IADD R27, R27, 0x1, -R6 ;  /* 0x000000011b1bb824 */ /* 0x000fc800078e0a06 */
[----:B------:R-:W-:-:S05]  /*0c40*/  @!P2 IMAD.MOV R24, RZ, RZ, -R27 ;  /* 0x000000ffff18a224 */ /* 0x000fca00078e0a1b */
[----:B------:R-:W-:Y:S02]  /*0c50*/  @!P2 MOV R27, R24 ;  /* 0x00000018001ba202 */ /* 0x000fe40000000f00 */
[----:B------:R0:W4:Y:S02]  /*0c60*/  LDG.E.U16.CONSTANT R24, desc[UR4][R22.64] ;  /* 0x0000000416187981 */ /* 0x000124000c1e9500 */
[----:B------:R-:W-:Y:S02]  /*0c70*/  SEL R26, R8, R27, !P0 ;  /* 0x0000001b081a7207 */ /* 0x000fe40004000000 */
[----:B0-----:R-:W0:Y:S04]  /*0c80*/  SHFL.BFLY PT, R22, R25, R20, 0x1f ;  /* 0x0c001f1419167589 */ /* 0x001e2800000e0000 */
[----:B------:R-:W1:Y:S01]  /*0c90*/  SHFL.BFLY PT, R23, R21, R20, 0x1f ;  /* 0x0c001f1415177589 */ /* 0x000e6200000e0000 */
[----:B------:R-:W-:-:S02]  /*0ca0*/  SHF.R.U32.HI R26, RZ, 0x1, R26 ;  /* 0x00000001ff1a7819 */ /* 0x000fc4000001161a */
[----:B------:R-:W-:Y:S01]  /*0cb0*/  IADD3 R17, P2, R17, R3, RZ ;  /* 0x0000000311117210 */ /* 0x000fe20007f5e0ff */
        /* <DEDUP_REMOVED lines=31> */
.L_x_3724:
        /* <DEDUP_REMOVED lines=32> */
.L_x_3716:
[----:B------:R-:W-:Y:S05]  /*10b0*/  BSYNC B0 ;  /* 0x0000000000007941 */ /* 0x000fea0003800000 */
.L_x_3715:
[----:B------:R-:W-:Y:S02]  /*10c0*/  F2FP.F16.F32.PACK_AB R21, R2, R21 ;  /* 0x000000150215723e */ /* 0x000fe400000000ff */
[----:B------:R-:W-:-:S05]  /*10d0*/  F2FP.F16.F32.PACK_AB R20, R0, R25 ;  /* 0x000000190014723e */ /* 0x000fca00000000ff */
[----:B------:R-:W-:Y:S01]  /*10e0*/  STG.E.64 desc[UR4][R10.64], R20 ;  /* 0x000000140a007986 */ /* 0x000fe2000c101b04 */
[----:B------:R-:W-:Y:S05]  /*10f0*/  EXIT ;  /* 0x000000000000794d */ /* 0x000fea0003800000 */
.L_x_3717:
        /* <DEDUP_REMOVED lines=44> */
.L_x_3719:
[----:B------:R-:W-:Y:S05]  /*13c0*/  WARPSYNC.COLLECTIVE R24, `(.L_x_3720) ;  /* 0x0000000018087348 */ /* 0x000fea0003c00000 */
[----:B------:R0:W1:Y:S02]  /*13d0*/  SHFL.BFLY P2, R28, R26, R20, R27 ;  /* 0x0c0000141a1c7389 */ /* 0x000064000004001b */
[----:B01----:R-:W-:Y:S01]  /*13e0*/  ENDCOLLECTIVE ;  /* 0x000000000000791b */ /* 0x003fe20003800000 */
.L_x_3720:
[----:B------:R-:W-:Y:S02]  /*13f0*/  ISETP.GE.AND P1, PT, R23, R20, PT ;  /* 0x000000141700720c */ /* 0x000fe40003f26270 */
[----:B------:R-:W-:Y:S01]  /*1400*/  MOV R26, R0 ;  /* 0x00000000001a7202 */ /* 0x000fe20000000f00 */
[----:B------:R-:W-:-:S10]  /*1410*/  IMAD.MOV.U32 R22, RZ, RZ, R28 ;  /* 0x000000ffff167224 */ /* 0x000fd400078e001c */
[----:B------:R-:W-:Y:S05]  /*1420*/  WARPSYNC.COLLECTIVE R24, `(.L_x_3721) ;  /* 0x0000000018087348 */ /* 0x000fea0003c00000 */
[----:B------:R0:W1:Y:S02]  /*1430*/  SHFL.BFLY P2, R28, R26, R20, R27 ;  /* 0x0c0000141a1c7389 */ /* 0x000064000004001b */
[----:B01----:R-:W-:Y:S01]  /*1440*/  ENDCOLLECTIVE ;  /* 0x000000000000791b */ /* 0x003fe20003800000 */
.L_x_3721:
        /* <DEDUP_REMOVED lines=62> */
.L_x_3722:
        /* <DEDUP_REMOVED lines=12> */
.L_x_3723:
[----:B------:R-:W-:Y:S02]  /*18f0*/  HADD2.F32 R18, -RZ, R18.H0_H0 ;  /* 0x20000012ff127230 */ /* 0x000fe40000004100 */
[----:B------:R-:W-:-:S05]  /*1900*/  HADD2.F32 R22, -RZ, R16.H0_H0 ;  /* 0x20000010ff167230 */ /* 0x000fca0000004100 */
[----:B------:R-:W-:-:S04]  /*1910*/  FMUL.FTZ R22, R22, R23 ;  /* 0x0000001716167220 */ /* 0x000fc80000410000 */
[----:B------:R-:W-:Y:S01]  /*1920*/  FFMA.FTZ R21, R21, R18, R22 ;  /* 0x0000001215157223 */ /* 0x000fe20000010016 */
[----:B------:R-:W-:Y:S06]  /*1930*/  BRA `(.L_x_3724) ;  /* 0xfffffff4005c7947 */ /* 0x000fec000383ffff */
.L_x_3718:
[----:B------:R-:W-:Y:S01]  /*1940*/  BSSY B1, `(.L_x_3725) ;  /* 0x0000005000017945 */ /* 0x000fe20003800000 */
[----:B------:R-:W-:-:S07]  /*1950*/  IMAD.MOV.U32 R24, RZ, RZ, -0x1 ;  /* 0xffffffffff187424 */ /* 0x000fce00078e00ff */
[----:B------:R-:W-:Y:S05]  /*1960*/  WARPSYNC.COLLECTIVE R24, `(.L_x_3726) ;  /* 0x0000000018087348 */ /* 0x000fea0003c00000 */
[----:B------:R-:W-:Y:S01]  /*1970*/  NOP ;  /* 0x0000000000007918 */ /* 0x000fe20000000000 */
[----:B------:R-:W-:Y:S01]  /*1980*/  ENDCOLLECTIVE ;  /* 0x000000000000791b */ /* 0x000fe20003800000 */
.L_x_3726:
[----:B------:R-:W-:Y:S05]  /*1990*/  BSYNC B1 ;  /* 0x0000000000017941 */ /* 0x000fea0003800000 */
.L_x_3725:
[----:B------:R-:W-:Y:S05]  /*19a0*/  BRA `(.L_x_3716) ;  /* 0xfffffff400c07947 */ /* 0x000fea000383ffff */
.L_x_3727:
        /* <DEDUP_REMOVED lines=13> */
.L_x_4610:


//--------------------- .text._ZN12tensorrt_llm7kernels21fusedQKNormRopeKernelIN3c104HalfES3_Li128ELb1EEEvPviiifPKvS6_S6_PKlii --------------------------
	.section	.text._ZN12tensorrt_llm7kernels21fusedQKNormRopeKernelIN3c104HalfES3_Li128ELb1EEEvPviiifPKvS6_S6_PKlii,"ax",@progbits
	.align	128
        .global         _ZN12tensorrt_llm7kernels21fusedQKNormRopeKernelIN3c104HalfES3_Li128ELb1EEEvPviiifPKvS6_S6_PKlii
        .type           _ZN12tensorrt_llm7kernels21fusedQKNormRopeKernelIN3c104HalfES3_Li128ELb1EEEvPviiifPKvS6_S6_PKlii,@function
        .size           _ZN12tensorrt_llm7kernels21fusedQKNormRopeKernelIN3c104HalfES3_Li128ELb1EEEvPviiifPKvS6_S6_PKlii,(.L_x_4611 - _ZN12tensorrt_llm7kernels21fusedQKNormRopeKernelIN3c104HalfES3_Li128ELb1EEEvPviiifPKvS6_S6_PKlii)
        .other          _ZN12tensorrt_llm7kernels21fusedQKNormRopeKernelIN3c104HalfES3_Li128ELb1EEEvPviiifPKvS6_S6_PKlii,@"STO_CUDA_ENTRY STV_DEFAULT"
_ZN12tensorrt_llm7kernels21fusedQKNormRopeKernelIN3c104HalfES3_Li128ELb1EEEvPviiifPKvS6_S6_PKlii:
.text._ZN12tensorrt_llm7kernels21fusedQKNormRopeKernelIN3c104HalfES3_Li128ELb1EEEvPviiifPKvS6_S6_PKlii:
        /* <DEDUP_REMOVED lines=55> */
[----:B------:R-:W-:-:S04]  /*0370*/  IADD3 R3, R3, R10, RZ ;  /* 0x0000000a03037210 */ /* 0x000fc80007ffe0ff */
        /* <DEDUP_REMOVED lines=81> */
[----:B------:R-:W-:Y:S02]  /*0890*/  IADD3.X R10, RZ, R20, RZ, P0, !PT ;  /* 0x00000014ff0a7210 */ /* 0x000fe400007fe4ff */
[----:B------:R-:W-:Y:S01]  /*08a0*/  LEA R18, P0, R17, UR4, 0x1 ;  /* 0x0000000411127c11 */ /* 0x000fe2000f8008ff */
[----:B------:R-:W2:Y:S01]  /*08b0*/  LDG.E.U16.CONSTANT R8, desc[UR6][R8.64] ;  /* 0x0000000608087981 */ /* 0x000ea2000c1e9500 */
[C---:B------:R-:W-:Y:S02]  /*08c0*/  IADD3 R7, R13.reuse, R7, RZ ;  /* 0x000000070d077210 */ /* 0x040fe40007ffe0ff */
[----:B------:R-:W-:Y:S02]  /*08d0*/  LEA R16, P2, R6, UR4, 0x1 ;  /* 0x0000000406107c11 */ /* 0x000fe4000f8408ff */
[----:B------:R-:W-:Y:S02]  /*08e0*/  LEA R12, P1, R14, UR4, 0x1 ;  /* 0x000000040e0c7c11 */ /* 0x000fe4000f8208ff */
[----:B------:R-:W-:-:S02]  /*08f0*/  IADD3 R13, R13, R15, RZ ;  /* 0x0000000f0d0d7210 */ /* 0x000fc40007ffe0ff */
        /* <DEDUP_REMOVED lines=18> */
.L_x_3729:
[----:B------:R-:W-:Y:S05]  /*0a20*/  BSYNC B0 ;  /* 0x0000000000007941 */ /* 0x000fea0003800000 */
.L_x_3728:
[----:B------:R-:W-:Y:S02]  /*0a30*/  F2FP.F16.F32.PACK_AB R11, R4, R11 ;  /* 0x0000000b040b723e */ /* 0x000fe400000000ff */
[----:B------:R-:W-:-:S05]  /*0a40*/  F2FP.F16.F32.PACK_AB R10, R5, R0 ;  /* 0x00000000050a723e */ /* 0x000fca00000000ff */
[----:B------:R-:W-:Y:S01]  /*0a50*/  STG.E.64 desc[UR6][R2.64], R10 ;  /* 0x0000000a02007986 */ /* 0x000fe2000c101b06 */
[----:B------:R-:W-:Y:S05]  /*0a60*/  EXIT ;  /* 0x000000000000794d */ /* 0x000fea0003800000 */
.L_x_3730:
        /* <DEDUP_REMOVED lines=9> */
.L_x_4611:


//--------------------- .text._ZN12tensorrt_llm7kernels21fusedQKNormRopeKernelIN3c104HalfES3_Li64ELb0EEEvPviiifPKvS6_S6_PKlii --------------------------
	.section	.text._ZN12tensorrt_llm7kernels21fusedQKNormRopeKernelIN3c104HalfES3_Li64ELb0EEEvPviiifPKvS6_S6_PKlii,"ax",@progbits
	.align	128
        .global         _ZN12tensorrt_llm7kernels21fusedQKNormRopeKernelIN3c104HalfES3_Li64ELb0EEEvPviiifPKvS6_S6_PKlii
        .type           _ZN12tensorrt_llm7kernels21fusedQKNormRopeKernelIN3c104HalfES3_Li64ELb0EEEvPviiifPKvS6_S6_PKlii,@function
        .size           _ZN12tensorrt_llm7kernels21fusedQKNormRopeKernelIN3c104HalfES3_Li64ELb0EEEvPviiifPKvS6_S6_PKlii,(.L_x_4612 - _ZN12tensorrt_llm7kernels21fusedQKNormRopeKernelIN3c104HalfES3_Li64ELb0EEEvPviiifPKvS6_S6_PKlii)
        .other          _ZN12tensorrt_llm7kernels21fusedQKNormRopeKernelIN3c104HalfES3_Li64ELb0EEEvPviiifPKvS6_S6_PKlii,@"STO_CUDA_ENTRY STV_DEFAULT"
_ZN12tensorrt_llm7kernels21fusedQKNormRopeKernelIN3c104HalfES3_Li64ELb0EEEvPviiifPKvS6_S6_PKlii:
.text._ZN12tensorrt_llm7kernels21fusedQKNormRopeKernelIN3c104HalfES3_Li64ELb0EEEvPviiifPKvS6_S6_PKlii:
        /* <DEDUP_REMOVED lines=157> */
.L_x_3738:
        /* <DEDUP_REMOVED lines=24> */
[----:B------:R-:W-:Y:S01]  /*0b50*/  UMOV UR6, 0xffffffff ;  /* 0xffffffff00067882 */ /* 0x000fe20000000000 */
[----:B------:R-:W-:-:S03]  /*0b60*/  MOV R19, R8 ;  /* 0x0000000800137202 */ /* 0x000fc60000000f00 */
[----:B------:R-:W-:Y:S01]  /*0b70*/  FSEL R11, R11, R18, !P1 ;  /* 0x000000120b0b7208 */ /* 0x000fe20004800000 */
[----:B--2---:R-:W-:Y:S02]  /*0b80*/  HADD2.F32 R10, -RZ, R4.H0_H0 ;  /* 0x20000004ff0a7230 */ /* 0x004fe40000004100 */
[----:B---3--:R-:W-:-:S03]  /*0b90*/  HADD2.F32 R9, -RZ, R6.H0_H0 ;  /* 0x20000006ff097230 */ /* 0x008fc60000004100 */
[----:B------:R-:W-:-:S04]  /*0ba0*/  FMUL.FTZ R11, R10, R11 ;  /* 0x0000000b0a0b7220 */ /* 0x000fc80000410000 */
[----:B------:R-:W-:Y:S01]  /*0bb0*/  FFMA.FTZ R0, R0, R9, R11 ;  /* 0x0000000900007223 */ /* 0x000fe2000001000b */
[----:B------:R-:W-:Y:S06]  /*0bc0*/  BRA.DIV UR6, `(.L_x_3734) ;  /* 0x0000000606107947 */ /* 0x000fec000b800000 */
[----:B------:R-:W-:Y:S01]  /*0bd0*/  NOP ;  /* 0x0000000000007918 */ /* 0x000fe20000000000 */
.L_x_3732:
[----:B------:R-:W-:Y:S05]  /*0be0*/  BSYNC B0 ;  /* 0x0000000000007941 */ /* 0x000fea0003800000 */
.L_x_3731:
[----:B------:R-:W-:-:S05]  /*0bf0*/  F2FP.F16.F32.PACK_AB R19, R0, R19 ;  /* 0x000000130013723e */ /* 0x000fca00000000ff */
[----:B------:R-:W-:Y:S01]  /*0c00*/  STG.E desc[UR4][R2.64], R19 ;  /* 0x0000001302007986 */ /* 0x000fe2000c101904 */
[----:B------:R-:W-:Y:S05]  /*0c10*/  EXIT ;  /* 0x000000000000794d */ /* 0x000fea0003800000 */
.L_x_3733:
        /* <DEDUP_REMOVED lines=18> */
[----:B------:R-:W-:-:S04]  /*0d40*/  @!P0 IADD3 R7, R7, -R16, RZ ;  /* 0x8000001007078210 */ /* 0x000fc80007ffe0ff */
[----:B------:R-:W-:-:S13]  /*0d50*/  ISETP.GT.U32.AND P0, PT, R16, R7, PT ;  /* 0x000000071000720c */ /* 0x000fda0003f04070 */
[----:B------:R-:W-:Y:S01]  /*0d60*/  @!P0 IMAD.IADD R7, R7, 0x1, -R16 ;  /* 0x0000000107078824 */ /* 0x000fe200078e0a10 */
[----:B------:R-:W-:-:S04]  /*0d70*/  ISETP.NE.AND P0, PT, R18, RZ, PT ;  /* 0x000000ff1200720c */ /* 0x000fc80003f05270 */
[----:B------:R-:W-:Y:S02]  /*0d80*/  MOV R8, R7 ;  /* 0x0000000700087202 */ /* 0x000fe40000000f00 */
[----:B------:R-:W0:Y:S03]  /*0d90*/  LDC.64 R6, c[0x0][0x238] ;  /* 0x00008e00ff067b82 */ /* 0x000e260000000a00 */
        /* <DEDUP_REMOVED lines=13> */
[----:B------:R-:W-:Y:S01]  /*0e70*/  HFMA2.MMA R24, -RZ, RZ, 0, 1.847743988037109375e-06 ;  /* 0x0000001fff187435 */ /* 0x000fe200000001ff */
[----:B------:R-:W-:Y:S01]  /*0e80*/  MOV R12, 0xffffffff ;  /* 0xffffffff000c7802 */ /* 0x000fe20000000f00 */
[----:B------:R-:W-:-:S09]  /*0e90*/  IMAD.MOV.U32 R25, RZ, RZ, R19 ;  /* 0x000000ffff197224 */ /* 0x000fd200078e0013 */
[----:B0----5:R-:W-:Y:S05]  /*0ea0*/  WARPSYNC.COLLECTIVE R12, `(.L_x_3735) ;  /* 0x000000000c087348 */ /* 0x021fea0003c00000 */
[----:B------:R-:W-:Y:S01]  /*0eb0*/  NOP ;  /* 0x0000000000007918 */ /* 0x000fe20000000000 */
[----:B0----5:R-:W-:Y:S01]  /*0ec0*/  ENDCOLLECTIVE ;  /* 0x000000000000791b */ /* 0x021fe20003800000 */
.L_x_3735:
[----:B------:R-:W-:Y:S05]  /*0ed0*/  WARPSYNC.COLLECTIVE R12, `(.L_x_3736) ;  /* 0x000000000c087348 */ /* 0x000fea0003c00000 */
[----:B------:R0:W1:Y:S02]  /*0ee0*/  SHFL.BFLY P2, R18, R25, R23, R24 ;  /* 0x0c00001719127389 */ /* 0x0000640000040018 */
[----:B01----:R-:W-:Y:S01]  /*0ef0*/  ENDCOLLECTIVE ;  /* 0x000000000000791b */ /* 0x003fe20003800000 */
.L_x_3736:
[----:B------:R-:W-:-:S04]  /*0f00*/  IMAD.MOV.U32 R22, RZ, RZ, R18 ;  /* 0x000000ffff167224 */ /* 0x000fc800078e0012 */
[----:B------:R-:W-:-:S05]  /*0f10*/  FADD.FTZ R11, -R22, -RZ ;  /* 0x800000ff160b7221 */ /* 0x000fca0000010100 */
[----:B------:R-:W-:Y:S01]  /*0f20*/  FSEL R22, R11, R22, !P1 ;  /* 0x000000160b167208 */ /* 0x000fe20004800000 */
[----:B------:R-:W-:Y:S01]  /*0f30*/  HADD2.F32 R9, -RZ, R8.H0_H0 ;  /* 0x20000008ff097230 */ /* 0x000fe20000004100 */
[----:B------:R-:W-:-:S04]  /*0f40*/  IADD3 R8, P2, R10, R4, RZ ;  /* 0x000000040a087210 */ /* 0x000fc80007f5e0ff */
[----:B------:R-:W-:Y:S01]  /*0f50*/  FMUL.FTZ R22, R9, R22 ;  /* 0x0000001609167220 */ /* 0x000fe20000410000 */
        /* <DEDUP_REMOVED lines=8> */
.L_x_3737:
[----:B------:R-:W-:-:S05]  /*0fe0*/  HADD2.F32 R8, -RZ, R10.H0_H0 ;  /* 0x2000000aff087230 */ /* 0x000fca0000004100 */
[----:B------:R-:W-:Y:S01]  /*0ff0*/  FFMA.FTZ R8, R19, R8, R22 ;  /* 0x0000000813087223 */ /* 0x000fe20000010016 */
[----:B------:R-:W-:Y:S06]  /*1000*/  BRA `(.L_x_3738) ;  /* 0xfffffff800707947 */ /* 0x000fec000383ffff */
.L_x_3734:
[----:B------:R-:W-:Y:S01]  /*1010*/  BSSY B1, `(.L_x_3739) ;  /* 0x0000005000017945 */ /* 0x000fe20003800000 */
[----:B------:R-:W-:-:S07]  /*1020*/  MOV R12, 0xffffffff ;  /* 0xffffffff000c7802 */ /* 0x000fce0000000f00 */
[----:B------:R-:W-:Y:S05]  /*1030*/  WARPSYNC.COLLECTIVE R12, `(.L_x_3740) ;  /* 0x000000000c087348 */ /* 0x000fea0003c00000 */
[----:B------:R-:W-:Y:S01]  /*1040*/  NOP ;  /* 0x0000000000007918 */ /* 0x000fe20000000000 */
[----:B------:R-:W-:Y:S01]  /*1050*/  ENDCOLLECTIVE ;  /* 0x000000000000791b */ /* 0x000fe20003800000 */
.L_x_3740:
[----:B------:R-:W-:Y:S05]  /*1060*/  BSYNC B1 ;  /* 0x0000000000017941 */ /* 0x000fea0003800000 */
.L_x_3739:
[----:B------:R-:W-:Y:S05]  /*1070*/  BRA `(.L_x_3732) ;  /* 0xfffffff800d87947 */ /* 0x000fea000383ffff */
.L_x_3741:
        /* <DEDUP_REMOVED lines=16> */
.L_x_4612:


//--------------------- .text._ZN12tensorrt_llm7kernels21fusedQKNormRopeKernelIN3c104HalfES3_Li64ELb1EEEvPviiifPKvS6_S6_PKlii --------------------------
	.section	.text._ZN12tensorrt_llm7kernels21fusedQKNormRopeKernelIN3c104HalfES3_Li64ELb1EEEvPviiifPKvS6_S6_PKlii,"ax",@progbits
	.align	128
        .global         _ZN12tensorrt_llm7kernels21fusedQKNormRopeKernelIN3c104HalfES3_Li64ELb1EEEvPviiifPKvS6_S6_PKlii
        .type           _ZN12tensorrt_llm7kernels21fusedQKNormRopeKernelIN3c104HalfES3_Li64ELb1EEEvPviiifPKvS6_S6_PKlii,@function
        .size           _ZN12tensorrt_llm7kernels21fusedQKNormRopeKernelIN3c104HalfES3_Li64ELb1EEEvPviiifPKvS6_S6_PKlii,(.L_x_4613 - _ZN12tensorrt_llm7kernels21fusedQKNormRopeKernelIN3c104HalfES3_Li64ELb1EEEvPviiifPKvS6_S6_PKlii)
        .other          _ZN12tensorrt_llm7kernels21fusedQKNormRopeKernelIN3c104HalfES3_Li64ELb1EEEvPviiifPKvS6_S6_PKlii,@"STO_CUDA_ENTRY STV_DEFAULT"
_ZN12tensorrt_llm7kernels21fusedQKNormRopeKernelIN3c104HalfES3_Li64ELb1EEEvPviiifPKvS6_S6_PKlii:
.text._ZN12tensorrt_llm7kernels21fusedQKNormRopeKernelIN3c104HalfES3_Li64ELb1EEEvPviiifPKvS6_S6_PKlii:
        /* <DEDUP_REMOVED lines=50> */
[----:B------:R-:W-:Y:S02]  /*0320*/  SHF.L.U32 R7, R2, 0x1, RZ ;  /* 0x0000000102077819 */ /* 0x000fe400000006ff */
        /* <DEDUP_REMOVED lines=69> */
.L_x_3743:
[----:B------:R-:W-:Y:S05]  /*0780*/  BSYNC B0 ;  /* 0x0000000000007941 */ /* 0x000fea0003800000 */
.L_x_3742:
[----:B------:R-:W-:-:S05]  /*0790*/  F2FP.F16.F32.PACK_AB R9, R9, R0 ;  /* 0x000000000909723e */ /* 0x000fca00000000ff */
[----:B------:R-:W-:Y:S01]  /*07a0*/  STG.E desc[UR6][R4.64], R9 ;  /* 0x0000000904007986 */ /* 0x000fe2000c101906 */
[----:B------:R-:W-:Y:S05]  /*07b0*/  EXIT ;  /* 0x000000000000794d */ /* 0x000fea0003800000 */
.L_x_3744:
        /* <DEDUP_REMOVED lines=12> */
.L_x_4613:


//--------------------- .text._ZN12tensorrt_llm7kernels32fusedQKNormRopeKernelNTokenHeadsIN3c104HalfEfLi256ELb0ELi8EEEvPviiifPKvS6_S6_PKlii --------------------------
	.section	.text._ZN12tensorrt_llm7kernels32fusedQKNormRopeKernelNTokenHeadsIN3c104HalfEfLi256ELb0ELi8EEEvPviiifPKvS6_S6_PKlii,"ax",@progbits
	.align	128
        .global         _ZN12tensorrt_llm7kernels32fusedQKNormRopeKernelNTokenHeadsIN3c104HalfEfLi256ELb0ELi8EEEvPviiifPKvS6_S6_PKlii
        .type           _ZN12tensorrt_llm7kernels32fusedQKNormRopeKernelNTokenHeadsIN3c104HalfEfLi256ELb0ELi8EEEvPviiifPKvS6_S6_PKlii,@function
        .size           _ZN12tensorrt_llm7kernels32fusedQKNormRopeKernelNTokenHeadsIN3c104HalfEfLi256ELb0ELi8EEEvPviiifPKvS6_S6_PKlii,(.L_x_4614 - _ZN12tensorrt_llm7kernels32fusedQKNormRopeKernelNTokenHeadsIN3c104HalfEfLi256ELb0ELi8EEEvPviiifPKvS6_S6_PKlii)
        .other          _ZN12tensorrt_llm7kernels32fusedQKNormRopeKernelNTokenHeadsIN3c104HalfEfLi256ELb0ELi8EEEvPviiifPKvS6_S6_PKlii,@"STO_CUDA_ENTRY STV_DEFAULT"
_ZN12tensorrt_llm7kernels32fusedQKNormRopeKernelNTokenHeadsIN3c104HalfEfLi256ELb0ELi8EEEvPviiifPKvS6_S6_PKlii:
.text._ZN12tensorrt_llm7kernels32fusedQKNormRopeKernelNTokenHeadsIN3c104HalfEfLi256ELb0ELi8EEEvPviiifPKvS6_S6_PKlii:
        /* <DEDUP_REMOVED lines=79> */
.L_x_3749:
        /* <DEDUP_REMOVED lines=45> */
.L_x_3748:
[----:B------:R-:W-:Y:S05]  /*07c0*/  BSYNC B1 ;  /* 0x0000000000017941 */ /* 0x000fea0003800000 */
.L_x_3747:
        /* <DEDUP_REMOVED lines=13> */
.L_x_3750:
        /* <DEDUP_REMOVED lines=16> */
.L_x_3746:
[----:B------:R-:W-:Y:S05]  /*09a0*/  BSYNC B0 ;  /* 0x0000000000007941 */ /* 0x000fea0003800000 */
.L_x_3745:
        /* <DEDUP_REMOVED lines=37> */
.L_x_3755:
        /* <DEDUP_REMOVED lines=13> */
.L_x_3754:
[----:B------:R-:W-:Y:S05]  /*0cd0*/  BSYNC B1 ;  /* 0x0000000000017941 */ /* 0x000fea0003800000 */
.L_x_3753:
        /* <DEDUP_REMOVED lines=25> */
.L_x_3758:
        /* <DEDUP_REMOVED lines=49> */
.L_x_3757:
[----:B------:R-:W-:Y:S05]  /*1180*/  BSYNC B1 ;  /* 0x0000000000017941 */ /* 0x000fea0003800000 */
.L_x_3756:
        /* <DEDUP_REMOVED lines=32> */
.L_x_3760:
[----:B------:R-:W-:Y:S05]  /*1390*/  BSYNC B1 ;  /* 0x0000000000017941 */ /* 0x000fea0003800000 */
.L_x_3759:
        /* <DEDUP_REMOVED lines=15> */
.L_x_3752:
[----:B------:R-:W-:Y:S05]  /*1490*/  BSYNC B0 ;  /* 0x0000000000007941 */ /* 0x000fea0003800000 */
.L_x_3751:
        /* <DEDUP_REMOVED lines=165> */
.L_x_3768:
        /* <DEDUP_REMOVED lines=30> */
.L_x_3775:
        /* <DEDUP_REMOVED lines=30> */
.L_x_3763:
[----:B------:R-:W-:Y:S05]  /*22b0*/  BSYNC B0 ;  /* 0x0000000000007941 */ /* 0x000fea0003800000 */
.L_x_3762:
        /* <DEDUP_REMOVED lines=105> */
.L_x_3786:
        /* <DEDUP_REMOVED lines=13> */
.L_x_3765:
[----:B------:R-:W-:Y:S05]  /*2a20*/  BSYNC B0 ;  /* 0x0000000000007941 */ /* 0x000fea0003800000 */
.L_x_3764:
        /* <DEDUP_REMOVED lines=18> */
.L_x_3761:
[----:B------:R-:W-:Y:S01]  /*2b50*/  HFMA2.MMA R42, -RZ, RZ, 0, 9.5367431640625e-07 ;  /* 0x00000010ff2a7435 */ /* 0x000fe200000001ff */
[----:B------:R-:W-:Y:S01]  /*2b60*/  BSSY B0, `(.L_x_3769) ;  /* 0x0000006000007945 */ /* 0x000fe20003800000 */
[----:B------:R-:W-:Y:S01]  /*2b70*/  IMAD.MOV.U32 R51, RZ, RZ, 0x1f ;  /* 0x0000001fff337424 */ /* 0x000fe200078e00ff */
[----:B------:R-:W-:-:S08]  /*2b80*/  MOV R40, 0xffffffff ;  /* 0xffffffff00287802 */ /* 0x000fd00000000f00 */
[----:B------:R-:W-:Y:S05]  /*2b90*/  WARPSYNC.COLLECTIVE R40, `(.L_x_3770) ;  /* 0x0000000028087348 */ /* 0x000fea0003c00000 */
[----:B------:R1:W2:Y:S02]  /*2ba0*/  SHFL.BFLY P2, R50, R53, R42, R51 ;  /* 0x0c00002a35327389 */ /* 0x0002a40000040033 */
[----:B-12---:R-:W-:Y:S01]  /*2bb0*/  ENDCOLLECTIVE ;  /* 0x000000000000791b */ /* 0x006fe20003800000 */
.L_x_3770:
[----:B------:R-:W-:Y:S05]  /*2bc0*/  BSYNC B0 ;  /* 0x0000000000007941 */ /* 0x000fea0003800000 */
.L_x_3769:
[----:B------:R-:W-:Y:S01]  /*2bd0*/  HFMA2.MMA R51, -RZ, RZ, 0, 1.847743988037109375e-06 ;  /* 0x0000001fff337435 */ /* 0x000fe200000001ff */
[----:B------:R-:W-:Y:S01]  /*2be0*/  FADD.FTZ R53, R53, R50 ;  /* 0x0000003235357221 */ /* 0x000fe20000010000 */
[----:B------:R-:W-:Y:S02]  /*2bf0*/  IMAD.MOV.U32 R42, RZ, RZ, 0x8 ;  /* 0x00000008ff2a7424 */ /* 0x000fe400078e00ff */
[----:B------:R-:W-:-:S07]  /*2c00*/  IMAD.MOV.U32 R40, RZ, RZ, -0x1 ;  /* 0xffffffffff287424 */ /* 0x000fce00078e00ff */
[----:B------:R-:W-:Y:S05]  /*2c10*/  WARPSYNC.COLLECTIVE R40, `(.L_x_3771) ;  /* 0x0000000028087348 */ /* 0x000fea0003c00000 */
[----:B------:R1:W2:Y:S02]  /*2c20*/  SHFL.BFLY P2, R50, R53, R42, R51 ;  /* 0x0c00002a35327389 */ /* 0x0002a40000040033 */
[----:B-12---:R-:W-:Y:S01]  /*2c30*/  ENDCOLLECTIVE ;  /* 0x000000000000791b */ /* 0x006fe20003800000 */
.L_x_3771:
[----:B------:R-:W-:Y:S02]  /*2c40*/  IMAD.MOV.U32 R42, RZ, RZ, 0x4 ;  /* 0x00000004ff2a7424 */ /* 0x000fe400078e00ff */
[----:B------:R-:W-:-:S05]  /*2c50*/  FADD.FTZ R14, R53, R50 ;  /* 0x00000032350e7221 */ /* 0x000fca0000010000 */
[----:B------:R-:W-:-:S07]  /*2c60*/  MOV R53, R14 ;  /* 0x0000000e00357202 */ /* 0x000fce0000000f00 */
[----:B------:R-:W-:Y:S05]  /*2c70*/  WARPSYNC.COLLECTIVE R40, `(.L_x_3772) ;  /* 0x0000000028087348 */ /* 0x000fea0003c00000 */
[----:B------:R1:W2:Y:S02]  /*2c80*/  SHFL.BFLY P2, R50, R53, R42, R51 ;  /* 0x0c00002a35327389 */ /* 0x0002a40000040033 */
[----:B-12---:R-:W-:Y:S01]  /*2c90*/  ENDCOLLECTIVE ;  /* 0x000000000000791b */ /* 0x006fe20003800000 */
.L_x_3772:
[----:B------:R-:W-:Y:S02]  /*2ca0*/  IMAD.MOV.U32 R42, RZ, RZ, 0x2 ;  /* 0x00000002ff2a7424 */ /* 0x000fe400078e00ff */
[----:B------:R-:W-:-:S05]  /*2cb0*/  FADD.FTZ R44, R14, R50 ;  /* 0x000000320e2c7221 */ /* 0x000fca0000010000 */
[----:B------:R-:W-:-:S07]  /*2cc0*/  MOV R53, R44 ;  /* 0x0000002c00357202 */ /* 0x000fce0000000f00 */
[----:B------:R-:W-:Y:S05]  /*2cd0*/  WARPSYNC.COLLECTIVE R40, `(.L_x_3773) ;  /* 0x0000000028087348 */ /* 0x000fea0003c00000 */
[----:B------:R1:W2:Y:S02]  /*2ce0*/  SHFL.BFLY P2, R50, R53, R42, R51 ;  /* 0x0c00002a35327389 */ /* 0x0002a40000040033 */
[----:B-12---:R-:W-:Y:S01]  /*2cf0*/  ENDCOLLECTIVE ;  /* 0x000000000000791b */ /* 0x006fe20003800000 */
.L_x_3773:
[----:B------:R-:W-:Y:S02]  /*2d00*/  IMAD.MOV.U32 R42, RZ, RZ, 0x1 ;  /* 0x00000001ff2a7424 */ /* 0x000fe400078e00ff */
[----:B------:R-:W-:-:S05]  /*2d10*/  FADD.FTZ R49, R44, R50 ;  /* 0x000000322c317221 */ /* 0x000fca0000010000 */
[----:B------:R-:W-:-:S07]  /*2d20*/  MOV R53, R49 ;  /* 0x0000003100357202 */ /* 0x000fce0000000f00 */
[----:B------:R-:W-:Y:S05]  /*2d30*/  WARPSYNC.COLLECTIVE R40, `(.L_x_3774) ;  /* 0x0000000028087348 */ /* 0x000fea0003c00000 */
[----:B------:R1:W2:Y:S02]  /*2d40*/  SHFL.BFLY P2, R50, R53, R42, R51 ;  /* 0x0c00002a35327389 */ /* 0x0002a40000040033 */
[----:B-12---:R-:W-:Y:S01]  /*2d50*/  ENDCOLLECTIVE ;  /* 0x000000000000791b */ /* 0x006fe20003800000 */
.L_x_3774:
[----:B------:R-:W-:Y:S05]  /*2d60*/  BRA `(.L_x_3775) ;  /* 0xfffffff000d87947 */ /* 0x000fea000383ffff */
.L_x_3766:
        /* <DEDUP_REMOVED lines=23> */
.L_x_3777:
[----:B------:R-:W-:Y:S05]  /*2ee0*/  BSYNC B1 ;  /* 0x0000000000017941 */ /* 0x000fea0003800000 */
.L_x_3776:
        /* <DEDUP_REMOVED lines=8> */
.L_x_3778:
        /* <DEDUP_REMOVED lines=28> */
.L_x_3779:
        /* <DEDUP_REMOVED lines=10> */
.L_x_3780:
        /* <DEDUP_REMOVED lines=13> */
.L_x_3781:
        /* <DEDUP_REMOVED lines=12> */
.L_x_3782:
[----:B------:R-:W1:Y:S01]  /*3360*/  LDS R52, [R52] ;  /* 0x0000000034347984 */ /* 0x000e620000000800 */
[----:B------:R-:W-:Y:S02]  /*3370*/  IMAD.MOV.U32 R53, RZ, RZ, R47 ;  /* 0x000000ffff357224 */ /* 0x000fe400078e002f */
[----:B------:R-:W-:-:S07]  /*3380*/  IMAD.MOV.U32 R44, RZ, RZ, R50 ;  /* 0x000000ffff2c7224 */ /* 0x000fce00078e0032 */
[----:B-1----:R-:W-:Y:S05]  /*3390*/  WARPSYNC.COLLECTIVE R40, `(.L_x_3783) ;  /* 0x0000000028087348 */ /* 0x002fea0003c00000 */
[----:B------:R2:W3:Y:S02]  /*33a0*/  SHFL.BFLY P2, R50, R53, R42, R51 ;  /* 0x0c00002a35327389 */ /* 0x0004e40000040033 */
[----:B-123--:R-:W-:Y:S01]  /*33b0*/  ENDCOLLECTIVE ;  /* 0x000000000000791b */ /* 0x00efe20003800000 */
.L_x_3783:
        /* <DEDUP_REMOVED lines=22> */
.L_x_3784:
        /* <DEDUP_REMOVED lines=11> */
.L_x_3785:
[----:B------:R-:W-:Y:S05]  /*35d0*/  BRA `(.L_x_3786) ;  /* 0xfffffff000dc7947 */ /* 0x000fea000383ffff */
.L_x_3767:
[----:B------:R-:W-:Y:S01]  /*35e0*/  BSSY B1, `(.L_x_3787) ;  /* 0x0000005000017945 */ /* 0x000fe20003800000 */
[----:B------:R-:W-:-:S07]  /*35f0*/  MOV R40, 0xffffffff ;  /* 0xffffffff00287802 */ /* 0x000fce0000000f00 */
[----:B------:R-:W-:Y:S05]  /*3600*/  WARPSYNC.COLLECTIVE R40, `(.L_x_3788) ;  /* 0x0000000028087348 */ /* 0x000fea0003c00000 */
[----:B------:R-:W-:Y:S01]  /*3610*/  NOP ;  /* 0x0000000000007918 */ /* 0x000fe20000000000 */
[----:B------:R-:W-:Y:S01]  /*3620*/  ENDCOLLECTIVE ;  /* 0x000000000000791b */ /* 0x000fe20003800000 */
.L_x_3788:
[----:B------:R-:W-:Y:S05]  /*3630*/  BSYNC B1 ;  /* 0x0000000000017941 */ /* 0x000fea0003800000 */
.L_x_3787:
[----:B------:R-:W-:Y:S05]  /*3640*/  BRA `(.L_x_3765) ;  /* 0xfffffff000f47947 */ /* 0x000fea000383ffff */
.L_x_3789:
        /* <DEDUP_REMOVED lines=11> */
.L_x_4614:


//--------------------- .text._ZN12tensorrt_llm7kernels32fusedQKNormRopeKernelNTokenHeadsIN3c104HalfEfLi256ELb1ELi8EEEvPviiifPKvS6_S6_PKlii --------------------------
	.section	.text._ZN12tensorrt_llm7kernels32fusedQKNormRopeKernelNTokenHeadsIN3c104HalfEfLi256ELb1ELi8EEEvPviiifPKvS6_S6_PKlii,"ax",@progbits
	.align	128
        .global         _ZN12tensorrt_llm7kernels32fusedQKNormRopeKernelNTokenHeadsIN3c104HalfEfLi256ELb1ELi8EEEvPviiifPKvS6_S6_PKlii
        .type           _ZN12tensorrt_llm7kernels32fusedQKNormRopeKernelNTokenHeadsIN3c104HalfEfLi256ELb1ELi8EEEvPviiifPKvS6_S6_PKlii,@function
        .size           _ZN12tensorrt_llm7kernels32fusedQKNormRopeKernelNTokenHeadsIN3c104HalfEfLi256ELb1ELi8EEEvPviiifPKvS6_S6_PKlii,(.L_x_4615 - _ZN12tensorrt_llm7kernels32fusedQKNormRopeKernelNTokenHeadsIN3c104HalfEfLi256ELb1ELi8EEEvPviiifPKvS6_S6_PKlii)
        .other          _ZN12tensorrt_llm7kernels32fusedQKNormRopeKernelNTokenHeadsIN3c104HalfEfLi256ELb1ELi8EEEvPviiifPKvS6_S6_PKlii,@"STO_CUDA_ENTRY STV_DEFAULT"
_ZN12tensorrt_llm7kernels32fusedQKNormRopeKernelNTokenHeadsIN3c104HalfEfLi256ELb1ELi8EEEvPviiifPKvS6_S6_PKlii:
.text._ZN12tensorrt_llm7kernels32fusedQKNormRopeKernelNTokenHeadsIN3c104HalfEfLi256ELb1ELi8EEEvPviiifPKvS6_S6_PKlii:
        /* <DEDUP_REMOVED lines=79> */
.L_x_3794:
        /* <DEDUP_REMOVED lines=45> */
.L_x_3793:
[----:B------:R-:W-:Y:S05]  /*07c0*/  BSYNC B1 ;  /* 0x0000000000017941 */ /* 0x000fea0003800000 */
.L_x_3792:
        /* <DEDUP_REMOVED lines=13> */
.L_x_3795:
        /* <DEDUP_REMOVED lines=16> */
.L_x_3791:
[----:B------:R-:W-:Y:S05]  /*09a0*/  BSYNC B0 ;  /* 0x0000000000007941 */ /* 0x000fea0003800000 */
.L_x_3790:
        /* <DEDUP_REMOVED lines=37> */
.L_x_3800:
        /* <DEDUP_REMOVED lines=13> */
.L_x_3799:
[----:B------:R-:W-:Y:S05]  /*0cd0*/  BSYNC B1 ;  /* 0x0000000000017941 */ /* 0x000fea0003800000 */
.L_x_3798:
        /* <DEDUP_REMOVED lines=26> */
.L_x_3803:
        /* <DEDUP_REMOVED lines=49> */
.L_x_3802:
[----:B------:R-:W-:Y:S05]  /*1190*/  BSYNC B1 ;  /* 0x0000000000017941 */ /* 0x000fea0003800000 */
.L_x_3801:
        /* <DEDUP_REMOVED lines=32> */
.L_x_3805:
[----:B------:R-:W-:Y:S05]  /*13a0*/  BSYNC B1 ;  /* 0x0000000000017941 */ /* 0x000fea0003800000 */
.L_x_3804:
        /* <DEDUP_REMOVED lines=15> */
.L_x_3797:
[----:B------:R-:W-:Y:S05]  /*14a0*/  BSYNC B0 ;  /* 0x0000000000007941 */ /* 0x000fea0003800000 */
.L_x_3796:
[----:B------:R-:W0:Y:S01]  /*14b0*/  LDGDEPBAR ;  /* 0x00000000000079af */ /* 0x000e220000000000 */
[----:B------:R-:W-:-:S04]  /*14c0*/  DEPBAR.LE SB0, 0x1 ;  /* 0x000080400000791a */ /* 0x000fc80000000000 */
[----:B------:R-:W-:Y:S05]  /*14d0*/  @!P1 EXIT ;  /* 0x000000000000994d */ /* 0x000fea0003800000 */
[----:B-12--5:R-:W1:Y:S01]  /*14e0*/  LDC.64 R14, c[0x0][0x230] ;  /* 0x00008c00ff0e7b82 */ /* 0x026e620000000a00 */
[----:B------:R-:W-:-:S07]  /*14f0*/  IMAD.SHL.U32 R23, R0, 0x8, RZ ;  /* 0x0000000800177824 */ /* 0x000fce00078e00ff */
        /* <DEDUP_REMOVED lines=21> */
[----:B------:R-:W-:Y:S01]  /*1650*/  UMOV UR4, 0x400 ;  /* 0x0000040000047882 */ /* 0x000fe20000000000 */
[----:B------:R-:W-:Y:S01]  /*1660*/  IMAD R4, R11, R6, RZ ;  /* 0x000000060b047224 */ /* 0x000fe200078e02ff */
[----:B------:R-:W-:-:S02]  /*1670*/  LEA R11, R0, R3, 0x4 ;  /* 0x00000003000b7211 */ /* 0x000fc400078e20ff */
[----:B------:R-:W-:Y:S02]  /*1680*/  SHF.R.S32.HI R7, RZ, 0x1f, R6 ;  /* 0x0000001fff077819 */ /* 0x000fe40000011406 */
[-C--:B------:R-:W-:Y:S02]  /*1690*/  LEA.HI R3, R6, R6.reuse, RZ, 0x1 ;  /* 0x0000000606037211 */ /* 0x080fe400078f08ff */
[----:B------:R-:W-:Y:S02]  /*16a0*/  LEA.HI R7, R7, R6, RZ, 0x3 ;  /* 0x0000000607077211 */ /* 0x000fe400078f18ff */
[----:B------:R-:W-:Y:S02]  /*16b0*/  LEA.HI R3, R3, R4, RZ, 0x1f ;  /* 0x0000000403037211 */ /* 0x000fe400078ff8ff */
[----:B------:R-:W-:Y:S01]  /*16c0*/  SHF.R.S32.HI R7, RZ, 0x3, R7 ;  /* 0x00000003ff077819 */ /* 0x000fe20000011407 */
[----:B-1----:R-:W-:Y:S01]  /*16d0*/  ULEA UR4, UR5, UR4, 0x18 ;  /* 0x0000000405047291 */ /* 0x002fe2000f8ec03f */
[----:B------:R-:W-:-:S05]  /*16e0*/  LEA R3, R0, R3, 0x2 ;  /* 0x0000000300037211 */ /* 0x000fca00078e10ff */
[----:B------:R-:W-:Y:S02]  /*16f0*/  IADD3 R12, R11, UR4, R12 ;  /* 0x000000040b0c7c10 */ /* 0x000fe4000fffe00c */
[----:B------:R-:W-:Y:S01]  /*1700*/  SHF.L.U32 R11, R25, 0x8, RZ ;  /* 0x00000008190b7819 */ /* 0x000fe200000006ff */
[C---:B------:R-:W-:Y:S01]  /*1710*/  IMAD R25, R0.reuse, 0x4, R4 ;  /* 0x0000000400197824 */ /* 0x040fe200078e0204 */
[----:B------:R-:W-:Y:S01]  /*1720*/  HFMA2.MMA R27, -RZ, RZ, 0, 0 ;  /* 0x00000000ff1b7435 */ /* 0x000fe200000001ff */
[----:B------:R-:W-:Y:S01]  /*1730*/  IMAD R10, R5, 0x800, R23 ;  /* 0x00000800050a7824 */ /* 0x000fe200078e0217 */
[----:B------:R-:W-:Y:S01]  /*1740*/  ISETP.GE.AND P2, PT, R0, R7, PT ;  /* 0x000000070000720c */ /* 0x000fe20003f46270 */
[----:B------:R-:W-:Y:S01]  /*1750*/  IMAD R26, R2, 0x100, R11 ;  /* 0x00000100021a7824 */ /* 0x000fe200078e020b */
[----:B------:R-:W-:Y:S02]  /*1760*/  LEA R25, R25, UR4, 0x2 ;  /* 0x0000000419197c11 */ /* 0x000fe4000f8e10ff */
[----:B------:R-:W-:Y:S01]  /*1770*/  LEA R23, R3, UR4, 0x2 ;  /* 0x0000000403177c11 */ /* 0x000fe2000f8e10ff */
[----:B---3--:R-:W-:-:S02]  /*1780*/  HADD2.F32 R14, -RZ, R33.H0_H0 ;  /* 0x20000021ff0e7230 */ /* 0x008fc40000004100 */
[----:B--2---:R-:W-:Y:S02]  /*1790*/  HADD2.F32 R15, -RZ, R34.H0_H0 ;  /* 0x20000022ff0f7230 */ /* 0x004fe40000004100 */
[----:B----4-:R-:W-:Y:S02]  /*17a0*/  HADD2.F32 R24, -RZ, R24.H0_H0 ;  /* 0x20000018ff187230 */ /* 0x010fe40000004100 */
        /* <DEDUP_REMOVED lines=12> */
[----:B------:R-:W-:-:S07]  /*1870*/  HADD2.F32 R33, -RZ, R32.H0_H0 ;  /* 0x20000020ff217230 */ /* 0x000fce0000004100 */
.L_x_3811:
        /* <DEDUP_REMOVED lines=30> */
.L_x_3818:
        /* <DEDUP_REMOVED lines=19> */
[----:B------:R-:W-:Y:S01]  /*1b90*/  FSEL R38, R16, R33, !P0 ;  /* 0x0000002110267208 */ /* 0x000fe20004000000 */
        /* <DEDUP_REMOVED lines=10> */
.L_x_3808:
[----:B------:R-:W-:Y:S05]  /*1c40*/  BSYNC B0 ;  /* 0x0000000000007941 */ /* 0x000fea0003800000 */
.L_x_3807:
        /* <DEDUP_REMOVED lines=28> */
[----:B------:R-:W-:-:S07]  /*1e10*/  IMAD.MOV.U32 R4, RZ, RZ, R38 ;  /* 0x000000ffff047224 */ /* 0x000fce00078e0026 */
.L_x_3810:
[----:B------:R-:W-:Y:S05]  /*1e20*/  BSYNC B0 ;  /* 0x0000000000007941 */ /* 0x000fea0003800000 */
.L_x_3809:
        /* <DEDUP_REMOVED lines=18> */
.L_x_3806:
        /* <DEDUP_REMOVED lines=8> */
.L_x_3813:
[----:B------:R-:W-:Y:S05]  /*1fd0*/  BSYNC B0 ;  /* 0x0000000000007941 */ /* 0x000fea0003800000 */
.L_x_3812:
        /* <DEDUP_REMOVED lines=8> */
.L_x_3814:
[----:B------:R-:W-:Y:S02]  /*2060*/  IMAD.MOV.U32 R42, RZ, RZ, 0x4 ;  /* 0x00000004ff2a7424 */ /* 0x000fe400078e00ff */
[----:B------:R-:W-:-:S04]  /*2070*/  IMAD.MOV.U32 R6, RZ, RZ, R41 ;  /* 0x000000ffff067224 */ /* 0x000fc800078e0029 */
[----:B------:R-:W-:-:S05]  /*2080*/  FADD.FTZ R6, R5, R6 ;  /* 0x0000000605067221 */ /* 0x000fca0000010000 */
[----:B------:R-:W-:-:S07]  /*2090*/  MOV R5, R6 ;  /* 0x0000000600057202 */ /* 0x000fce0000000f00 */
[----:B------:R-:W-:Y:S05]  /*20a0*/  WARPSYNC.COLLECTIVE R40, `(.L_x_3815) ;  /* 0x0000000028087348 */ /* 0x000fea0003c00000 */
[----:B------:R1:W2:Y:S02]  /*20b0*/  SHFL.BFLY P1, R41, R5, R42, R43 ;  /* 0x0c00002a05297389 */ /* 0x0002a4000002002b */
[----:B-12---:R-:W-:Y:S01]  /*20c0*/  ENDCOLLECTIVE ;  /* 0x000000000000791b */ /* 0x006fe20003800000 */
.L_x_3815:
[----:B------:R-:W-:Y:S01]  /*20d0*/  HFMA2.MMA R42, -RZ, RZ, 0, 1.1920928955078125e-07 ;  /* 0x00000002ff2a7435 */ /* 0x000fe200000001ff */
[----:B------:R-:W-:-:S05]  /*20e0*/  MOV R39, R41 ;  /* 0x0000002900277202 */ /* 0x000fca0000000f00 */
[----:B------:R-:W-:-:S04]  /*20f0*/  FADD.FTZ R39, R6, R39 ;  /* 0x0000002706277221 */ /* 0x000fc80000010000 */
[----:B------:R-:W-:-:S07]  /*2100*/  IMAD.MOV.U32 R5, RZ, RZ, R39 ;  /* 0x000000ffff057224 */ /* 0x000fce00078e0027 */
[----:B------:R-:W-:Y:S05]  /*2110*/  WARPSYNC.COLLECTIVE R40, `(.L_x_3816) ;  /* 0x0000000028087348 */ /* 0x000fea0003c00000 */
[----:B------:R1:W2:Y:S02]  /*2120*/  SHFL.BFLY P1, R41, R5, R42, R43 ;  /* 0x0c00002a05297389 */ /* 0x0002a4000002002b */
[----:B-12---:R-:W-:Y:S01]  /*2130*/  ENDCOLLECTIVE ;  /* 0x000000000000791b */ /* 0x006fe20003800000 */
.L_x_3816:
[----:B------:R-:W-:Y:S02]  /*2140*/  IMAD.MOV.U32 R42, RZ, RZ, 0x1 ;  /* 0x00000001ff2a7424 */ /* 0x000fe400078e00ff */
[----:B------:R-:W-:-:S04]  /*2150*/  IMAD.MOV.U32 R38, RZ, RZ, R41 ;  /* 0x000000ffff267224 */ /* 0x000fc800078e0029 */
[----:B------:R-:W-:-:S05]  /*2160*/  FADD.FTZ R38, R39, R38 ;  /* 0x0000002627267221 */ /* 0x000fca0000010000 */
[----:B------:R-:W-:-:S07]  /*2170*/  MOV R5, R38 ;  /* 0x0000002600057202 */ /* 0x000fce0000000f00 */
[----:B------:R-:W-:Y:S05]  /*2180*/  WARPSYNC.COLLECTIVE R40, `(.L_x_3817) ;  /* 0x0000000028087348 */ /* 0x000fea0003c00000 */
[----:B------:R1:W2:Y:S02]  /*2190*/  SHFL.BFLY P1, R41, R5, R42, R43 ;  /* 0x0c00002a05297389 */ /* 0x0002a4000002002b */
[----:B-12---:R-:W-:Y:S01]  /*21a0*/  ENDCOLLECTIVE ;  /* 0x000000000000791b */ /* 0x006fe20003800000 */
.L_x_3817:
[----:B------:R-:W-:Y:S05]  /*21b0*/  BRA `(.L_x_3818) ;  /* 0xfffffff800287947 */ /* 0x000fea000383ffff */
.L_x_3819:
        /* <DEDUP_REMOVED lines=12> */
.L_x_4615:


//--------------------- .text._ZN12tensorrt_llm7kernels32fusedQKNormRopeKernelNTokenHeadsIN3c104HalfEfLi128ELb0ELi8EEEvPviiifPKvS6_S6_PKlii --------------------------
	.section	.text._ZN12tensorrt_llm7kernels32fusedQKNormRopeKernelNTokenHeadsIN3c104HalfEfLi128ELb0ELi8EEEvPviiifPKvS6_S6_PKlii,"ax",@progbits
	.align	128
        .global         _ZN12tensorrt_llm7kernels32fusedQKNormRopeKernelNTokenHeadsIN3c104HalfEfLi128ELb0ELi8EEEvPviiifPKvS6_S6_PKlii
        .type           _ZN12tensorrt_llm7kernels32fusedQKNormRopeKernelNTokenHeadsIN3c104HalfEfLi128ELb0ELi8EEEvPviiifPKvS6_S6_PKlii,@function
        .size           _ZN12tensorrt_llm7kernels32fusedQKNormRopeKernelNTokenHeadsIN3c104HalfEfLi128ELb0ELi8EEEvPviiifPKvS6_S6_PKlii,(.L_x_4616 - _ZN12tensorrt_llm7kernels32fusedQKNormRopeKernelNTokenHeadsIN3c104HalfEfLi128ELb0ELi8EEEvPviiifPKvS6_S6_PKlii)
        .other          _ZN12tensorrt_llm7kernels32fusedQKNormRopeKernelNTokenHeadsIN3c104HalfEfLi128ELb0ELi8EEEvPviiifPKvS6_S6_PKlii,@"STO_CUDA_ENTRY STV_DEFAULT"
_ZN12tensorrt_llm7kernels32fusedQKNormRopeKernelNTokenHeadsIN3c104HalfEfLi128ELb0ELi8EEEvPviiifPKvS6_S6_PKlii:
.text._ZN12tensorrt_llm7kernels32fusedQKNormRopeKernelNTokenHeadsIN3c104HalfEfLi128ELb0ELi8EEEvPviiifPKvS6_S6_PKlii:
        /* <DEDUP_REMOVED lines=79> */
.L_x_3824:
        /* <DEDUP_REMOVED lines=45> */
.L_x_3823:
[----:B------:R-:W-:Y:S05]  /*07c0*/  BSYNC B1 ;  /* 0x0000000000017941 */ /* 0x000fea0003800000 */
.L_x_3822:
        /* <DEDUP_REMOVED lines=13> */
.L_x_3825:
        /* <DEDUP_REMOVED lines=16> */
.L_x_3821:
[----:B------:R-:W-:Y:S05]  /*09a0*/  BSYNC B0 ;  /* 0x0000000000007941 */ /* 0x000fea0003800000 */
.L_x_3820:
        /* <DEDUP_REMOVED lines=37> */
.L_x_3830:
        /* <DEDUP_REMOVED lines=13> */
.L_x_3829:
[----:B------:R-:W-:Y:S05]  /*0cd0*/  BSYNC B1 ;  /* 0x0000000000017941 */ /* 0x000fea0003800000 */
.L_x_3828:
        /* <DEDUP_REMOVED lines=25> */
.L_x_3833:
        /* <DEDUP_REMOVED lines=49> */
.L_x_3832:
[----:B------:R-:W-:Y:S05]  /*1180*/  BSYNC B1 ;  /* 0x0000000000017941 */ /* 0x000fea0003800000 */
.L_x_3831:
        /* <DEDUP_REMOVED lines=32> */
.L_x_3835:
[----:B------:R-:W-:Y:S05]  /*1390*/  BSYNC B1 ;  /* 0x0000000000017941 */ /* 0x000fea0003800000 */
.L_x_3834:
        /* <DEDUP_REMOVED lines=15> */
.L_x_3827:
[----:B------:R-:W-:Y:S05]  /*1490*/  BSYNC B0 ;  /* 0x0000000000007941 */ /* 0x000fea0003800000 */
.L_x_3826:
        /* <DEDUP_REMOVED lines=36> */
[----:B------:R-:W-:-:S04]  /*16e0*/  IMAD.HI.U32 R24, R2, R29, RZ ;  /* 0x0000001d02187227 */ /* 0x000fc800078e00ff */
[----:B------:R-:W-:Y:S01]  /*16f0*/  IMAD.HI.U32 R2, R2, R30, RZ ;  /* 0x0000001e02027227 */ /* 0x000fe200078e00ff */
[----:B------:R-:W-:-:S03]  /*1700*/  IADD3 R3, -R3, RZ, RZ ;  /* 0x000000ff03037210 */ /* 0x000fc60007ffe1ff */
[----:B------:R-:W-:Y:S01]  /*1710*/  IMAD.MOV R24, RZ, RZ, -R24 ;  /* 0x000000ffff187224 */ /* 0x000fe200078e0a18 */
[----:B------:R-:W-:Y:S01]  /*1720*/  IADD3 R2, -R2, RZ, RZ ;  /* 0x000000ff02027210 */ /* 0x000fe20007ffe1ff */
[C---:B------:R-:W-:Y:S02]  /*1730*/  IMAD R28, R19.reuse, R3, R28 ;  /* 0x00000003131c7224 */ /* 0x040fe400078e021c */
[C---:B------:R-:W-:Y:S02]  /*1740*/  IMAD R24, R19.reuse, R24, R29 ;  /* 0x0000001813187224 */ /* 0x040fe400078e021d */
[C---:B------:R-:W-:Y:S01]  /*1750*/  IMAD R2, R19.reuse, R2, R30 ;  /* 0x0000000213027224 */ /* 0x040fe200078e021e */
[C---:B------:R-:W-:Y:S02]  /*1760*/  ISETP.GT.U32.AND P0, PT, R19.reuse, R28, PT ;  /* 0x0000001c1300720c */ /* 0x040fe40003f04070 */
[C---:B------:R-:W-:Y:S02]  /*1770*/  ISETP.GT.U32.AND P1, PT, R19.reuse, R24, PT ;  /* 0x000000181300720c */ /* 0x040fe40003f24070 */
[----:B------:R-:W-:Y:S01]  /*1780*/  ISETP.GT.U32.AND P2, PT, R19, R2, PT ;  /* 0x000000021300720c */ /* 0x000fe20003f44070 */
[----:B------:R-:W1:Y:S01]  /*1790*/  S2UR UR5, SR_CgaCtaId ;  /* 0x00000000000579c3 */ /* 0x000e620000008800 */
[----:B------:R-:W-:-:S02]  /*17a0*/  IMAD R17, R10, R17, RZ ;  /* 0x000000110a117224 */ /* 0x000fc400078e02ff */
[----:B------:R-:W-:Y:S01]  /*17b0*/  IMAD R10, R11, 0x400, R12 ;  /* 0x000004000b0a7824 */ /* 0x000fe200078e020c */
[----:B------:R-:W-:-:S04]  /*17c0*/  SHF.R.S32.HI R12, RZ, 0x1f, R13 ;  /* 0x0000001fff0c7819 */ /* 0x000fc8000001140d */
[--C-:B------:R-:W-:Y:S02]  /*17d0*/  @!P0 IMAD.IADD R28, R28, 0x1, -R19.reuse ;  /* 0x000000011c1c8824 */ /* 0x100fe400078e0a13 */
[----:B------:R-:W-:Y:S02]  /*17e0*/  @!P1 IADD3 R24, R24, -R19, RZ ;  /* 0x8000001318189210 */ /* 0x000fe40007ffe0ff */
[----:B------:R-:W-:Y:S01]  /*17f0*/  @!P2 IMAD.IADD R2, R2, 0x1, -R19 ;  /* 0x000000010202a824 */ /* 0x000fe200078e0a13 */
[C---:B------:R-:W-:Y:S02]  /*1800*/  ISETP.GT.U32.AND P4, PT, R19.reuse, R28, PT ;  /* 0x0000001c1300720c */ /* 0x040fe40003f84070 */
[C---:B------:R-:W-:Y:S02]  /*1810*/  ISETP.GT.U32.AND P5, PT, R19.reuse, R24, PT ;  /* 0x000000181300720c */ /* 0x040fe40003fa4070 */
[----:B------:R-:W-:Y:S02]  /*1820*/  ISETP.GT.U32.AND P6, PT, R19, R2, PT ;  /* 0x000000021300720c */ /* 0x000fe40003fc4070 */
[----:B------:R-:W-:-:S02]  /*1830*/  SHF.L.U32 R11, R8, 0x3, RZ ;  /* 0x00000003080b7819 */ /* 0x000fc400000006ff */
[----:B------:R-:W-:Y:S02]  /*1840*/  LEA.HI R3, R12, R13, RZ, 0x2 ;  /* 0x0000000d0c037211 */ /* 0x000fe400078f10ff */
[----:B------:R-:W-:Y:S02]  /*1850*/  ISETP.GE.AND P2, PT, R4, RZ, PT ;  /* 0x000000ff0400720c */ /* 0x000fe40003f46270 */
[----:B------:R-:W-:Y:S02]  /*1860*/  ISETP.GE.AND P1, PT, R22, RZ, PT ;  /* 0x000000ff1600720c */ /* 0x000fe40003f26270 */
[----:B------:R-:W-:Y:S02]  /*1870*/  ISETP.GE.AND P3, PT, R5, RZ, PT ;  /* 0x000000ff0500720c */ /* 0x000fe40003f66270 */
[----:B------:R-:W-:Y:S02]  /*1880*/  IADD3 R0, R0, R15, R11 ;  /* 0x0000000f00007210 */ /* 0x000fe40007ffe00b */
[----:B------:R-:W-:-:S02]  /*1890*/  SHF.R.S32.HI R15, RZ, 0x2, R3 ;  /* 0x00000002ff0f7819 */ /* 0x000fc40000011403 */
[C---:B------:R-:W-:Y:S01]  /*18a0*/  LEA.HI R3, R13.reuse, R13, RZ, 0x1 ;  /* 0x0000000d0d037211 */ /* 0x040fe200078f08ff */
[----:B------:R-:W-:Y:S01]  /*18b0*/  @!P5 IMAD.IADD R24, R24, 0x1, -R19 ;  /* 0x000000011818d824 */ /* 0x000fe200078e0a13 */
[-C--:B------:R-:W-:Y:S02]  /*18c0*/  @!P4 IADD3 R28, R28, -R19.reuse, RZ ;  /* 0x800000131c1cc210 */ /* 0x080fe40007ffe0ff */
[----:B------:R-:W-:Y:S02]  /*18d0*/  SHF.R.S32.HI R3, RZ, 0x1, R3 ;  /* 0x00000001ff037819 */ /* 0x000fe40000011403 */
[----:B------:R-:W-:Y:S01]  /*18e0*/  @!P6 IADD3 R2, R2, -R19, RZ ;  /* 0x800000130202e210 */ /* 0x000fe20007ffe0ff */
[----:B------:R-:W-:Y:S01]  /*18f0*/  @!P2 IMAD.MOV R24, RZ, RZ, -R24 ;  /* 0x000000ffff18a224 */ /* 0x000fe200078e0a18 */
[-C--:B------:R-:W-:Y:S01]  /*1900*/  LEA.HI R29, R12, R13.reuse, RZ, 0x3 ;  /* 0x0000000d0c1d7211 */ /* 0x080fe200078f18ff */
[----:B------:R-:W-:Y:S01]  /*1910*/  IMAD R12, R6, R13, R3 ;  /* 0x0000000d060c7224 */ /* 0x000fe200078e0203 */
[----:B------:R-:W-:Y:S01]  /*1920*/  UMOV UR4, 0x400 ;  /* 0x0000040000047882 */ /* 0x000fe20000000000 */
[----:B------:R-:W-:-:S02]  /*1930*/  ISETP.NE.AND P4, PT, R13, RZ, PT ;  /* 0x000000ff0d00720c */ /* 0x000fc40003f85270 */
[----:B------:R-:W-:Y:S02]  /*1940*/  LOP3.LUT R3, RZ, R13, RZ, 0x33, !PT ;  /* 0x0000000dff037212 */ /* 0x000fe400078e33ff */
[----:B------:R-:W-:Y:S02]  /*1950*/  @!P1 IADD3 R28, -R28, RZ, RZ ;  /* 0x000000ff1c1c9210 */ /* 0x000fe40007ffe1ff */
[----:B------:R-:W-:Y:S01]  /*1960*/  @!P3 IADD3 R2, -R2, RZ, RZ ;  /* 0x000000ff0202b210 */ /* 0x000fe20007ffe1ff */
[----:B-1----:R-:W-:Y:S01]  /*1970*/  ULEA UR4, UR5, UR4, 0x18 ;  /* 0x0000000405047291 */ /* 0x002fe2000f8ec03f */
[----:B------:R-:W-:Y:S01]  /*1980*/  ISETP.GE.AND P0, PT, R8, R15, PT ;  /* 0x0000000f0800720c */ /* 0x000fe20003f06270 */
[----:B------:R-:W-:Y:S01]  /*1990*/  IMAD.SHL.U32 R13, R17, 0x80, RZ ;  /* 0x00000080110d7824 */ /* 0x000fe200078e00ff */
        /* <DEDUP_REMOVED lines=9> */
[----:B------:R-:W-:Y:S01]  /*1a30*/  SHF.R.U32.HI R15, RZ, 0x1, R15 ;  /* 0x00000001ff0f7819 */ /* 0x000fe2000001160f */
[----:B---3--:R-:W-:-:S02]  /*1a40*/  HADD2.F32 R27, -RZ, R27.H0_H0 ;  /* 0x2000001bff1b7230 */ /* 0x008fc40000004100 */
[----:B--2---:R-:W-:Y:S02]  /*1a50*/  HADD2.F32 R25, -RZ, R25.H0_H0 ;  /* 0x20000019ff197230 */ /* 0x004fe40000004100 */
[----:B----4-:R-:W-:Y:S02]  /*1a60*/  HADD2.F32 R23, -RZ, R23.H0_H0 ;  /* 0x20000017ff177230 */ /* 0x010fe40000004100 */
[----:B------:R-:W-:Y:S02]  /*1a70*/  HADD2.F32 R21, -RZ, R21.H0_H0 ;  /* 0x20000015ff157230 */ /* 0x000fe40000004100 */
[----:B------:R-:W-:Y:S02]  /*1a80*/  HADD2.F32 R20, -RZ, R20.H0_H0 ;  /* 0x20000014ff147230 */ /* 0x000fe40000004100 */
[----:B------:R-:W-:Y:S02]  /*1a90*/  HADD2.F32 R18, -RZ, R18.H0_H0 ;  /* 0x20000012ff127230 */ /* 0x000fe40000004100 */
[----:B------:R-:W-:-:S02]  /*1aa0*/  HADD2.F32 R16, -RZ, R16.H0_H0 ;  /* 0x20000010ff107230 */ /* 0x000fc40000004100 */
[----:B------:R-:W-:-:S07]  /*1ab0*/  HADD2.F32 R14, -RZ, R14.H0_H0 ;  /* 0x2000000eff0e7230 */ /* 0x000fce0000004100 */
.L_x_3843:
        /* <DEDUP_REMOVED lines=22> */
.L_x_3850:
        /* <DEDUP_REMOVED lines=18> */
.L_x_3838:
[----:B------:R-:W-:Y:S05]  /*1d40*/  BSYNC B0 ;  /* 0x0000000000007941 */ /* 0x000fea0003800000 */
.L_x_3837:
        /* <DEDUP_REMOVED lines=8> */
[----:B------:R-:W-:Y:S01]  /*1dd0*/  HFMA2.MMA R2, -RZ, RZ, 0, 0 ;  /* 0x00000000ff027435 */ /* 0x000fe200000001ff */
        /* <DEDUP_REMOVED lines=55> */
.L_x_3857:
        /* <DEDUP_REMOVED lines=13> */
.L_x_3840:
[----:B------:R-:W-:Y:S05]  /*2220*/  BSYNC B0 ;  /* 0x0000000000007941 */ /* 0x000fea0003800000 */
.L_x_3839:
[----:B------:R-:W2:Y:S01]  /*2230*/  LDC.64 R4, c[0x0][0x210] ;  /* 0x00008400ff047b82 */ /* 0x000ea20000000a00 */
[----:B------:R-:W-:Y:S01]  /*2240*/  SEL R3, R28, RZ, P1 ;  /* 0x000000ff1c037207 */ /* 0x000fe20000800000 */
[----:B------:R-:W-:Y:S01]  /*2250*/  VIADD R22, R22, 0x100 ;  /* 0x0000010016167836 */ /* 0x000fe20000000000 */
[----:B------:R-:W-:Y:S02]  /*2260*/  SEL R2, R13, R26, !P1 ;  /* 0x0000001a0d027207 */ /* 0x000fe40004800000 */
[----:B------:R-:W-:Y:S02]  /*2270*/  IADD3 R24, R24, 0x1, RZ ;  /* 0x0000000118187810 */ /* 0x000fe40007ffe0ff */
[----:B------:R-:W-:Y:S01]  /*2280*/  IADD3 R9, R9, 0x1, RZ ;  /* 0x0000000109097810 */ /* 0x000fe20007ffe0ff */
[----:B------:R-:W-:Y:S01]  /*2290*/  IMAD R3, R3, -0x80, R2 ;  /* 0xffffff8003037824 */ /* 0x000fe200078e0202 */
[----:B------:R-:W-:Y:S02]  /*22a0*/  F2FP.F16.F32.PACK_AB R2, R30, R0 ;  /* 0x000000001e02723e */ /* 0x000fe400000000ff */
[----:B------:R-:W-:Y:S01]  /*22b0*/  ISETP.GE.AND P1, PT, R24, R7, PT ;  /* 0x000000071800720c */ /* 0x000fe20003f26270 */
[----:B------:R-:W-:Y:S01]  /*22c0*/  IMAD.IADD R33, R3, 0x1, R10 ;  /* 0x0000000103217824 */ /* 0x000fe200078e020a */
[----:B------:R-:W-:Y:S01]  /*22d0*/  F2FP.F16.F32.PACK_AB R3, R31, R32 ;  /* 0x000000201f03723e */ /* 0x000fe200000000ff */
[----:B------:R-:W-:-:S02]  /*22e0*/  VIADD R10, R10, 0x80 ;  /* 0x000000800a0a7836 */ /* 0x000fc40000000000 */
[----:B--2---:R-:W-:-:S05]  /*22f0*/  IMAD.WIDE R4, R33, 0x2, R4 ;  /* 0x0000000221047825 */ /* 0x004fca00078e0204 */
[----:B------:R2:W-:Y:S03]  /*2300*/  STG.E.64 desc[UR6][R4.64], R2 ;  /* 0x0000000204007986 */ /* 0x0005e6000c101b06 */
[----:B------:R-:W-:Y:S05]  /*2310*/  @!P1 BRA `(.L_x_3843) ;  /* 0xfffffff400e89947 */ /* 0x000fea000383ffff */
[----:B------:R-:W-:Y:S05]  /*2320*/  EXIT ;  /* 0x000000000000794d */ /* 0x000fea0003800000 */
.L_x_3836:
[----:B------:R-:W-:Y:S01]  /*2330*/  BSSY B0, `(.L_x_3844) ;  /* 0x0000007000007945 */ /* 0x000fe20003800000 */
[----:B------:R-:W-:Y:S01]  /*2340*/  MOV R2, 0x10 ;  /* 0x0000001000027802 */ /* 0x000fe20000000f00 */
[----:B------:R-:W-:Y:S01]  /*2350*/  IMAD.MOV.U32 R3, RZ, RZ, 0x1f ;  /* 0x0000001fff037424 */ /* 0x000fe200078e00ff */
[----:B------:R-:W-:-:S07]  /*2360*/  MOV R4, 0xffffffff ;  /* 0xffffffff00047802 */ /* 0x000fce0000000f00 */
[----:B------:R-:W-:Y:S05]  /*2370*/  WARPSYNC.COLLECTIVE R4, `(.L_x_3845) ;  /* 0x0000000004087348 */ /* 0x000fea0003c00000 */
[----:B------:R1:W2:Y:S02]  /*2380*/  SHFL.BFLY P3, R34, R33, R2, R3 ;  /* 0x0c00000221227389 */ /* 0x0002a40000060003 */
[----:B-12---:R-:W-:Y:S01]  /*2390*/  ENDCOLLECTIVE ;  /* 0x000000000000791b */ /* 0x006fe20003800000 */
.L_x_3845:
[----:B------:R-:W-:Y:S05]  /*23a0*/  BSYNC B0 ;  /* 0x0000000000007941 */ /* 0x000fea0003800000 */
.L_x_3844:
[----:B------:R-:W-:Y:S01]  /*23b0*/  HFMA2.MMA R3, -RZ, RZ, 0, 1.847743988037109375e-06 ;  /* 0x0000001fff037435 */ /* 0x000fe200000001ff */
[----:B------:R-:W-:Y:S01]  /*23c0*/  FADD.FTZ R33, R33, R34 ;  /* 0x0000002221217221 */ /* 0x000fe20000010000 */
[----:B------:R-:W-:Y:S02]  /*23d0*/  IMAD.MOV.U32 R2, RZ, RZ, 0x8 ;  /* 0x00000008ff027424 */ /* 0x000fe400078e00ff */
[----:B------:R-:W-:-:S07]  /*23e0*/  IMAD.MOV.U32 R4, RZ, RZ, -0x1 ;  /* 0xffffffffff047424 */ /* 0x000fce00078e00ff */
[----:B------:R-:W-:Y:S05]  /*23f0*/  WARPSYNC.COLLECTIVE R4, `(.L_x_3846) ;  /* 0x0000000004087348 */ /* 0x000fea0003c00000 */
[----:B------:R1:W2:Y:S02]  /*2400*/  SHFL.BFLY P3, R34, R33, R2, R3 ;  /* 0x0c00000221227389 */ /* 0x0002a40000060003 */
[----:B-12---:R-:W-:Y:S01]  /*2410*/  ENDCOLLECTIVE ;  /* 0x000000000000791b */ /* 0x006fe20003800000 */
.L_x_3846:
[----:B------:R-:W-:Y:S02]  /*2420*/  IMAD.MOV.U32 R2, RZ, RZ, 0x4 ;  /* 0x00000004ff027424 */ /* 0x000fe400078e00ff */
[----:B------:R-:W-:-:S05]  /*2430*/  FADD.FTZ R5, R33, R34 ;  /* 0x0000002221057221 */ /* 0x000fca0000010000 */
[----:B------:R-:W-:-:S07]  /*2440*/  MOV R33, R5 ;  /* 0x0000000500217202 */ /* 0x000fce0000000f00 */
[----:B------:R-:W-:Y:S05]  /*2450*/  WARPSYNC.COLLECTIVE R4, `(.L_x_3847) ;  /* 0x0000000004087348 */ /* 0x000fea0003c00000 */
[----:B------:R1:W2:Y:S02]  /*2460*/  SHFL.BFLY P3, R34, R33, R2, R3 ;  /* 0x0c00000221227389 */ /* 0x0002a40000060003 */
[----:B-12---:R-:W-:Y:S01]  /*2470*/  ENDCOLLECTIVE ;  /* 0x000000000000791b */ /* 0x006fe20003800000 */
.L_x_3847:
[----:B------:R-:W-:Y:S02]  /*2480*/  IMAD.MOV.U32 R2, RZ, RZ, 0x2 ;  /* 0x00000002ff027424 */ /* 0x000fe400078e00ff */
[----:B------:R-:W-:-:S05]  /*2490*/  FADD.FTZ R35, R5, R34 ;  /* 0x0000002205237221 */ /* 0x000fca0000010000 */
[----:B------:R-:W-:-:S07]  /*24a0*/  MOV R33, R35 ;  /* 0x0000002300217202 */ /* 0x000fce0000000f00 */
[----:B------:R-:W-:Y:S05]  /*24b0*/  WARPSYNC.COLLECTIVE R4, `(.L_x_3848) ;  /* 0x0000000004087348 */ /* 0x000fea0003c00000 */
[----:B------:R1:W2:Y:S02]  /*24c0*/  SHFL.BFLY P3, R34, R33, R2, R3 ;  /* 0x0c00000221227389 */ /* 0x0002a40000060003 */
[----:B-12---:R-:W-:Y:S01]  /*24d0*/  ENDCOLLECTIVE ;  /* 0x000000000000791b */ /* 0x006fe20003800000 */
.L_x_3848:
[----:B------:R-:W-:Y:S02]  /*24e0*/  IMAD.MOV.U32 R2, RZ, RZ, 0x1 ;  /* 0x00000001ff027424 */ /* 0x000fe400078e00ff */
[----:B------:R-:W-:-:S05]  /*24f0*/  FADD.FTZ R36, R35, R34 ;  /* 0x0000002223247221 */ /* 0x000fca0000010000 */
[----:B------:R-:W-:-:S07]  /*2500*/  MOV R33, R36 ;  /* 0x0000002400217202 */ /* 0x000fce0000000f00 */
[----:B------:R-:W-:Y:S05]  /*2510*/  WARPSYNC.COLLECTIVE R4, `(.L_x_3849) ;  /* 0x0000000004087348 */ /* 0x000fea0003c00000 */
[----:B------:R1:W2:Y:S02]  /*2520*/  SHFL.BFLY P3, R34, R33, R2, R3 ;  /* 0x0c00000221227389 */ /* 0x0002a40000060003 */
[----:B-12---:R-:W-:Y:S01]  /*2530*/  ENDCOLLECTIVE ;  /* 0x000000000000791b */ /* 0x006fe20003800000 */
.L_x_3849:
[----:B------:R-:W-:Y:S05]  /*2540*/  BRA `(.L_x_3850) ;  /* 0xfffffff400b47947 */ /* 0x000fea000383ffff */
.L_x_3841:
        /* <DEDUP_REMOVED lines=23> */
.L_x_3852:
[----:B------:R-:W-:Y:S05]  /*26c0*/  BSYNC B1 ;  /* 0x0000000000017941 */ /* 0x000fea0003800000 */
.L_x_3851:
        /* <DEDUP_REMOVED lines=8> */
.L_x_3853:
        /* <DEDUP_REMOVED lines=24> */
.L_x_3854:
        /* <DEDUP_REMOVED lines=12> */
.L_x_3855:
        /* <DEDUP_REMOVED lines=10> */
.L_x_3856:
[----:B------:R-:W1:Y:S02]  /*2a30*/  LDS R35, [R36] ;  /* 0x0000000024237984 */ /* 0x000e640000000800 */
[----:B-1----:R-:W-:Y:S01]  /*2a40*/  FFMA.FTZ R35, R32, R35, R37 ;  /* 0x0000002320237223 */ /* 0x002fe20000010025 */
[----:B------:R-:W-:Y:S06]  /*2a50*/  BRA `(.L_x_3857) ;  /* 0xfffffff400bc7947 */ /* 0x000fec000383ffff */
.L_x_3842:
[----:B------:R-:W-:Y:S01]  /*2a60*/  BSSY B1, `(.L_x_3858) ;  /* 0x0000005000017945 */ /* 0x000fe20003800000 */
[----:B------:R-:W-:-:S07]  /*2a70*/  MOV R4, 0xffffffff ;  /* 0xffffffff00047802 */ /* 0x000fce0000000f00 */
[----:B------:R-:W-:Y:S05]  /*2a80*/  WARPSYNC.COLLECTIVE R4, `(.L_x_3859) ;  /* 0x0000000004087348 */ /* 0x000fea0003c00000 */
[----:B------:R-:W-:Y:S01]  /*2a90*/  NOP ;  /* 0x0000000000007918 */ /* 0x000fe20000000000 */
[----:B------:R-:W-:Y:S01]  /*2aa0*/  ENDCOLLECTIVE ;  /* 0x000000000000791b */ /* 0x000fe20003800000 */
.L_x_3859:
[----:B------:R-:W-:Y:S05]  /*2ab0*/  BSYNC B1 ;  /* 0x0000000000017941 */ /* 0x000fea0003800000 */
.L_x_3858:
[----:B------:R-:W-:Y:S05]  /*2ac0*/  BRA `(.L_x_3840) ;  /* 0xfffffff400d47947 */ /* 0x000fea000383ffff */
.L_x_3860:
        /* <DEDUP_REMOVED lines=11> */
.L_x_4616:


//--------------------- .text._ZN12tensorrt_llm7kernels32fusedQKNormRopeKernelNTokenHeadsIN3c104HalfEfLi128ELb1ELi8EEEvPviiifPKvS6_S6_PKlii --------------------------
	.section	.text._ZN12tensorrt_llm7kernels32fusedQKNormRopeKernelNTokenHeadsIN3c104HalfEfLi128ELb1ELi8EEEvPviiifPKvS6_S6_PKlii,"ax",@progbits
	.align	128
        .global         _ZN12tensorrt_llm7kernels32fusedQKNormRopeKernelNTokenHeadsIN3c104HalfEfLi128ELb1ELi8EEEvPviiifPKvS6_S6_PKlii
        .type           _ZN12tensorrt_llm7kernels32fusedQKNormRopeKernelNTokenHeadsIN3c104HalfEfLi128ELb1ELi8EEEvPviiifPKvS6_S6_PKlii,@function
        .size           _ZN12tensorrt_llm7kernels32fusedQKNormRopeKernelNTokenHeadsIN3c104HalfEfLi128ELb1ELi8EEEvPviiifPKvS6_S6_PKlii,(.L_x_4617 - _ZN12tensorrt_llm7kernels32fusedQKNormRopeKernelNTokenHeadsIN3c104HalfEfLi128ELb1ELi8EEEvPviiifPKvS6_S6_PKlii)
        .other          _ZN12tensorrt_llm7kernels32fusedQKNormRopeKernelNTokenHeadsIN3c104HalfEfLi128ELb1ELi8EEEvPviiifPKvS6_S6_PKlii,@"STO_CUDA_ENTRY STV_DEFAULT"
_ZN12tensorrt_llm7kernels32fusedQKNormRopeKernelNTokenHeadsIN3c104HalfEfLi128ELb1ELi8EEEvPviiifPKvS6_S6_PKlii:
.text._ZN12tensorrt_llm7kernels32fusedQKNormRopeKernelNTokenHeadsIN3c104HalfEfLi128ELb1ELi8EEEvPviiifPKvS6_S6_PKlii:
        /* <DEDUP_REMOVED lines=80> */
.L_x_3865:
        /* <DEDUP_REMOVED lines=45> */
.L_x_3864:
[----:B------:R-:W-:Y:S05]  /*07d0*/  BSYNC B1 ;  /* 0x0000000000017941 */ /* 0x000fea0003800000 */
.L_x_3863:
        /* <DEDUP_REMOVED lines=13> */
.L_x_3866:
        /* <DEDUP_REMOVED lines=16> */
.L_x_3862:
[----:B------:R-:W-:Y:S05]  /*09b0*/  BSYNC B0 ;  /* 0x0000000000007941 */ /* 0x000fea0003800000 */
.L_x_3861:
        /* <DEDUP_REMOVED lines=37> */
.L_x_3871:
        /* <DEDUP_REMOVED lines=13> */
.L_x_3870:
[----:B------:R-:W-:Y:S05]  /*0ce0*/  BSYNC B1 ;  /* 0x0000000000017941 */ /* 0x000fea0003800000 */
.L_x_3869:
        /* <DEDUP_REMOVED lines=25> */
.L_x_3874:
        /* <DEDUP_REMOVED lines=49> */
.L_x_3873:
[----:B------:R-:W-:Y:S05]  /*1190*/  BSYNC B1 ;  /* 0x0000000000017941 */ /* 0x000fea0003800000 */
.L_x_3872:
        /* <DEDUP_REMOVED lines=36> */
.L_x_3876:
[----:B------:R-:W-:Y:S05]  /*13e0*/  BSYNC B1 ;  /* 0x0000000000017941 */ /* 0x000fea0003800000 */
.L_x_3875:
        /* <DEDUP_REMOVED lines=15> */
.L_x_3868:
[----:B------:R-:W-:Y:S05]  /*14e0*/  BSYNC B0 ;  /* 0x0000000000007941 */ /* 0x000fea0003800000 */
.L_x_3867:
        /* <DEDUP_REMOVED lines=45> */
.L_x_3882:
        /* <DEDUP_REMOVED lines=22> */
.L_x_3889:
[----:B------:R-:W3:Y:S01]  /*1920*/  LDC R24, c[0x0][0x224] ;  /* 0x00008900ff187b82 */ /* 0x000ee20000000800 */
[----:B--2---:R-:W-:Y:S01]  /*1930*/  FADD.FTZ R27, R26, R27 ;  /* 0x0000001b1a1b7221 */ /* 0x004fe20000010000 */
[----:B------:R-:W-:Y:S01]  /*1940*/  FSEL R25, R16, R17, !P2 ;  /* 0x0000001110197208 */ /* 0x000fe20005000000 */
[----:B------:R-:W-:Y:S01]  /*1950*/  BSSY B0, `(.L_x_3878) ;  /* 0x000000f000007945 */ /* 0x000fe20003800000 */
[----:B------:R-:W-:Y:S01]  /*1960*/  ISETP.NE.AND P1, PT, R7, RZ, PT ;  /* 0x000000ff0700720c */ /* 0x000fe20003f25270 */
[----:B---3--:R-:W-:Y:S01]  /*1970*/  FFMA.FTZ R24, R27, 0.0078125, R24 ;  /* 0x3c0000001b187823 */ /* 0x008fe20000010018 */
[----:B------:R-:W-:-:S05]  /*1980*/  FSEL R27, R13, R20, !P2 ;  /* 0x000000140d1b7208 */ /* 0x000fca0005000000 */
[----:B------:R-:W2:Y:S02]  /*1990*/  MUFU.RSQ R24, R24 ;  /* 0x0000001800187308 */ /* 0x000ea40000001400 */
[C---:B--2---:R-:W-:Y:S01]  /*19a0*/  FMUL.FTZ R25, R24.reuse, R25 ;  /* 0x0000001918197220 */ /* 0x044fe20000410000 */
[----:B-1----:R-:W-:Y:S01]  /*19b0*/  FMUL.FTZ R26, R24, R27 ;  /* 0x0000001b181a7220 */ /* 0x002fe20000410000 */
        /* <DEDUP_REMOVED lines=8> */
.L_x_3879:
[----:B------:R-:W-:Y:S05]  /*1a40*/  BSYNC B0 ;  /* 0x0000000000007941 */ /* 0x000fea0003800000 */
.L_x_3878:
[----:B------:R-:W-:Y:S01]  /*1a50*/  BSSY B0, `(.L_x_3880) ;  /* 0x0000010000007945 */ /* 0x000fe20003800000 */
[----:B------:R-:W-:Y:S01]  /*1a60*/  FMUL.FTZ R0, R14, R15 ;  /* 0x0000000f0e007220 */ /* 0x000fe20000410000 */
[----:B------:R-:W-:Y:S02]  /*1a70*/  FMUL.FTZ R11, R11, R24 ;  /* 0x000000180b0b7220 */ /* 0x000fe40000410000 */
[----:B------:R-:W-:Y:S05]  /*1a80*/  @P0 BRA `(.L_x_3881) ;  /* 0x0000000000300947 */ /* 0x000fea0003800000 */
[----:B------:R-:W1:Y:S04]  /*1a90*/  LDS R24, [R2] ;  /* 0x0000000002187984 */ /* 0x000e680000000800 */
[----:B------:R-:W2:Y:S04]  /*1aa0*/  LDS R15, [R5] ;  /* 0x00000000050f7984 */ /* 0x000ea80000000800 */
[----:B------:R-:W3:Y:S04]  /*1ab0*/  LDS R14, [R2+0x4] ;  /* 0x00000400020e7984 */ /* 0x000ee80000000800 */
[----:B------:R-:W4:Y:S01]  /*1ac0*/  LDS R26, [R5+0x4] ;  /* 0x00000400051a7984 */ /* 0x000f220000000800 */
[-C--:B-1----:R-:W-:Y:S01]  /*1ad0*/  FMUL.FTZ R27, R25, R24.reuse ;  /* 0x00000018191b7220 */ /* 0x082fe20000410000 */
[----:B------:R-:W-:-:S03]  /*1ae0*/  FMUL.FTZ R24, R10, R24 ;  /* 0x000000180a187220 */ /* 0x000fc60000410000 */
[-C--:B--2---:R-:W-:Y:S01]  /*1af0*/  FFMA.FTZ R10, R10, R15.reuse, -R27 ;  /* 0x0000000f0a0a7223 */ /* 0x084fe2000001081b */
[----:B------:R-:W-:Y:S01]  /*1b00*/  FFMA.FTZ R25, R25, R15, R24 ;  /* 0x0000000f19197223 */ /* 0x000fe20000010018 */
[-C--:B---3--:R-:W-:Y:S01]  /*1b10*/  FMUL.FTZ R15, R11, R14.reuse ;  /* 0x0000000e0b0f7220 */ /* 0x088fe20000410000 */
[----:B------:R-:W-:-:S03]  /*1b20*/  FMUL.FTZ R14, R0, R14 ;  /* 0x0000000e000e7220 */ /* 0x000fc60000410000 */
[-C--:B----4-:R-:W-:Y:S01]  /*1b30*/  FFMA.FTZ R0, R0, R26.reuse, -R15 ;  /* 0x0000001a00007223 */ /* 0x090fe2000001080f */
[----:B------:R-:W-:-:S07]  /*1b40*/  FFMA.FTZ R11, R11, R26, R14 ;  /* 0x0000001a0b0b7223 */ /* 0x000fce000001000e */
.L_x_3881:
[----:B------:R-:W-:Y:S05]  /*1b50*/  BSYNC B0 ;  /* 0x0000000000007941 */ /* 0x000fea0003800000 */
.L_x_3880:
        /* <DEDUP_REMOVED lines=16> */
.L_x_3877:
        /* <DEDUP_REMOVED lines=8> */
.L_x_3884:
[----:B------:R-:W-:Y:S05]  /*1ce0*/  BSYNC B0 ;  /* 0x0000000000007941 */ /* 0x000fea0003800000 */
.L_x_3883:
[----:B------:R-:W-:Y:S01]  /*1cf0*/  FADD.FTZ R27, R26, R25 ;  /* 0x000000191a1b7221 */ /* 0x000fe20000010000 */
[----:B------:R-:W-:Y:S01]  /*1d00*/  HFMA2.MMA R25, -RZ, RZ, 0, 1.847743988037109375e-06 ;  /* 0x0000001fff197435 */ /* 0x000fe200000001ff */
[----:B------:R-:W-:Y:S02]  /*1d10*/  IMAD.MOV.U32 R24, RZ, RZ, 0x8 ;  /* 0x00000008ff187424 */ /* 0x000fe400078e00ff */
[----:B------:R-:W-:-:S08]  /*1d20*/  IMAD.MOV.U32 R10, RZ, RZ, -0x1 ;  /* 0xffffffffff0a7424 */ /* 0x000fd000078e00ff */
[----:B------:R-:W-:Y:S05]  /*1d30*/  WARPSYNC.COLLECTIVE R10, `(.L_x_3885) ;  /* 0x000000000a087348 */ /* 0x000fea0003c00000 */
[----:B------:R1:W2:Y:S02]  /*1d40*/  SHFL.BFLY P1, R25, R27, R24, R25 ;  /* 0x0c0000181b197389 */ /* 0x0002a40000020019 */
[----:B-12---:R-:W-:Y:S01]  /*1d50*/  ENDCOLLECTIVE ;  /* 0x000000000000791b */ /* 0x006fe20003800000 */
.L_x_3885:
        /* <DEDUP_REMOVED lines=8> */
.L_x_3886:
        /* <DEDUP_REMOVED lines=8> */
.L_x_3887:
        /* <DEDUP_REMOVED lines=8> */
.L_x_3888:
[----:B------:R-:W-:Y:S01]  /*1ee0*/  MOV R27, R25 ;  /* 0x00000019001b7202 */ /* 0x000fe20000000f00 */
[----:B------:R-:W-:Y:S06]  /*1ef0*/  BRA `(.L_x_3889) ;  /* 0xfffffff800887947 */ /* 0x000fec000383ffff */
.L_x_3890:
        /* <DEDUP_REMOVED lines=16> */
.L_x_4617:


//--------------------- .text._ZN12tensorrt_llm7kernels32fusedQKNormRopeKernelNTokenHeadsIN3c104HalfEfLi64ELb0ELi8EEEvPviiifPKvS6_S6_PKlii --------------------------
	.section	.text._ZN12tensorrt_llm7kernels32fusedQKNormRopeKernelNTokenHeadsIN3c104HalfEfLi64ELb0ELi8EEEvPviiifPKvS6_S6_PKlii,"ax",@progbits
	.align	128
        .global         _ZN12tensorrt_llm7kernels32fusedQKNormRopeKernelNTokenHeadsIN3c104HalfEfLi64ELb0ELi8EEEvPviiifPKvS6_S6_PKlii
        .type           _ZN12tensorrt_llm7kernels32fusedQKNormRopeKernelNTokenHeadsIN3c104HalfEfLi64ELb0ELi8EEEvPviiifPKvS6_S6_PKlii,@function
        .size           _ZN12tensorrt_llm7kernels32fusedQKNormRopeKernelNTokenHeadsIN3c104HalfEfLi64ELb0ELi8EEEvPviiifPKvS6_S6_PKlii,(.L_x_4618 - _ZN12tensorrt_llm7kernels32fusedQKNormRopeKernelNTokenHeadsIN3c104HalfEfLi64ELb0ELi8EEEvPviiifPKvS6_S6_PKlii)
        .other          _ZN12tensorrt_llm7kernels32fusedQKNormRopeKernelNTokenHeadsIN3c104HalfEfLi64ELb0ELi8EEEvPviiifPKvS6_S6_PKlii,@"STO_CUDA_ENTRY STV_DEFAULT"
_ZN12tensorrt_llm7kernels32fusedQKNormRopeKernelNTokenHeadsIN3c104HalfEfLi64ELb0ELi8EEEvPviiifPKvS6_S6_PKlii:
.text._ZN12tensorrt_llm7kernels32fusedQKNormRopeKernelNTokenHeadsIN3c104HalfEfLi64ELb0ELi8EEEvPviiifPKvS6_S6_PKlii:
        /* <DEDUP_REMOVED lines=80> */
.L_x_3895:
        /* <DEDUP_REMOVED lines=45> */
.L_x_3894:
[----:B------:R-:W-:Y:S05]  /*07d0*/  BSYNC B1 ;  /* 0x0000000000017941 */ /* 0x000fea0003800000 */
.L_x_3893:
        /* <DEDUP_REMOVED lines=13> */
.L_x_3896:
        /* <DEDUP_REMOVED lines=16> */
.L_x_3892:
[----:B------:R-:W-:Y:S05]  /*09b0*/  BSYNC B0 ;  /* 0x0000000000007941 */ /* 0x000fea0003800000 */
.L_x_3891:
        /* <DEDUP_REMOVED lines=37> */
.L_x_3901:
        /* <DEDUP_REMOVED lines=13> */
.L_x_3900:
[----:B------:R-:W-:Y:S05]  /*0ce0*/  BSYNC B1 ;  /* 0x0000000000017941 */ /* 0x000fea0003800000 */
.L_x_3899:
        /* <DEDUP_REMOVED lines=25> */
.L_x_3904:
        /* <DEDUP_REMOVED lines=49> */
.L_x_3903:
[----:B------:R-:W-:Y:S05]  /*1190*/  BSYNC B1 ;  /* 0x0000000000017941 */ /* 0x000fea0003800000 */
.L_x_3902:
        /* <DEDUP_REMOVED lines=32> */
.L_x_3906:
[----:B------:R-:W-:Y:S05]  /*13a0*/  BSYNC B1 ;  /* 0x0000000000017941 */ /* 0x000fea0003800000 */
.L_x_3905:
        /* <DEDUP_REMOVED lines=15> */
.L_x_3898:
[----:B------:R-:W-:Y:S05]  /*14a0*/  BSYNC B0 ;  /* 0x0000000000007941 */ /* 0x000fea0003800000 */
.L_x_3897:
        /* <DEDUP_REMOVED lines=58> */
.L_x_3914:
        /* <DEDUP_REMOVED lines=18> */
.L_x_3921:
        /* <DEDUP_REMOVED lines=13> */
.L_x_3909:
[----:B------:R-:W-:Y:S05]  /*1a40*/  BSYNC B0 ;  /* 0x0000000000007941 */ /* 0x000fea0003800000 */
.L_x_3908:
        /* <DEDUP_REMOVED lines=44> */
.L_x_3926:
        /* <DEDUP_REMOVED lines=13> */
.L_x_3911:
[----:B------:R-:W-:Y:S05]  /*1de0*/  BSYNC B0 ;  /* 0x0000000000007941 */ /* 0x000fea0003800000 */
.L_x_3910:
[----:B------:R-:W2:Y:S01]  /*1df0*/  LDC.64 R2, c[0x0][0x210] ;  /* 0x00008400ff027b82 */ /* 0x000ea20000000a00 */
[----:B------:R-:W-:Y:S01]  /*1e00*/  SEL R24, R21, RZ, P0 ;  /* 0x000000ff15187207 */ /* 0x000fe20000000000 */
[----:B------:R-:W-:Y:S01]  /*1e10*/  VIADD R13, R13, 0x1 ;  /* 0x000000010d0d7836 */ /* 0x000fe20000000000 */
[----:B------:R-:W-:Y:S01]  /*1e20*/  SEL R21, R9, R14, !P0 ;  /* 0x0000000e09157207 */ /* 0x000fe20004000000 */
[----:B------:R-:W-:Y:S01]  /*1e30*/  VIADD R8, R8, 0x1 ;  /* 0x0000000108087836 */ /* 0x000fe20000000000 */
[----:B------:R-:W-:Y:S02]  /*1e40*/  F2FP.F16.F32.PACK_AB R23, R22, R23 ;  /* 0x000000171617723e */ /* 0x000fe400000000ff */
[----:B------:R-:W-:Y:S01]  /*1e50*/  ISETP.GE.AND P0, PT, R13, R6, PT ;  /* 0x000000060d00720c */ /* 0x000fe20003f06270 */
[----:B------:R-:W-:Y:S01]  /*1e60*/  IMAD R21, R24, -0x40, R21 ;  /* 0xffffffc018157824 */ /* 0x000fe200078e0215 */
[----:B------:R-:W-:-:S04]  /*1e70*/  IADD3 R10, R10, 0x80, RZ ;  /* 0x000000800a0a7810 */ /* 0x000fc80007ffe0ff */
[----:B------:R-:W-:Y:S02]  /*1e80*/  IADD3 R21, R21, R4, RZ ;  /* 0x0000000415157210 */ /* 0x000fe40007ffe0ff */
[----:B------:R-:W-:-:S03]  /*1e90*/  IADD3 R4, R4, 0x40, RZ ;  /* 0x0000004004047810 */ /* 0x000fc60007ffe0ff */
[----:B--2---:R-:W-:-:S05]  /*1ea0*/  IMAD.WIDE R2, R21, 0x2, R2 ;  /* 0x0000000215027825 */ /* 0x004fca00078e0202 */
[----:B------:R2:W-:Y:S01]  /*1eb0*/  STG.E desc[UR6][R2.64], R23 ;  /* 0x0000001702007986 */ /* 0x0005e2000c101906 */
[----:B------:R-:W-:Y:S05]  /*1ec0*/  @!P0 BRA `(.L_x_3914) ;  /* 0xfffffff800608947 */ /* 0x000fea000383ffff */
[----:B------:R-:W-:Y:S05]  /*1ed0*/  EXIT ;  /* 0x000000000000794d */ /* 0x000fea0003800000 */
.L_x_3907:
[----:B------:R-:W-:Y:S01]  /*1ee0*/  BSSY B0, `(.L_x_3915) ;  /* 0x0000007000007945 */ /* 0x000fe20003800000 */
[----:B------:R-:W-:Y:S01]  /*1ef0*/  IMAD.MOV.U32 R3, RZ, RZ, 0x10 ;  /* 0x00000010ff037424 */ /* 0x000fe200078e00ff */
[----:B------:R-:W-:Y:S01]  /*1f00*/  MOV R24, 0x1f ;  /* 0x0000001f00187802 */ /* 0x000fe20000000f00 */
[----:B------:R-:W-:-:S07]  /*1f10*/  IMAD.MOV.U32 R26, RZ, RZ, -0x1 ;  /* 0xffffffffff1a7424 */ /* 0x000fce00078e00ff */
[----:B------:R-:W-:Y:S05]  /*1f20*/  WARPSYNC.COLLECTIVE R26, `(.L_x_3916) ;  /* 0x000000001a087348 */ /* 0x000fea0003c00000 */
[----:B------:R1:W2:Y:S02]  /*1f30*/  SHFL.BFLY P2, R27, R23, R3, R24 ;  /* 0x0c000003171b7389 */ /* 0x0002a40000040018 */
[----:B-12---:R-:W-:Y:S01]  /*1f40*/  ENDCOLLECTIVE ;  /* 0x000000000000791b */ /* 0x006fe20003800000 */
.L_x_3916:
[----:B------:R-:W-:Y:S05]  /*1f50*/  BSYNC B0 ;  /* 0x0000000000007941 */ /* 0x000fea0003800000 */
.L_x_3915:
[----:B------:R-:W-:Y:S01]  /*1f60*/  FADD.FTZ R25, R23, R27 ;  /* 0x0000001b17197221 */ /* 0x000fe20000010000 */
[----:B------:R-:W-:Y:S01]  /*1f70*/  HFMA2.MMA R24, -RZ, RZ, 0, 1.847743988037109375e-06 ;  /* 0x0000001fff187435 */ /* 0x000fe200000001ff */
[----:B------:R-:W-:Y:S02]  /*1f80*/  IMAD.MOV.U32 R3, RZ, RZ, 0x8 ;  /* 0x00000008ff037424 */ /* 0x000fe400078e00ff */
[----:B------:R-:W-:Y:S01]  /*1f90*/  IMAD.MOV.U32 R26, RZ, RZ, -0x1 ;  /* 0xffffffffff1a7424 */ /* 0x000fe200078e00ff */
[----:B------:R-:W-:-:S07]  /*1fa0*/  MOV R23, R25 ;  /* 0x0000001900177202 */ /* 0x000fce0000000f00 */
[----:B------:R-:W-:Y:S05]  /*1fb0*/  WARPSYNC.COLLECTIVE R26, `(.L_x_3917) ;  /* 0x000000001a087348 */ /* 0x000fea0003c00000 */
[----:B------:R1:W2:Y:S02]  /*1fc0*/  SHFL.BFLY P2, R27, R23, R3, R24 ;  /* 0x0c000003171b7389 */ /* 0x0002a40000040018 */
[----:B-12---:R-:W-:Y:S01]  /*1fd0*/  ENDCOLLECTIVE ;  /* 0x000000000000791b */ /* 0x006fe20003800000 */
.L_x_3917:
[----:B------:R-:W-:Y:S02]  /*1fe0*/  IMAD.MOV.U32 R3, RZ, RZ, 0x4 ;  /* 0x00000004ff037424 */ /* 0x000fe400078e00ff */
[----:B------:R-:W-:-:S05]  /*1ff0*/  FADD.FTZ R28, R25, R27 ;  /* 0x0000001b191c7221 */ /* 0x000fca0000010000 */
[----:B------:R-:W-:-:S07]  /*2000*/  MOV R23, R28 ;  /* 0x0000001c00177202 */ /* 0x000fce0000000f00 */
[----:B------:R-:W-:Y:S05]  /*2010*/  WARPSYNC.COLLECTIVE R26, `(.L_x_3918) ;  /* 0x000000001a087348 */ /* 0x000fea0003c00000 */
[----:B------:R1:W2:Y:S02]  /*2020*/  SHFL.BFLY P2, R27, R23, R3, R24 ;  /* 0x0c000003171b7389 */ /* 0x0002a40000040018 */
[----:B-12---:R-:W-:Y:S01]  /*2030*/  ENDCOLLECTIVE ;  /* 0x000000000000791b */ /* 0x006fe20003800000 */
.L_x_3918:
[----:B------:R-:W-:Y:S02]  /*2040*/  IMAD.MOV.U32 R3, RZ, RZ, 0x2 ;  /* 0x00000002ff037424 */ /* 0x000fe400078e00ff */
[----:B------:R-:W-:-:S05]  /*2050*/  FADD.FTZ R29, R28, R27 ;  /* 0x0000001b1c1d7221 */ /* 0x000fca0000010000 */
[----:B------:R-:W-:-:S07]  /*2060*/  MOV R23, R29 ;  /* 0x0000001d00177202 */ /* 0x000fce0000000f00 */
[----:B------:R-:W-:Y:S05]  /*2070*/  WARPSYNC.COLLECTIVE R26, `(.L_x_3919) ;  /* 0x000000001a087348 */ /* 0x000fea0003c00000 */
[----:B------:R1:W2:Y:S02]  /*2080*/  SHFL.BFLY P2, R27, R23, R3, R24 ;  /* 0x0c000003171b7389 */ /* 0x0002a40000040018 */
[----:B-12---:R-:W-:Y:S01]  /*2090*/  ENDCOLLECTIVE ;  /* 0x000000000000791b */ /* 0x006fe20003800000 */
.L_x_3919:
[----:B------:R-:W-:Y:S02]  /*20a0*/  IMAD.MOV.U32 R3, RZ, RZ, 0x1 ;  /* 0x00000001ff037424 */ /* 0x000fe400078e00ff */
[----:B------:R-:W-:-:S05]  /*20b0*/  FADD.FTZ R29, R29, R27 ;  /* 0x0000001b1d1d7221 */ /* 0x000fca0000010000 */
[----:B------:R-:W-:-:S07]  /*20c0*/  MOV R23, R29 ;  /* 0x0000001d00177202 */ /* 0x000fce0000000f00 */
[----:B------:R-:W-:Y:S05]  /*20d0*/  WARPSYNC.COLLECTIVE R26, `(.L_x_3920) ;  /* 0x000000001a087348 */ /* 0x000fea0003c00000 */
[----:B------:R1:W2:Y:S02]  /*20e0*/  SHFL.BFLY P2, R27, R23, R3, R24 ;  /* 0x0c000003171b7389 */ /* 0x0002a40000040018 */
[----:B-12---:R-:W-:Y:S01]  /*20f0*/  ENDCOLLECTIVE ;  /* 0x000000000000791b */ /* 0x006fe20003800000 */
.L_x_3920:
[----:B------:R-:W-:Y:S05]  /*2100*/  BRA `(.L_x_3921) ;  /* 0xfffffff800187947 */ /* 0x000fea000383ffff */
.L_x_3912:
        /* <DEDUP_REMOVED lines=23> */
.L_x_3923:
[----:B------:R-:W-:Y:S05]  /*2280*/  BSYNC B1 ;  /* 0x0000000000017941 */ /* 0x000fea0003800000 */
.L_x_3922:
[----:B------:R-:W-:Y:S01]  /*2290*/  HFMA2.MMA R24, -RZ, RZ, 0, 1.847743988037109375e-06 ;  /* 0x0000001fff187435 */ /* 0x000fe200000001ff */
[----:B------:R-:W-:Y:S01]  /*22a0*/  IMAD.MOV.U32 R3, RZ, RZ, R16 ;  /* 0x000000ffff037224 */ /* 0x000fe200078e0010 */
[----:B------:R-:W-:Y:S01]  /*22b0*/  ISETP.NE.AND P3, PT, R25, RZ, PT ;  /* 0x000000ff1900720c */ /* 0x000fe20003f65270 */
[----:B------:R-:W-:-:S12]  /*22c0*/  IMAD.MOV.U32 R26, RZ, RZ, -0x1 ;  /* 0xffffffffff1a7424 */ /* 0x000fd800078e00ff */
[----:B------:R-:W-:Y:S05]  /*22d0*/  WARPSYNC.COLLECTIVE R26, `(.L_x_3924) ;  /* 0x000000001a087348 */ /* 0x000fea0003c00000 */
[----:B------:R1:W2:Y:S02]  /*22e0*/  SHFL.BFLY P2, R27, R23, R3, R24 ;  /* 0x0c000003171b7389 */ /* 0x0002a40000040018 */
[----:B-12---:R-:W-:Y:S01]  /*22f0*/  ENDCOLLECTIVE ;  /* 0x000000000000791b */ /* 0x006fe20003800000 */
.L_x_3924:
        /* <DEDUP_REMOVED lines=21> */
.L_x_3925:
[----:B------:R-:W-:Y:S05]  /*2450*/  BRA `(.L_x_3926) ;  /* 0xfffffff8002c7947 */ /* 0x000fea000383ffff */
.L_x_3913:
[----:B------:R-:W-:Y:S01]  /*2460*/  BSSY B1, `(.L_x_3927) ;  /* 0x0000005000017945 */ /* 0x000fe20003800000 */
[----:B------:R-:W-:-:S07]  /*2470*/  MOV R26, 0xffffffff ;  /* 0xffffffff001a7802 */ /* 0x000fce0000000f00 */
[----:B------:R-:W-:Y:S05]  /*2480*/  WARPSYNC.COLLECTIVE R26, `(.L_x_3928) ;  /* 0x000000001a087348 */ /* 0x000fea0003c00000 */
[----:B------:R-:W-:Y:S01]  /*2490*/  NOP ;  /* 0x0000000000007918 */ /* 0x000fe20000000000 */
[----:B------:R-:W-:Y:S01]  /*24a0*/  ENDCOLLECTIVE ;  /* 0x000000000000791b */ /* 0x000fe20003800000 */
.L_x_3928:
[----:B------:R-:W-:Y:S05]  /*24b0*/  BSYNC B1 ;  /* 0x0000000000017941 */ /* 0x000fea0003800000 */
.L_x_3927:
[----:B------:R-:W-:Y:S05]  /*24c0*/  BRA `(.L_x_3911) ;  /* 0xfffffff800447947 */ /* 0x000fea000383ffff */
.L_x_3929:
        /* <DEDUP_REMOVED lines=11> */
.L_x_4618:


//--------------------- .text._ZN12tensorrt_llm7kernels32fusedQKNormRopeKernelNTokenHeadsIN3c104HalfEfLi64ELb1ELi8EEEvPviiifPKvS6_S6_PKlii --------------------------
	.section	.text._ZN12tensorrt_llm7kernels32fusedQKNormRopeKernelNTokenHeadsIN3c104HalfEfLi64ELb1ELi8EEEvPviiifPKvS6_S6_PKlii,"ax",@progbits
	.align	128
        .global         _ZN12tensorrt_llm7kernels32fusedQKNormRopeKernelNTokenHeadsIN3c104HalfEfLi64ELb1ELi8EEEvPviiifPKvS6_S6_PKlii
        .type           _ZN12tensorrt_llm7kernels32fusedQKNormRopeKernelNTokenHeadsIN3c104HalfEfLi64ELb1ELi8EEEvPviiifPKvS6_S6_PKlii,@function
        .size           _ZN12tensorrt_llm7kernels32fusedQKNormRopeKernelNTokenHeadsIN3c104HalfEfLi64ELb1ELi8EEEvPviiifPKvS6_S6_PKlii,(.L_x_4619 - _ZN12tensorrt_llm7kernels32fusedQKNormRopeKernelNTokenHeadsIN3c104HalfEfLi64ELb1ELi8EEEvPviiifPKvS6_S6_PKlii)
        .other          _ZN12tensorrt_llm7kernels32fusedQKNormRopeKernelNTokenHeadsIN3c104HalfEfLi64ELb1ELi8EEEvPviiifPKvS6_S6_PKlii,@"STO_CUDA_ENTRY STV_DEFAULT"
_ZN12tensorrt_llm7kernels32fusedQKNormRopeKernelNTokenHeadsIN3c104HalfEfLi64ELb1ELi8EEEvPviiifPKvS6_S6_PKlii:
.text._ZN12tensorrt_llm7kernels32fusedQKNormRopeKernelNTokenHeadsIN3c104HalfEfLi64ELb1ELi8EEEvPviiifPKvS6_S6_PKlii:
        /* <DEDUP_REMOVED lines=79> */
.L_x_3934:
        /* <DEDUP_REMOVED lines=46> */
.L_x_3933:
[----:B------:R-:W-:Y:S05]  /*07d0*/  BSYNC B1 ;  /* 0x0000000000017941 */ /* 0x000fea0003800000 */
.L_x_3932:
        /* <DEDUP_REMOVED lines=13> */
.L_x_3935:
        /* <DEDUP_REMOVED lines=16> */
.L_x_3931:
[----:B------:R-:W-:Y:S05]  /*09b0*/  BSYNC B0 ;  /* 0x0000000000007941 */ /* 0x000fea0003800000 */
.L_x_3930:
        /* <DEDUP_REMOVED lines=37> */
.L_x_3940:
        /* <DEDUP_REMOVED lines=13> */
.L_x_3939:
[----:B------:R-:W-:Y:S05]  /*0ce0*/  BSYNC B1 ;  /* 0x0000000000017941 */ /* 0x000fea0003800000 */
.L_x_3938:
        /* <DEDUP_REMOVED lines=25> */
.L_x_3943:
        /* <DEDUP_REMOVED lines=49> */
.L_x_3942:
[----:B------:R-:W-:Y:S05]  /*1190*/  BSYNC B1 ;  /* 0x0000000000017941 */ /* 0x000fea0003800000 */
.L_x_3941:
        /* <DEDUP_REMOVED lines=32> */
.L_x_3945:
[----:B------:R-:W-:Y:S05]  /*13a0*/  BSYNC B1 ;  /* 0x0000000000017941 */ /* 0x000fea0003800000 */
.L_x_3944:
        /* <DEDUP_REMOVED lines=15> */
.L_x_3937:
[----:B------:R-:W-:Y:S05]  /*14a0*/  BSYNC B0 ;  /* 0x0000000000007941 */ /* 0x000fea0003800000 */
.L_x_3936:
        /* <DEDUP_REMOVED lines=40> */
.L_x_3952:
        /* <DEDUP_REMOVED lines=24> */
.L_x_3962:
        /* <DEDUP_REMOVED lines=14> */
.L_x_3950:
[----:B------:R-:W-:Y:S05]  /*1990*/  BSYNC B1 ;  /* 0x0000000000017941 */ /* 0x000fea0003800000 */
.L_x_3949:
[----:B------:R-:W1:Y:S01]  /*19a0*/  @!P0 LDS R24, [R14] ;  /* 0x000000000e188984 */ /* 0x000e620000000800 */
[----:B------:R-:W-:Y:S01]  /*19b0*/  FMUL.FTZ R27, R8, R5 ;  /* 0x00000005081b7220 */ /* 0x000fe20000410000 */
[----:B------:R-:W-:Y:S01]  /*19c0*/  VIADD R25, R25, 0x1 ;  /* 0x0000000119197836 */ /* 0x000fe20000000000 */
[----:B------:R-:W-:Y:S01]  /*19d0*/  UMOV UR8, 0xffffffff ;  /* 0xffffffff00087882 */ /* 0x000fe20000000000 */
[----:B------:R-:W2:Y:S01]  /*19e0*/  @!P0 LDS R5, [R17] ;  /* 0x0000000011058984 */ /* 0x000ea20000000800 */
[----:B------:R-:W-:Y:S02]  /*19f0*/  FMUL.FTZ R27, R4, R27 ;  /* 0x0000001b041b7220 */ /* 0x000fe40000410000 */
[----:B------:R-:W-:Y:S01]  /*1a00*/  ISETP.GE.AND P2, PT, R25, R0, PT ;  /* 0x000000001900720c */ /* 0x000fe20003f46270 */
[----:B------:R-:W3:Y:S01]  /*1a10*/  LDS R28, [R28+UR4+0x80] ;  /* 0x000080041c1c7984 */ /* 0x000ee20008000800 */
[-C--:B-1----:R-:W-:Y:S01]  /*1a20*/  @!P0 FMUL.FTZ R4, R2, R24.reuse ;  /* 0x0000001802048220 */ /* 0x082fe20000410000 */
[----:B------:R-:W-:Y:S01]  /*1a30*/  @!P0 FMUL.FTZ R29, R27, R24 ;  /* 0x000000181b1d8220 */ /* 0x000fe20000410000 */
[----:B------:R-:W-:-:S02]  /*1a40*/  SEL R24, R0, RZ, P2 ;  /* 0x000000ff00187207 */ /* 0x000fc40001000000 */
[-C--:B--2---:R-:W-:Y:S01]  /*1a50*/  @!P0 FFMA.FTZ R27, R27, R5.reuse, R4 ;  /* 0x000000051b1b8223 */ /* 0x084fe20000010004 */
[----:B------:R-:W-:Y:S01]  /*1a60*/  @!P0 FFMA.FTZ R29, R2, R5, -R29 ;  /* 0x00000005021d8223 */ /* 0x000fe2000001081d */
[----:B------:R-:W-:Y:S01]  /*1a70*/  IADD3 R25, R25, -R24, RZ ;  /* 0x8000001819197210 */ /* 0x000fe20007ffe0ff */
[----:B------:R-:W1:Y:S01]  /*1a80*/  LDC.64 R4, c[0x0][0x210] ;  /* 0x00008400ff047b82 */ /* 0x000e620000000a00 */
[----:B------:R-:W-:Y:S02]  /*1a90*/  SEL R24, R20, R15, !P2 ;  /* 0x0000000f14187207 */ /* 0x000fe40005000000 */
[----:B------:R-:W-:Y:S01]  /*1aa0*/  @!P0 MOV R2, R29 ;  /* 0x0000001d00028202 */ /* 0x000fe20000000f00 */
[----:B---3--:R-:W-:-:S03]  /*1ab0*/  HADD2.F32 R29, -RZ, R28.H1_H1 ;  /* 0x3000001cff1d7230 */ /* 0x008fc60000004100 */
[----:B------:R-:W-:Y:S01]  /*1ac0*/  F2FP.F16.F32.PACK_AB R27, R27, R2 ;  /* 0x000000021b1b723e */ /* 0x000fe200000000ff */
[----:B------:R-:W-:Y:S02]  /*1ad0*/  HADD2.F32 R2, -RZ, R28.H0_H0 ;  /* 0x2000001cff027230 */ /* 0x000fe40000004100 */
[----:B------:R-:W-:-:S03]  /*1ae0*/  IMAD.IADD R28, R10, 0x1, R24 ;  /* 0x000000010a1c7824 */ /* 0x000fc600078e0218 */
        /* <DEDUP_REMOVED lines=14> */
.L_x_3969:
[----:B--2---:R-:W-:Y:S01]  /*1bd0*/  FADD.FTZ R26, R8, R26 ;  /* 0x0000001a081a7221 */ /* 0x004fe20000010000 */
[----:B------:R-:W-:Y:S01]  /*1be0*/  FSEL R9, R12, R3, !P2 ;  /* 0x000000030c097208 */ /* 0x000fe20005000000 */
[----:B------:R-:W-:Y:S01]  /*1bf0*/  VIADD R16, R16, 0x2 ;  /* 0x0000000210107836 */ /* 0x000fe20000000000 */
[----:B------:R-:W-:Y:S01]  /*1c00*/  LEA R25, R25, R28, 0x6 ;  /* 0x0000001c19197211 */ /* 0x000fe200078e30ff */
[----:B------:R-:W-:Y:S01]  /*1c10*/  FFMA.FTZ R26, R26, 0.015625, R23 ;  /* 0x3c8000001a1a7823 */ /* 0x000fe20000010017 */
[----:B------:R-:W-:-:S03]  /*1c20*/  IADD3 R22, R22, -0x2, RZ ;  /* 0xfffffffe16167810 */ /* 0x000fc60007ffe0ff */
[----:B------:R-:W-:Y:S02]  /*1c30*/  IMAD.WIDE R4, R25, 0x2, R4 ;  /* 0x0000000219047825 */ /* 0x000fe400078e0204 */
[----:B------:R-:W1:Y:S02]  /*1c40*/  MUFU.RSQ R26, R26 ;  /* 0x0000001a001a7308 */ /* 0x000e640000001400 */
[----:B-1----:R-:W-:Y:S01]  /*1c50*/  FMUL.FTZ R8, R26, R9 ;  /* 0x000000091a087220 */ /* 0x002fe20000410000 */
[----:B------:R-:W-:-:S03]  /*1c60*/  FSEL R9, R13, R6, !P2 ;  /* 0x000000060d097208 */ /* 0x000fc60005000000 */
[----:B------:R-:W-:Y:S02]  /*1c70*/  FMUL.FTZ R29, R29, R8 ;  /* 0x000000081d1d7220 */ /* 0x000fe40000410000 */
[----:B------:R-:W1:Y:S01]  /*1c80*/  @!P0 LDS R8, [R14] ;  /* 0x000000000e088984 */ /* 0x000e620000000800 */
[----:B------:R-:W-:-:S03]  /*1c90*/  FMUL.FTZ R23, R26, R9 ;  /* 0x000000091a177220 */ /* 0x000fc60000410000 */
[----:B------:R-:W2:Y:S01]  /*1ca0*/  @!P0 LDS R9, [R17] ;  /* 0x0000000011098984 */ /* 0x000ea20000000800 */
[----:B------:R-:W-:Y:S01]  /*1cb0*/  FMUL.FTZ R2, R2, R23 ;  /* 0x0000001702027220 */ /* 0x000fe20000410000 */
[----:B-1----:R-:W-:-:S03]  /*1cc0*/  @!P0 FMUL.FTZ R24, R8, R29 ;  /* 0x0000001d08188220 */ /* 0x002fc60000410000 */
[-C--:B------:R-:W-:Y:S01]  /*1cd0*/  @!P0 FMUL.FTZ R8, R8, R2.reuse ;  /* 0x0000000208088220 */ /* 0x080fe20000410000 */
[----:B--2---:R-:W-:-:S03]  /*1ce0*/  @!P0 FFMA.FTZ R24, R9, R2, -R24 ;  /* 0x0000000209188223 */ /* 0x004fc60000010818 */
[----:B------:R-:W-:Y:S01]  /*1cf0*/  @!P0 FFMA.FTZ R29, R9, R29, R8 ;  /* 0x0000001d091d8223 */ /* 0x000fe20000010008 */
[----:B------:R-:W-:Y:S01]  /*1d00*/  @!P0 IMAD.MOV.U32 R2, RZ, RZ, R24 ;  /* 0x000000ffff028224 */ /* 0x000fe200078e0018 */
[----:B------:R-:W-:-:S04]  /*1d10*/  ISETP.NE.AND P0, PT, R22, RZ, PT ;  /* 0x000000ff1600720c */ /* 0x000fc80003f05270 */
[----:B------:R-:W-:-:S05]  /*1d20*/  F2FP.F16.F32.PACK_AB R29, R29, R2 ;  /* 0x000000021d1d723e */ /* 0x000fca00000000ff */
[----:B------:R1:W-:Y:S04]  /*1d30*/  STG.E desc[UR6][R4.64], R29 ;  /* 0x0000001d04007986 */ /* 0x0003e8000c101906 */
[----:B------:R-:W-:Y:S05]  /*1d40*/  @P0 BRA `(.L_x_3952) ;  /* 0xfffffff800780947 */ /* 0x000fea000383ffff */
.L_x_3947:
[----:B------:R-:W-:Y:S05]  /*1d50*/  BSYNC B0 ;  /* 0x0000000000007941 */ /* 0x000fea0003800000 */
.L_x_3946:
        /* <DEDUP_REMOVED lines=25> */
.L_x_3976:
[----:B------:R-:W3:Y:S01]  /*1ef0*/  LDC R7, c[0x0][0x224] ;  /* 0x00008900ff077b82 */ /* 0x000ee20000000800 */
[----:B------:R-:W-:Y:S01]  /*1f00*/  ISETP.NE.AND P1, PT, R16, RZ, PT ;  /* 0x000000ff1000720c */ /* 0x000fe20003f25270 */
[----:B------:R-:W-:Y:S01]  /*1f10*/  BSSY B0, `(.L_x_3954) ;  /* 0x0000004000007945 */ /* 0x000fe20003800000 */
[----:B------:R-:W-:-:S11]  /*1f20*/  ISETP.GE.AND P2, PT, R11, R18, PT ;  /* 0x000000120b00720c */ /* 0x000fd60003f46270 */
[----:B------:R-:W-:Y:S05]  /*1f30*/  @P1 BRA `(.L_x_3955) ;  /* 0x0000000000041947 */ /* 0x000fea0003800000 */
[----:B------:R-:W-:-:S04]  /*1f40*/  DEPBAR.LE SB0, 0x0 ;  /* 0x000080000000791a */ /* 0x000fc80000000000 */
.L_x_3955:
[----:B------:R-:W-:Y:S05]  /*1f50*/  BSYNC B0 ;  /* 0x0000000000007941 */ /* 0x000fea0003800000 */
.L_x_3954:
[----:B------:R-:W4:Y:S01]  /*1f60*/  @!P2 LDS R14, [R14] ;  /* 0x000000000e0ea984 */ /* 0x000f220000000800 */
[----:B--2---:R-:W-:Y:S01]  /*1f70*/  FADD.FTZ R26, R15, R26 ;  /* 0x0000001a0f1a7221 */ /* 0x004fe20000010000 */
[----:B------:R-:W-:Y:S01]  /*1f80*/  FSEL R3, R12, R3, !P0 ;  /* 0x000000030c037208 */ /* 0x000fe20004000000 */
[----:B------:R-:W2:Y:S01]  /*1f90*/  LDC.64 R8, c[0x0][0x210] ;  /* 0x00008400ff087b82 */ /* 0x000ea20000000a00 */
[----:B------:R-:W5:Y:S01]  /*1fa0*/  @!P2 LDS R17, [R17] ;  /* 0x000000001111a984 */ /* 0x000f620000000800 */
        /* <DEDUP_REMOVED lines=8> */
[----:B------:R-:W-:-:S03]  /*2030*/  FMUL.FTZ R2, R2, R13 ;  /* 0x0000000d02027220 */ /* 0x000fc60000410000 */
[-C--:B----4-:R-:W-:Y:S01]  /*2040*/  @!P2 FMUL.FTZ R7, R3, R14.reuse ;  /* 0x0000000e0307a220 */ /* 0x090fe20000410000 */
[----:B------:R-:W-:-:S03]  /*2050*/  @!P2 FMUL.FTZ R14, R2, R14 ;  /* 0x0000000e020ea220 */ /* 0x000fc60000410000 */
[-C--:B-----5:R-:W-:Y:S01]  /*2060*/  @!P2 FFMA.FTZ R7, R2, R17.reuse, -R7 ;  /* 0x000000110207a223 */ /* 0x0a0fe20000010807 */
[----:B------:R-:W-:-:S03]  /*2070*/  @!P2 FFMA.FTZ R3, R3, R17, R14 ;  /* 0x000000110303a223 */ /* 0x000fc6000001000e */
[----:B------:R-:W-:-:S05]  /*2080*/  @!P2 IMAD.MOV.U32 R2, RZ, RZ, R7 ;  /* 0x000000ffff02a224 */ /* 0x000fca00078e0007 */
[----:B------:R-:W-:-:S05]  /*2090*/  F2FP.F16.F32.PACK_AB R3, R3, R2 ;  /* 0x000000020303723e */ /* 0x000fca00000000ff */
[----:B------:R-:W-:Y:S01]  /*20a0*/  STG.E desc[UR6][R8.64], R3 ;  /* 0x0000000308007986 */ /* 0x000fe2000c101906 */
[----:B------:R-:W-:Y:S05]  /*20b0*/  EXIT ;  /* 0x000000000000794d */ /* 0x000fea0003800000 */
.L_x_3948:
[----:B------:R-:W-:Y:S01]  /*20c0*/  HFMA2.MMA R9, -RZ, RZ, 0, 9.5367431640625e-07 ;  /* 0x00000010ff097435 */ /* 0x000fe200000001ff */
[----:B------:R-:W-:Y:S01]  /*20d0*/  BSSY B1, `(.L_x_3956) ;  /* 0x0000006000017945 */ /* 0x000fe20003800000 */
[----:B------:R-:W-:Y:S01]  /*20e0*/  IMAD.MOV.U32 R24, RZ, RZ, 0x1f ;  /* 0x0000001fff187424 */ /* 0x000fe200078e00ff */
[----:B------:R-:W-:-:S08]  /*20f0*/  MOV R27, 0xffffffff ;  /* 0xffffffff001b7802 */ /* 0x000fd00000000f00 */
[----:B------:R-:W-:Y:S05]  /*2100*/  WARPSYNC.COLLECTIVE R27, `(.L_x_3957) ;  /* 0x000000001b087348 */ /* 0x000fea0003c00000 */
[----:B------:R1:W2:Y:S02]  /*2110*/  SHFL.BFLY P1, R26, R8, R9, R24 ;  /* 0x0c000009081a7389 */ /* 0x0002a40000020018 */
[----:B-12---:R-:W-:Y:S01]  /*2120*/  ENDCOLLECTIVE ;  /* 0x000000000000791b */ /* 0x006fe20003800000 */
.L_x_3957:
[----:B------:R-:W-:Y:S05]  /*2130*/  BSYNC B1 ;  /* 0x0000000000017941 */ /* 0x000fea0003800000 */
.L_x_3956:
        /* <DEDUP_REMOVED lines=8> */
.L_x_3958:
[----:B------:R-:W-:Y:S01]  /*21c0*/  HFMA2.MMA R9, -RZ, RZ, 0, 2.384185791015625e-07 ;  /* 0x00000004ff097435 */ /* 0x000fe200000001ff */
[----:B------:R-:W-:-:S04]  /*21d0*/  FADD.FTZ R23, R23, R26 ;  /* 0x0000001a17177221 */ /* 0x000fc80000010000 */
[----:B------:R-:W-:-:S07]  /*21e0*/  IMAD.MOV.U32 R8, RZ, RZ, R23 ;  /* 0x000000ffff087224 */ /* 0x000fce00078e0017 */
[----:B------:R-:W-:Y:S05]  /*21f0*/  WARPSYNC.COLLECTIVE R27, `(.L_x_3959) ;  /* 0x000000001b087348 */ /* 0x000fea0003c00000 */
[----:B------:R1:W2:Y:S02]  /*2200*/  SHFL.BFLY P1, R26, R8, R9, R24 ;  /* 0x0c000009081a7389 */ /* 0x0002a40000020018 */
[----:B-12---:R-:W-:Y:S01]  /*2210*/  ENDCOLLECTIVE ;  /* 0x000000000000791b */ /* 0x006fe20003800000 */
.L_x_3959:
[----:B------:R-:W-:Y:S01]  /*2220*/  MOV R9, 0x2 ;  /* 0x0000000200097802 */ /* 0x000fe20000000f00 */
[----:B------:R-:W-:-:S04]  /*2230*/  FADD.FTZ R23, R23, R26 ;  /* 0x0000001a17177221 */ /* 0x000fc80000010000 */
[----:B------:R-:W-:-:S07]  /*2240*/  IMAD.MOV.U32 R8, RZ, RZ, R23 ;  /* 0x000000ffff087224 */ /* 0x000fce00078e0017 */
[----:B------:R-:W-:Y:S05]  /*2250*/  WARPSYNC.COLLECTIVE R27, `(.L_x_3960) ;  /* 0x000000001b087348 */ /* 0x000fea0003c00000 */
[----:B------:R1:W2:Y:S02]  /*2260*/  SHFL.BFLY P1, R26, R8, R9, R24 ;  /* 0x0c000009081a7389 */ /* 0x0002a40000020018 */
[----:B-12---:R-:W-:Y:S01]  /*2270*/  ENDCOLLECTIVE ;  /* 0x000000000000791b */ /* 0x006fe20003800000 */
.L_x_3960:
[----:B------:R-:W-:Y:S02]  /*2280*/  IMAD.MOV.U32 R9, RZ, RZ, 0x1 ;  /* 0x00000001ff097424 */ /* 0x000fe400078e00ff */
[----:B------:R-:W-:-:S07]  /*2290*/  FADD.FTZ R8, R23, R26 ;  /* 0x0000001a17087221 */ /* 0x000fce0000010000 */
[----:B------:R-:W-:Y:S05]  /*22a0*/  WARPSYNC.COLLECTIVE R27, `(.L_x_3961) ;  /* 0x000000001b087348 */ /* 0x000fea0003c00000 */
[----:B------:R1:W2:Y:S02]  /*22b0*/  SHFL.BFLY P1, R26, R8, R9, R24 ;  /* 0x0c000009081a7389 */ /* 0x0002a40000020018 */
[----:B-12---:R-:W-:Y:S01]  /*22c0*/  ENDCOLLECTIVE ;  /* 0x000000000000791b */ /* 0x006fe20003800000 */
.L_x_3961:
[----:B------:R-:W-:Y:S05]  /*22d0*/  BRA `(.L_x_3962) ;  /* 0xfffffff400747947 */ /* 0x000fea000383ffff */
.L_x_3951:
[----:B------:R-:W-:Y:S01]  /*22e0*/  HFMA2.MMA R9, -RZ, RZ, 0, 9.5367431640625e-07 ;  /* 0x00000010ff097435 */ /* 0x000fe200000001ff */
[----:B------:R-:W-:Y:S01]  /*22f0*/  BSSY B1, `(.L_x_3963) ;  /* 0x0000006000017945 */ /* 0x000fe20003800000 */
[----:B------:R-:W-:Y:S01]  /*2300*/  IMAD.MOV.U32 R24, RZ, RZ, 0x1f ;  /* 0x0000001fff187424 */ /* 0x000fe200078e00ff */
[----:B------:R-:W-:-:S08]  /*2310*/  MOV R27, 0xffffffff ;  /* 0xffffffff001b7802 */ /* 0x000fd00000000f00 */
[----:B------:R-:W-:Y:S05]  /*2320*/  WARPSYNC.COLLECTIVE R27, `(.L_x_3964) ;  /* 0x000000001b087348 */ /* 0x000fea0003c00000 */
[----:B------:R1:W2:Y:S02]  /*2330*/  SHFL.BFLY P1, R26, R8, R9, R24 ;  /* 0x0c000009081a7389 */ /* 0x0002a40000020018 */
[----:B-12---:R-:W-:Y:S01]  /*2340*/  ENDCOLLECTIVE ;  /* 0x000000000000791b */ /* 0x006fe20003800000 */
.L_x_3964:
[----:B------:R-:W-:Y:S05]  /*2350*/  BSYNC B1 ;  /* 0x0000000000017941 */ /* 0x000fea0003800000 */
.L_x_3963:
[----:B------:R-:W-:Y:S01]  /*2360*/  HFMA2.MMA R24, -RZ, RZ, 0, 1.847743988037109375e-06 ;  /* 0x0000001fff187435 */ /* 0x000fe200000001ff */
[----:B------:R-:W-:Y:S01]  /*2370*/  FADD.FTZ R8, R8, R26 ;  /* 0x0000001a08087221 */ /* 0x000fe20000010000 */
[----:B------:R-:W-:Y:S02]  /*2380*/  IMAD.MOV.U32 R9, RZ, RZ, 0x8 ;  /* 0x00000008ff097424 */ /* 0x000fe400078e00ff */
[----:B------:R-:W-:-:S07]  /*2390*/  IMAD.MOV.U32 R27, RZ, RZ, -0x1 ;  /* 0xffffffffff1b7424 */ /* 0x000fce00078e00ff */
[----:B------:R-:W-:Y:S05]  /*23a0*/  WARPSYNC.COLLECTIVE R27, `(.L_x_3965) ;  /* 0x000000001b087348 */ /* 0x000fea0003c00000 */
[----:B------:R1:W2:Y:S02]  /*23b0*/  SHFL.BFLY P1, R26, R8, R9, R24 ;  /* 0x0c000009081a7389 */ /* 0x0002a40000020018 */
[----:B-12---:R-:W-:Y:S01]  /*23c0*/  ENDCOLLECTIVE ;  /* 0x000000000000791b */ /* 0x006fe20003800000 */
.L_x_3965:
[----:B------:R-:W-:Y:S01]  /*23d0*/  MOV R9, 0x4 ;  /* 0x0000000400097802 */ /* 0x000fe20000000f00 */
[----:B------:R-:W-:-:S07]  /*23e0*/  FADD.FTZ R8, R8, R26 ;  /* 0x0000001a08087221 */ /* 0x000fce0000010000 */
[----:B------:R-:W-:Y:S05]  /*23f0*/  WARPSYNC.COLLECTIVE R27, `(.L_x_3966) ;  /* 0x000000001b087348 */ /* 0x000fea0003c00000 */
[----:B------:R1:W2:Y:S02]  /*2400*/  SHFL.BFLY P1, R26, R8, R9, R24 ;  /* 0x0c000009081a7389 */ /* 0x0002a40000020018 */
[----:B-12---:R-:W-:Y:S01]  /*2410*/  ENDCOLLECTIVE ;  /* 0x000000000000791b */ /* 0x006fe20003800000 */
.L_x_3966:
[----:B------:R-:W-:Y:S02]  /*2420*/  IMAD.MOV.U32 R9, RZ, RZ, 0x2 ;  /* 0x00000002ff097424 */ /* 0x000fe400078e00ff */
[----:B------:R-:W-:-:S07]  /*2430*/  FADD.FTZ R8, R8, R26 ;  /* 0x0000001a08087221 */ /* 0x000fce0000010000 */
[----:B------:R-:W-:Y:S05]  /*2440*/  WARPSYNC.COLLECTIVE R27, `(.L_x_3967) ;  /* 0x000000001b087348 */ /* 0x000fea0003c00000 */
[----:B------:R1:W2:Y:S02]  /*2450*/  SHFL.BFLY P1, R26, R8, R9, R24 ;  /* 0x0c000009081a7389 */ /* 0x0002a40000020018 */
[----:B-12---:R-:W-:Y:S01]  /*2460*/  ENDCOLLECTIVE ;  /* 0x000000000000791b */ /* 0x006fe20003800000 */
.L_x_3967:
[----:B------:R-:W-:Y:S01]  /*2470*/  HFMA2.MMA R9, -RZ, RZ, 0, 5.9604644775390625e-08 ;  /* 0x00000001ff097435 */ /* 0x000fe200000001ff */
[----:B------:R-:W-:-:S10]  /*2480*/  FADD.FTZ R8, R8, R26 ;  /* 0x0000001a08087221 */ /* 0x000fd40000010000 */
[----:B------:R-:W-:Y:S05]  /*2490*/  WARPSYNC.COLLECTIVE R27, `(.L_x_3968) ;  /* 0x000000001b087348 */ /* 0x000fea0003c00000 */
[----:B------:R1:W2:Y:S02]  /*24a0*/  SHFL.BFLY P1, R26, R8, R9, R24 ;  /* 0x0c000009081a7389 */ /* 0x0002a40000020018 */
[----:B-12---:R-:W-:Y:S01]  /*24b0*/  ENDCOLLECTIVE ;  /* 0x000000000000791b */ /* 0x006fe20003800000 */
.L_x_3968:
[----:B------:R-:W-:Y:S05]  /*24c0*/  BRA `(.L_x_3969) ;  /* 0xfffffff400c07947 */ /* 0x000fea000383ffff */
.L_x_3953:
[----:B------:R-:W-:Y:S01]  /*24d0*/  BSSY B0, `(.L_x_3970) ;  /* 0x0000007000007945 */ /* 0x000fe20003800000 */
[----:B------:R-:W-:Y:S01]  /*24e0*/  IMAD.MOV.U32 R9, RZ, RZ, 0x10 ;  /* 0x00000010ff097424 */ /* 0x000fe200078e00ff */
[----:B------:R-:W-:Y:S01]  /*24f0*/  MOV R24, 0x1f ;  /* 0x0000001f00187802 */ /* 0x000fe20000000f00 */
[----:B------:R-:W-:-:S07]  /*2500*/  IMAD.MOV.U32 R27, RZ, RZ, -0x1 ;  /* 0xffffffffff1b7424 */ /* 0x000fce00078e00ff */
[----:B------:R-:W-:Y:S05]  /*2510*/  WARPSYNC.COLLECTIVE R27, `(.L_x_3971) ;  /* 0x000000001b087348 */ /* 0x000fea0003c00000 */
[----:B------:R1:W2:Y:S02]  /*2520*/  SHFL.BFLY P1, R26, R8, R9, R24 ;  /* 0x0c000009081a7389 */ /* 0x0002a40000020018 */
[----:B-12---:R-:W-:Y:S01]  /*2530*/  ENDCOLLECTIVE ;  /* 0x000000000000791b */ /* 0x006fe20003800000 */
.L_x_3971:
[----:B------:R-:W-:Y:S05]  /*2540*/  BSYNC B0 ;  /* 0x0000000000007941 */ /* 0x000fea0003800000 */
.L_x_3970:
[----:B------:R-:W-:Y:S01]  /*2550*/  HFMA2.MMA R9, -RZ, RZ, 0, 4.76837158203125e-07 ;  /* 0x00000008ff097435 */ /* 0x000fe200000001ff */
[----:B------:R-:W-:Y:S01]  /*2560*/  FADD.FTZ R8, R8, R26 ;  /* 0x0000001a08087221 */ /* 0x000fe20000010000 */
[----:B------:R-:W-:Y:S01]  /*2570*/  IMAD.MOV.U32 R24, RZ, RZ, 0x1f ;  /* 0x0000001fff187424 */ /* 0x000fe200078e00ff */
[----:B------:R-:W-:-:S08]  /*2580*/  MOV R27, 0xffffffff ;  /* 0xffffffff001b7802 */ /* 0x000fd00000000f00 */
[----:B------:R-:W-:Y:S05]  /*2590*/  WARPSYNC.COLLECTIVE R27, `(.L_x_3972) ;  /* 0x000000001b087348 */ /* 0x000fea0003c00000 */
[----:B------:R1:W2:Y:S02]  /*25a0*/  SHFL.BFLY P1, R26, R8, R9, R24 ;  /* 0x0c000009081a7389 */ /* 0x0002a40000020018 */
[----:B-12---:R-:W-:Y:S01]  /*25b0*/  ENDCOLLECTIVE ;  /* 0x000000000000791b */ /* 0x006fe20003800000 */
.L_x_3972:
[----:B------:R-:W-:Y:S01]  /*25c0*/  HFMA2.MMA R9, -RZ, RZ, 0, 2.384185791015625e-07 ;  /* 0x00000004ff097435 */ /* 0x000fe200000001ff */
[----:B------:R-:W-:-:S04]  /*25d0*/  FADD.FTZ R7, R8, R26 ;  /* 0x0000001a08077221 */ /* 0x000fc80000010000 */
[----:B------:R-:W-:-:S07]  /*25e0*/  IMAD.MOV.U32 R8, RZ, RZ, R7 ;  /* 0x000000ffff087224 */ /* 0x000fce00078e0007 */
[----:B------:R-:W-:Y:S05]  /*25f0*/  WARPSYNC.COLLECTIVE R27, `(.L_x_3973) ;  /* 0x000000001b087348 */ /* 0x000fea0003c00000 */
[----:B------:R1:W2:Y:S02]  /*2600*/  SHFL.BFLY P1, R26, R8, R9, R24 ;  /* 0x0c000009081a7389 */ /* 0x0002a40000020018 */
[----:B-12---:R-:W-:Y:S01]  /*2610*/  ENDCOLLECTIVE ;  /* 0x000000000000791b */ /* 0x006fe20003800000 */
.L_x_3973:
[----:B------:R-:W-:Y:S01]  /*2620*/  MOV R9, 0x2 ;  /* 0x0000000200097802 */ /* 0x000fe20000000f00 */
[----:B------:R-:W-:-:S04]  /*2630*/  FADD.FTZ R10, R7, R26 ;  /* 0x0000001a070a7221 */ /* 0x000fc80000010000 */
[----:B------:R-:W-:-:S07]  /*2640*/  IMAD.MOV.U32 R8, RZ, RZ, R10 ;  /* 0x000000ffff087224 */ /* 0x000fce00078e000a */
[----:B------:R-:W-:Y:S05]  /*2650*/  WARPSYNC.COLLECTIVE R27, `(.L_x_3974) ;  /* 0x000000001b087348 */ /* 0x000fea0003c00000 */
[----:B------:R1:W2:Y:S02]  /*2660*/  SHFL.BFLY P1, R26, R8, R9, R24 ;  /* 0x0c000009081a7389 */ /* 0x0002a40000020018 */
[----:B-12---:R-:W-:Y:S01]  /*2670*/  ENDCOLLECTIVE ;  /* 0x000000000000791b */ /* 0x006fe20003800000 */
.L_x_3974:
[----:B------:R-:W-:Y:S01]  /*2680*/  HFMA2.MMA R9, -RZ, RZ, 0, 5.9604644775390625e-08 ;  /* 0x00000001ff097435 */ /* 0x000fe200000001ff */
[----:B------:R-:W-:-:S04]  /*2690*/  FADD.FTZ R15, R10, R26 ;  /* 0x0000001a0a0f7221 */ /* 0x000fc80000010000 */
[----:B------:R-:W-:-:S07]  /*26a0*/  IMAD.MOV.U32 R8, RZ, RZ, R15 ;  /* 0x000000ffff087224 */ /* 0x000fce00078e000f */
[----:B------:R-:W-:Y:S05]  /*26b0*/  WARPSYNC.COLLECTIVE R27, `(.L_x_3975) ;  /* 0x000000001b087348 */ /* 0x000fea0003c00000 */
[----:B------:R1:W2:Y:S02]  /*26c0*/  SHFL.BFLY P1, R26, R8, R9, R24 ;  /* 0x0c000009081a7389 */ /* 0x0002a40000020018 */
[----:B-12---:R-:W-:Y:S01]  /*26d0*/  ENDCOLLECTIVE ;  /* 0x000000000000791b */ /* 0x006fe20003800000 */
.L_x_3975:
[----:B------:R-:W-:Y:S05]  /*26e0*/  BRA `(.L_x_3976) ;  /* 0xfffffff800007947 */ /* 0x000fea000383ffff */
.L_x_3977:
        /* <DEDUP_REMOVED lines=9> */
.L_x_4619:


//--------------------- .text._ZN12tensorrt_llm7kernels32fusedQKNormRopeKernelNTokenHeadsIN3c104HalfEfLi256ELb0ELi4EEEvPviiifPKvS6_S6_PKlii --------------------------
	.section	.text._ZN12tensorrt_llm7kernels32fusedQKNormRopeKernelNTokenHeadsIN3c104HalfEfLi256ELb0ELi4EEEvPviiifPKvS6_S6_PKlii,"ax",@progbits
	.align	128
        .global         _ZN12tensorrt_llm7kernels32fusedQKNormRopeKernelNTokenHeadsIN3c104HalfEfLi256ELb0ELi4EEEvPviiifPKvS6_S6_PKlii
        .type           _ZN12tensorrt_llm7kernels32fusedQKNormRopeKernelNTokenHeadsIN3c104HalfEfLi256ELb0ELi4EEEvPviiifPKvS6_S6_PKlii,@function
        .size           _ZN12tensorrt_llm7kernels32fusedQKNormRopeKernelNTokenHeadsIN3c104HalfEfLi256ELb0ELi4EEEvPviiifPKvS6_S6_PKlii,(.L_x_4620 - _ZN12tensorrt_llm7kernels32fusedQKNormRopeKernelNTokenHeadsIN3c104HalfEfLi256ELb0ELi4EEEvPviiifPKvS6_S6_PKlii)
        .other          _ZN12tensorrt_llm7kernels32fusedQKNormRopeKernelNTokenHeadsIN3c104HalfEfLi256ELb0ELi4EEEvPviiifPKvS6_S6_PKlii,@"STO_CUDA_ENTRY STV_DEFAULT"
_ZN12tensorrt_llm7kernels32fusedQKNormRopeKernelNTokenHeadsIN3c104HalfEfLi256ELb0ELi4EEEvPviiifPKvS6_S6_PKlii:
.text._ZN12tensorrt_llm7kernels32fusedQKNormRopeKernelNTokenHeadsIN3c104HalfEfLi256ELb0ELi4EEEvPviiifPKvS6_S6_PKlii:
        /* <DEDUP_REMOVED lines=79> */
.L_x_3982:
        /* <DEDUP_REMOVED lines=45> */
.L_x_3981:
[----:B------:R-:W-:Y:S05]  /*07c0*/  BSYNC B1 ;  /* 0x0000000000017941 */ /* 0x000fea0003800000 */
.L_x_3980:
        /* <DEDUP_REMOVED lines=13> */
.L_x_3983:
        /* <DEDUP_REMOVED lines=16> */
.L_x_3979:
[----:B------:R-:W-:Y:S05]  /*09a0*/  BSYNC B0 ;  /* 0x0000000000007941 */ /* 0x000fea0003800000 */
.L_x_3978:
        /* <DEDUP_REMOVED lines=37> */
.L_x_3988:
        /* <DEDUP_REMOVED lines=13> */
.L_x_3987:
[----:B------:R-:W-:Y:S05]  /*0cd0*/  BSYNC B1 ;  /* 0x0000000000017941 */ /* 0x000fea0003800000 */
.L_x_3986:
        /* <DEDUP_REMOVED lines=25> */
.L_x_3991:
        /* <DEDUP_REMOVED lines=49> */
.L_x_3990:
[----:B------:R-:W-:Y:S05]  /*1180*/  BSYNC B1 ;  /* 0x0000000000017941 */ /* 0x000fea0003800000 */
.L_x_3989:
        /* <DEDUP_REMOVED lines=32> */
.L_x_3993:
[----:B------:R-:W-:Y:S05]  /*1390*/  BSYNC B1 ;  /* 0x0000000000017941 */ /* 0x000fea0003800000 */
.L_x_3992:
        /* <DEDUP_REMOVED lines=15> */
.L_x_3985:
[----:B------:R-:W-:Y:S05]  /*1490*/  BSYNC B0 ;  /* 0x0000000000007941 */ /* 0x000fea0003800000 */
.L_x_3984:
        /* <DEDUP_REMOVED lines=165> */
.L_x_4001:
        /* <DEDUP_REMOVED lines=30> */
.L_x_4008:
        /* <DEDUP_REMOVED lines=30> */
.L_x_3996:
[----:B------:R-:W-:Y:S05]  /*22b0*/  BSYNC B0 ;  /* 0x0000000000007941 */ /* 0x000fea0003800000 */
.L_x_3995:
        /* <DEDUP_REMOVED lines=105> */
.L_x_4019:
        /* <DEDUP_REMOVED lines=13> */
.L_x_3998:
[----:B------:R-:W-:Y:S05]  /*2a20*/  BSYNC B0 ;  /* 0x0000000000007941 */ /* 0x000fea0003800000 */
.L_x_3997:
        /* <DEDUP_REMOVED lines=18> */
.L_x_3994:
[----:B------:R-:W-:Y:S01]  /*2b50*/  HFMA2.MMA R42, -RZ, RZ, 0, 9.5367431640625e-07 ;  /* 0x00000010ff2a7435 */ /* 0x000fe200000001ff */
[----:B------:R-:W-:Y:S01]  /*2b60*/  BSSY B0, `(.L_x_4002) ;  /* 0x0000006000007945 */ /* 0x000fe20003800000 */
[----:B------:R-:W-:Y:S01]  /*2b70*/  IMAD.MOV.U32 R51, RZ, RZ, 0x1f ;  /* 0x0000001fff337424 */ /* 0x000fe200078e00ff */
[----:B------:R-:W-:-:S08]  /*2b80*/  MOV R40, 0xffffffff ;  /* 0xffffffff00287802 */ /* 0x000fd00000000f00 */
[----:B------:R-:W-:Y:S05]  /*2b90*/  WARPSYNC.COLLECTIVE R40, `(.L_x_4003) ;  /* 0x0000000028087348 */ /* 0x000fea0003c00000 */
[----:B------:R1:W2:Y:S02]  /*2ba0*/  SHFL.BFLY P2, R50, R53, R42, R51 ;  /* 0x0c00002a35327389 */ /* 0x0002a40000040033 */
[----:B-12---:R-:W-:Y:S01]  /*2bb0*/  ENDCOLLECTIVE ;  /* 0x000000000000791b */ /* 0x006fe20003800000 */
.L_x_4003:
[----:B------:R-:W-:Y:S05]  /*2bc0*/  BSYNC B0 ;  /* 0x0000000000007941 */ /* 0x000fea0003800000 */
.L_x_4002:
[----:B------:R-:W-:Y:S01]  /*2bd0*/  HFMA2.MMA R51, -RZ, RZ, 0, 1.847743988037109375e-06 ;  /* 0x0000001fff337435 */ /* 0x000fe200000001ff */
[----:B------:R-:W-:Y:S01]  /*2be0*/  FADD.FTZ R53, R53, R50 ;  /* 0x0000003235357221 */ /* 0x000fe20000010000 */
[----:B------:R-:W-:Y:S02]  /*2bf0*/  IMAD.MOV.U32 R42, RZ, RZ, 0x8 ;  /* 0x00000008ff2a7424 */ /* 0x000fe400078e00ff */
[----:B------:R-:W-:-:S07]  /*2c00*/  IMAD.MOV.U32 R40, RZ, RZ, -0x1 ;  /* 0xffffffffff287424 */ /* 0x000fce00078e00ff */
[----:B------:R-:W-:Y:S05]  /*2c10*/  WARPSYNC.COLLECTIVE R40, `(.L_x_4004) ;  /* 0x0000000028087348 */ /* 0x000fea0003c00000 */
[----:B------:R1:W2:Y:S02]  /*2c20*/  SHFL.BFLY P2, R50, R53, R42, R51 ;  /* 0x0c00002a35327389 */ /* 0x0002a40000040033 */
[----:B-12---:R-:W-:Y:S01]  /*2c30*/  ENDCOLLECTIVE ;  /* 0x000000000000791b */ /* 0x006fe20003800000 */
.L_x_4004:
[----:B------:R-:W-:Y:S02]  /*2c40*/  IMAD.MOV.U32 R42, RZ, RZ, 0x4 ;  /* 0x00000004ff2a7424 */ /* 0x000fe400078e00ff */
[----:B------:R-:W-:-:S05]  /*2c50*/  FADD.FTZ R14, R53, R50 ;  /* 0x00000032350e7221 */ /* 0x000fca0000010000 */
[----:B------:R-:W-:-:S07]  /*2c60*/  MOV R53, R14 ;  /* 0x0000000e00357202 */ /* 0x000fce0000000f00 */
[----:B------:R-:W-:Y:S05]  /*2c70*/  WARPSYNC.COLLECTIVE R40, `(.L_x_4005) ;  /* 0x0000000028087348 */ /* 0x000fea0003c00000 */
[----:B------:R1:W2:Y:S02]  /*2c80*/  SHFL.BFLY P2, R50, R53, R42, R51 ;  /* 0x0c00002a35327389 */ /* 0x0002a40000040033 */
[----:B-12---:R-:W-:Y:S01]  /*2c90*/  ENDCOLLECTIVE ;  /* 0x000000000000791b */ /* 0x006fe20003800000 */
.L_x_4005:
[----:B------:R-:W-:Y:S02]  /*2ca0*/  IMAD.MOV.U32 R42, RZ, RZ, 0x2 ;  /* 0x00000002ff2a7424 */ /* 0x000fe400078e00ff */
[----:B------:R-:W-:-:S05]  /*2cb0*/  FADD.FTZ R44, R14, R50 ;  /* 0x000000320e2c7221 */ /* 0x000fca0000010000 */
[----:B------:R-:W-:-:S07]  /*2cc0*/  MOV R53, R44 ;  /* 0x0000002c00357202 */ /* 0x000fce0000000f00 */
[----:B------:R-:W-:Y:S05]  /*2cd0*/  WARPSYNC.COLLECTIVE R40, `(.L_x_4006) ;  /* 0x0000000028087348 */ /* 0x000fea0003c00000 */
[----:B------:R1:W2:Y:S02]  /*2ce0*/  SHFL.BFLY P2, R50, R53, R42, R51 ;  /* 0x0c00002a35327389 */ /* 0x0002a40000040033 */
[----:B-12---:R-:W-:Y:S01]  /*2cf0*/  ENDCOLLECTIVE ;  /* 0x000000000000791b */ /* 0x006fe20003800000 */
.L_x_4006:
[----:B------:R-:W-:Y:S02]  /*2d00*/  IMAD.MOV.U32 R42, RZ, RZ, 0x1 ;  /* 0x00000001ff2a7424 */ /* 0x000fe400078e00ff */
[----:B------:R-:W-:-:S05]  /*2d10*/  FADD.FTZ R49, R44, R50 ;  /* 0x000000322c317221 */ /* 0x000fca0000010000 */
[----:B------:R-:W-:-:S07]  /*2d20*/  MOV R53, R49 ;  /* 0x0000003100357202 */ /* 0x000fce0000000f00 */
[----:B------:R-:W-:Y:S05]  /*2d30*/  WARPSYNC.COLLECTIVE R40, `(.L_x_4007) ;  /* 0x0000000028087348 */ /* 0x000fea0003c00000 */
[----:B------:R1:W2:Y:S02]  /*2d40*/  SHFL.BFLY P2, R50, R53, R42, R51 ;  /* 0x0c00002a35327389 */ /* 0x0002a40000040033 */
[----:B-12---:R-:W-:Y:S01]  /*2d50*/  ENDCOLLECTIVE ;  /* 0x000000000000791b */ /* 0x006fe20003800000 */
.L_x_4007:
[----:B------:R-:W-:Y:S05]  /*2d60*/  BRA `(.L_x_4008) ;  /* 0xfffffff000d87947 */ /* 0x000fea000383ffff */
.L_x_3999:
        /* <DEDUP_REMOVED lines=23> */
.L_x_4010:
[----:B------:R-:W-:Y:S05]  /*2ee0*/  BSYNC B1 ;  /* 0x0000000000017941 */ /* 0x000fea0003800000 */
.L_x_4009:
        /* <DEDUP_REMOVED lines=8> */
.L_x_4011:
        /* <DEDUP_REMOVED lines=28> */
.L_x_4012:
        /* <DEDUP_REMOVED lines=10> */
.L_x_4013:
        /* <DEDUP_REMOVED lines=13> */
.L_x_4014:
        /* <DEDUP_REMOVED lines=12> */
.L_x_4015:
[----:B------:R-:W1:Y:S01]  /*3360*/  LDS R52, [R52] ;  /* 0x0000000034347984 */ /* 0x000e620000000800 */
[----:B------:R-:W-:Y:S02]  /*3370*/  IMAD.MOV.U32 R53, RZ, RZ, R47 ;  /* 0x000000ffff357224 */ /* 0x000fe400078e002f */
[----:B------:R-:W-:-:S07]  /*3380*/  IMAD.MOV.U32 R44, RZ, RZ, R50 ;  /* 0x000000ffff2c7224 */ /* 0x000fce00078e0032 */
[----:B-1----:R-:W-:Y:S05]  /*3390*/  WARPSYNC.COLLECTIVE R40, `(.L_x_4016) ;  /* 0x0000000028087348 */ /* 0x002fea0003c00000 */
[----:B------:R2:W3:Y:S02]  /*33a0*/  SHFL.BFLY P2, R50, R53, R42, R51 ;  /* 0x0c00002a35327389 */ /* 0x0004e40000040033 */
[----:B-123--:R-:W-:Y:S01]  /*33b0*/  ENDCOLLECTIVE ;  /* 0x000000000000791b */ /* 0x00efe20003800000 */
.L_x_4016:
        /* <DEDUP_REMOVED lines=22> */
.L_x_4017:
        /* <DEDUP_REMOVED lines=11> */
.L_x_4018:
[----:B------:R-:W-:Y:S05]  /*35d0*/  BRA `(.L_x_4019) ;  /* 0xfffffff000dc7947 */ /* 0x000fea000383ffff */
.L_x_4000:
[----:B------:R-:W-:Y:S01]  /*35e0*/  BSSY B1, `(.L_x_4020) ;  /* 0x0000005000017945 */ /* 0x000fe20003800000 */
[----:B------:R-:W-:-:S07]  /*35f0*/  MOV R40, 0xffffffff ;  /* 0xffffffff00287802 */ /* 0x000fce0000000f00 */
[----:B------:R-:W-:Y:S05]  /*3600*/  WARPSYNC.COLLECTIVE R40, `(.L_x_4021) ;  /* 0x0000000028087348 */ /* 0x000fea0003c00000 */
[----:B------:R-:W-:Y:S01]  /*3610*/  NOP ;  /* 0x0000000000007918 */ /* 0x000fe20000000000 */
[----:B------:R-:W-:Y:S01]  /*3620*/  ENDCOLLECTIVE ;  /* 0x000000000000791b */ /* 0x000fe20003800000 */
.L_x_4021:
[----:B------:R-:W-:Y:S05]  /*3630*/  BSYNC B1 ;  /* 0x0000000000017941 */ /* 0x000fea0003800000 */
.L_x_4020:
[----:B------:R-:W-:Y:S05]  /*3640*/  BRA `(.L_x_3998) ;  /* 0xfffffff000f47947 */ /* 0x000fea000383ffff */
.L_x_4022:
        /* <DEDUP_REMOVED lines=11> */
.L_x_4620:


//--------------------- .text._ZN12tensorrt_llm7kernels32fusedQKNormRopeKernelNTokenHeadsIN3c104HalfEfLi256ELb1ELi4EEEvPviiifPKvS6_S6_PKlii --------------------------
	.section	.text._ZN12tensorrt_llm7kernels32fusedQKNormRopeKernelNTokenHeadsIN3c104HalfEfLi256ELb1ELi4EEEvPviiifPKvS6_S6_PKlii,"ax",@progbits
	.align	128
        .global         _ZN12tensorrt_llm7kernels32fusedQKNormRopeKernelNTokenHeadsIN3c104HalfEfLi256ELb1ELi4EEEvPviiifPKvS6_S6_PKlii
        .type           _ZN12tensorrt_llm7kernels32fusedQKNormRopeKernelNTokenHeadsIN3c104HalfEfLi256ELb1ELi4EEEvPviiifPKvS6_S6_PKlii,@function
        .size           _ZN12tensorrt_llm7kernels32fusedQKNormRopeKernelNTokenHeadsIN3c104HalfEfLi256ELb1ELi4EEEvPviiifPKvS6_S6_PKlii,(.L_x_4621 - _ZN12tensorrt_llm7kernels32fusedQKNormRopeKernelNTokenHeadsIN3c104HalfEfLi256ELb1ELi4EEEvPviiifPKvS6_S6_PKlii)
        .other          _ZN12tensorrt_llm7kernels32fusedQKNormRopeKernelNTokenHeadsIN3c104HalfEfLi256ELb1ELi4EEEvPviiifPKvS6_S6_PKlii,@"STO_CUDA_ENTRY STV_DEFAULT"
_ZN12tensorrt_llm7kernels32fusedQKNormRopeKernelNTokenHeadsIN3c104HalfEfLi256ELb1ELi4EEEvPviiifPKvS6_S6_PKlii:
.text._ZN12tensorrt_llm7kernels32fusedQKNormRopeKernelNTokenHeadsIN3c104HalfEfLi256ELb1ELi4EEEvPviiifPKvS6_S6_PKlii:
        /* <DEDUP_REMOVED lines=79> */
.L_x_4027:
        /* <DEDUP_REMOVED lines=45> */
.L_x_4026:
[----:B------:R-:W-:Y:S05]  /*07c0*/  BSYNC B1 ;  /* 0x0000000000017941 */ /* 0x000fea0003800000 */
.L_x_4025:
        /* <DEDUP_REMOVED lines=13> */
.L_x_4028:
        /* <DEDUP_REMOVED lines=16> */
.L_x_4024:
[----:B------:R-:W-:Y:S05]  /*09a0*/  BSYNC B0 ;  /* 0x0000000000007941 */ /* 0x000fea0003800000 */
.L_x_4023:
        /* <DEDUP_REMOVED lines=37> */
.L_x_4033:
        /* <DEDUP_REMOVED lines=13> */
.L_x_4032:
[----:B------:R-:W-:Y:S05]  /*0cd0*/  BSYNC B1 ;  /* 0x0000000000017941 */ /* 0x000fea0003800000 */
.L_x_4031:
        /* <DEDUP_REMOVED lines=26> */
.L_x_4036:
        /* <DEDUP_REMOVED lines=49> */
.L_x_4035:
[----:B------:R-:W-:Y:S05]  /*1190*/  BSYNC B1 ;  /* 0x0000000000017941 */ /* 0x000fea0003800000 */
.L_x_4034:
        /* <DEDUP_REMOVED lines=32> */
.L_x_4038:
[----:B------:R-:W-:Y:S05]  /*13a0*/  BSYNC B1 ;  /* 0x0000000000017941 */ /* 0x000fea0003800000 */
.L_x_4037:
        /* <DEDUP_REMOVED lines=15> */
.L_x_4030:
[----:B------:R-:W-:Y:S05]  /*14a0*/  BSYNC B0 ;  /* 0x0000000000007941 */ /* 0x000fea0003800000 */
.L_x_4029:
        /* <DEDUP_REMOVED lines=61> */
.L_x_4044:
        /* <DEDUP_REMOVED lines=30> */
.L_x_4051:
        /* <DEDUP_REMOVED lines=30> */
.L_x_4041:
[----:B------:R-:W-:Y:S05]  /*1c40*/  BSYNC B0 ;  /* 0x0000000000007941 */ /* 0x000fea0003800000 */
.L_x_4040:
        /* <DEDUP_REMOVED lines=29> */
.L_x_4043:
[----:B------:R-:W-:Y:S05]  /*1e20*/  BSYNC B0 ;  /* 0x0000000000007941 */ /* 0x000fea0003800000 */
.L_x_4042:
        /* <DEDUP_REMOVED lines=18> */
.L_x_4039:
        /* <DEDUP_REMOVED lines=8> */
.L_x_4046:
[----:B------:R-:W-:Y:S05]  /*1fd0*/  BSYNC B0 ;  /* 0x0000000000007941 */ /* 0x000fea0003800000 */
.L_x_4045:
        /* <DEDUP_REMOVED lines=8> */
.L_x_4047:
[----:B------:R-:W-:Y:S02]  /*2060*/  IMAD.MOV.U32 R42, RZ, RZ, 0x4 ;  /* 0x00000004ff2a7424 */ /* 0x000fe400078e00ff */
[----:B------:R-:W-:-:S04]  /*2070*/  IMAD.MOV.U32 R6, RZ, RZ, R41 ;  /* 0x000000ffff067224 */ /* 0x000fc800078e0029 */
[----:B------:R-:W-:-:S05]  /*2080*/  FADD.FTZ R6, R5, R6 ;  /* 0x0000000605067221 */ /* 0x000fca0000010000 */
[----:B------:R-:W-:-:S07]  /*2090*/  MOV R5, R6 ;  /* 0x0000000600057202 */ /* 0x000fce0000000f00 */
[----:B------:R-:W-:Y:S05]  /*20a0*/  WARPSYNC.COLLECTIVE R40, `(.L_x_4048) ;  /* 0x0000000028087348 */ /* 0x000fea0003c00000 */
[----:B------:R1:W2:Y:S02]  /*20b0*/  SHFL.BFLY P1, R41, R5, R42, R43 ;  /* 0x0c00002a05297389 */ /* 0x0002a4000002002b */
[----:B-12---:R-:W-:Y:S01]  /*20c0*/  ENDCOLLECTIVE ;  /* 0x000000000000791b */ /* 0x006fe20003800000 */
.L_x_4048:
[----:B------:R-:W-:Y:S01]  /*20d0*/  HFMA2.MMA R42, -RZ, RZ, 0, 1.1920928955078125e-07 ;  /* 0x00000002ff2a7435 */ /* 0x000fe200000001ff */
[----:B------:R-:W-:-:S05]  /*20e0*/  MOV R39, R41 ;  /* 0x0000002900277202 */ /* 0x000fca0000000f00 */
[----:B------:R-:W-:-:S04]  /*20f0*/  FADD.FTZ R39, R6, R39 ;  /* 0x0000002706277221 */ /* 0x000fc80000010000 */
[----:B------:R-:W-:-:S07]  /*2100*/  IMAD.MOV.U32 R5, RZ, RZ, R39 ;  /* 0x000000ffff057224 */ /* 0x000fce00078e0027 */
[----:B------:R-:W-:Y:S05]  /*2110*/  WARPSYNC.COLLECTIVE R40, `(.L_x_4049) ;  /* 0x0000000028087348 */ /* 0x000fea0003c00000 */
[----:B------:R1:W2:Y:S02]  /*2120*/  SHFL.BFLY P1, R41, R5, R42, R43 ;  /* 0x0c00002a05297389 */ /* 0x0002a4000002002b */
[----:B-12---:R-:W-:Y:S01]  /*2130*/  ENDCOLLECTIVE ;  /* 0x000000000000791b */ /* 0x006fe20003800000 */
.L_x_4049:
[----:B------:R-:W-:Y:S02]  /*2140*/  IMAD.MOV.U32 R42, RZ, RZ, 0x1 ;  /* 0x00000001ff2a7424 */ /* 0x000fe400078e00ff */
[----:B------:R-:W-:-:S04]  /*2150*/  IMAD.MOV.U32 R38, RZ, RZ, R41 ;  /* 0x000000ffff267224 */ /* 0x000fc800078e0029 */
[----:B------:R-:W-:-:S05]  /*2160*/  FADD.FTZ R38, R39, R38 ;  /* 0x0000002627267221 */ /* 0x000fca0000010000 */
[----:B------:R-:W-:-:S07]  /*2170*/  MOV R5, R38 ;  /* 0x0000002600057202 */ /* 0x000fce0000000f00 */
[----:B------:R-:W-:Y:S05]  /*2180*/  WARPSYNC.COLLECTIVE R40, `(.L_x_4050) ;  /* 0x0000000028087348 */ /* 0x000fea0003c00000 */
[----:B------:R1:W2:Y:S02]  /*2190*/  SHFL.BFLY P1, R41, R5, R42, R43 ;  /* 0x0c00002a05297389 */ /* 0x0002a4000002002b */
[----:B-12---:R-:W-:Y:S01]  /*21a0*/  ENDCOLLECTIVE ;  /* 0x000000000000791b */ /* 0x006fe20003800000 */
.L_x_4050:
[----:B------:R-:W-:Y:S05]  /*21b0*/  BRA `(.L_x_4051) ;  /* 0xfffffff800287947 */ /* 0x000fea000383ffff */
.L_x_4052:
        /* <DEDUP_REMOVED lines=12> */
.L_x_4621:


//--------------------- .text._ZN12tensorrt_llm7kernels32fusedQKNormRopeKernelNTokenHeadsIN3c104HalfEfLi128ELb0ELi4EEEvPviiifPKvS6_S6_PKlii --------------------------
	.section	.text._ZN12tensorrt_llm7kernels32fusedQKNormRopeKernelNTokenHeadsIN3c104HalfEfLi128ELb0ELi4EEEvPviiifPKvS6_S6_PKlii,"ax",@progbits
	.align	128
        .global         _ZN12tensorrt_llm7kernels32fusedQKNormRopeKernelNTokenHeadsIN3c104HalfEfLi128ELb0ELi4EEEvPviiifPKvS6_S6_PKlii
        .type           _ZN12tensorrt_llm7kernels32fusedQKNormRopeKernelNTokenHeadsIN3c104HalfEfLi128ELb0ELi4EEEvPviiifPKvS6_S6_PKlii,@function
        .size           _ZN12tensorrt_llm7kernels32fusedQKNormRopeKernelNTokenHeadsIN3c104HalfEfLi128ELb0ELi4EEEvPviiifPKvS6_S6_PKlii,(.L_x_4622 - _ZN12tensorrt_llm7kernels32fusedQKNormRopeKernelNTokenHeadsIN3c104HalfEfLi128ELb0ELi4EEEvPviiifPKvS6_S6_PKlii)
        .other          _ZN12tensorrt_llm7kernels32fusedQKNormRopeKernelNTokenHeadsIN3c104HalfEfLi128ELb0ELi4EEEvPviiifPKvS6_S6_PKlii,@"STO_CUDA_ENTRY STV_DEFAULT"
_ZN12tensorrt_llm7kernels32fusedQKNormRopeKernelNTokenHeadsIN3c104HalfEfLi128ELb0ELi4EEEvPviiifPKvS6_S6_PKlii:
.text._ZN12tensorrt_llm7kernels32fusedQKNormRopeKernelNTokenHeadsIN3c104HalfEfLi128ELb0ELi4EEEvPviiifPKvS6_S6_PKlii:
        /* <DEDUP_REMOVED lines=79> */
.L_x_4057:
        /* <DEDUP_REMOVED lines=45> */
.L_x_4056:
[----:B------:R-:W-:Y:S05]  /*07c0*/  BSYNC B1 ;  /* 0x0000000000017941 */ /* 0x000fea0003800000 */
.L_x_4055:
        /* <DEDUP_REMOVED lines=13> */
.L_x_4058:
        /* <DEDUP_REMOVED lines=16> */
.L_x_4054:
[----:B------:R-:W-:Y:S05]  /*09a0*/  BSYNC B0 ;  /* 0x0000000000007941 */ /* 0x000fea0003800000 */
.L_x_4053:
        /* <DEDUP_REMOVED lines=37> */
.L_x_4063:
        /* <DEDUP_REMOVED lines=13> */
.L_x_4062:
[----:B------:R-:W-:Y:S05]  /*0cd0*/  BSYNC B1 ;  /* 0x0000000000017941 */ /* 0x000fea0003800000 */
.L_x_4061:
        /* <DEDUP_REMOVED lines=25> */
.L_x_4066:
        /* <DEDUP_REMOVED lines=49> */
.L_x_4065:
[----:B------:R-:W-:Y:S05]  /*1180*/  BSYNC B1 ;  /* 0x0000000000017941 */ /* 0x000fea0003800000 */
.L_x_4064:
        /* <DEDUP_REMOVED lines=32> */
.L_x_4068:
[----:B------:R-:W-:Y:S05]  /*1390*/  BSYNC B1 ;  /* 0x0000000000017941 */ /* 0x000fea0003800000 */
.L_x_4067:
        /* <DEDUP_REMOVED lines=15> */
.L_x_4060:
[----:B------:R-:W-:Y:S05]  /*1490*/  BSYNC B0 ;  /* 0x0000000000007941 */ /* 0x000fea0003800000 */
.L_x_4059:
        /* <DEDUP_REMOVED lines=98> */
.L_x_4076:
        /* <DEDUP_REMOVED lines=22> */
.L_x_4083:
        /* <DEDUP_REMOVED lines=18> */
.L_x_4071:
[----:B------:R-:W-:Y:S05]  /*1d40*/  BSYNC B0 ;  /* 0x0000000000007941 */ /* 0x000fea0003800000 */
.L_x_4070:
        /* <DEDUP_REMOVED lines=64> */
.L_x_4090:
        /* <DEDUP_REMOVED lines=13> */
.L_x_4073:
[----:B------:R-:W-:Y:S05]  /*2220*/  BSYNC B0 ;  /* 0x0000000000007941 */ /* 0x000fea0003800000 */
.L_x_4072:
        /* <DEDUP_REMOVED lines=16> */
.L_x_4069:
[----:B------:R-:W-:Y:S01]  /*2330*/  BSSY B0, `(.L_x_4077) ;  /* 0x0000007000007945 */ /* 0x000fe20003800000 */
[----:B------:R-:W-:Y:S01]  /*2340*/  MOV R2, 0x10 ;  /* 0x0000001000027802 */ /* 0x000fe20000000f00 */
[----:B------:R-:W-:Y:S01]  /*2350*/  IMAD.MOV.U32 R3, RZ, RZ, 0x1f ;  /* 0x0000001fff037424 */ /* 0x000fe200078e00ff */
[----:B------:R-:W-:-:S07]  /*2360*/  MOV R4, 0xffffffff ;  /* 0xffffffff00047802 */ /* 0x000fce0000000f00 */
[----:B------:R-:W-:Y:S05]  /*2370*/  WARPSYNC.COLLECTIVE R4, `(.L_x_4078) ;  /* 0x0000000004087348 */ /* 0x000fea0003c00000 */
[----:B------:R1:W2:Y:S02]  /*2380*/  SHFL.BFLY P3, R34, R33, R2, R3 ;  /* 0x0c00000221227389 */ /* 0x0002a40000060003 */
[----:B-12---:R-:W-:Y:S01]  /*2390*/  ENDCOLLECTIVE ;  /* 0x000000000000791b */ /* 0x006fe20003800000 */
.L_x_4078:
[----:B------:R-:W-:Y:S05]  /*23a0*/  BSYNC B0 ;  /* 0x0000000000007941 */ /* 0x000fea0003800000 */
.L_x_4077:
[----:B------:R-:W-:Y:S01]  /*23b0*/  HFMA2.MMA R3, -RZ, RZ, 0, 1.847743988037109375e-06 ;  /* 0x0000001fff037435 */ /* 0x000fe200000001ff */
[----:B------:R-:W-:Y:S01]  /*23c0*/  FADD.FTZ R33, R33, R34 ;  /* 0x0000002221217221 */ /* 0x000fe20000010000 */
[----:B------:R-:W-:Y:S02]  /*23d0*/  IMAD.MOV.U32 R2, RZ, RZ, 0x8 ;  /* 0x00000008ff027424 */ /* 0x000fe400078e00ff */
[----:B------:R-:W-:-:S07]  /*23e0*/  IMAD.MOV.U32 R4, RZ, RZ, -0x1 ;  /* 0xffffffffff047424 */ /* 0x000fce00078e00ff */
[----:B------:R-:W-:Y:S05]  /*23f0*/  WARPSYNC.COLLECTIVE R4, `(.L_x_4079) ;  /* 0x0000000004087348 */ /* 0x000fea0003c00000 */
[----:B------:R1:W2:Y:S02]  /*2400*/  SHFL.BFLY P3, R34, R33, R2, R3 ;  /* 0x0c00000221227389 */ /* 0x0002a40000060003 */
[----:B-12---:R-:W-:Y:S01]  /*2410*/  ENDCOLLECTIVE ;  /* 0x000000000000791b */ /* 0x006fe20003800000 */
.L_x_4079:
[----:B------:R-:W-:Y:S02]  /*2420*/  IMAD.MOV.U32 R2, RZ, RZ, 0x4 ;  /* 0x00000004ff027424 */ /* 0x000fe400078e00ff */
[----:B------:R-:W-:-:S05]  /*2430*/  FADD.FTZ R5, R33, R34 ;  /* 0x0000002221057221 */ /* 0x000fca0000010000 */
[----:B------:R-:W-:-:S07]  /*2440*/  MOV R33, R5 ;  /* 0x0000000500217202 */ /* 0x000fce0000000f00 */
[----:B------:R-:W-:Y:S05]  /*2450*/  WARPSYNC.COLLECTIVE R4, `(.L_x_4080) ;  /* 0x0000000004087348 */ /* 0x000fea0003c00000 */
[----:B------:R1:W2:Y:S02]  /*2460*/  SHFL.BFLY P3, R34, R33, R2, R3 ;  /* 0x0c00000221227389 */ /* 0x0002a40000060003 */
[----:B-12---:R-:W-:Y:S01]  /*2470*/  ENDCOLLECTIVE ;  /* 0x000000000000791b */ /* 0x006fe20003800000 */
.L_x_4080:
[----:B------:R-:W-:Y:S02]  /*2480*/  IMAD.MOV.U32 R2, RZ, RZ, 0x2 ;  /* 0x00000002ff027424 */ /* 0x000fe400078e00ff */
[----:B------:R-:W-:-:S05]  /*2490*/  FADD.FTZ R35, R5, R34 ;  /* 0x0000002205237221 */ /* 0x000fca0000010000 */
[----:B------:R-:W-:-:S07]  /*24a0*/  MOV R33, R35 ;  /* 0x0000002300217202 */ /* 0x000fce0000000f00 */
[----:B------:R-:W-:Y:S05]  /*24b0*/  WARPSYNC.COLLECTIVE R4, `(.L_x_4081) ;  /* 0x0000000004087348 */ /* 0x000fea0003c00000 */
[----:B------:R1:W2:Y:S02]  /*24c0*/  SHFL.BFLY P3, R34, R33, R2, R3 ;  /* 0x0c00000221227389 */ /* 0x0002a40000060003 */
[----:B-12---:R-:W-:Y:S01]  /*24d0*/  ENDCOLLECTIVE ;  /* 0x000000000000791b */ /* 0x006fe20003800000 */
.L_x_4081:
[----:B------:R-:W-:Y:S02]  /*24e0*/  IMAD.MOV.U32 R2, RZ, RZ, 0x1 ;  /* 0x00000001ff027424 */ /* 0x000fe400078e00ff */
[----:B------:R-:W-:-:S05]  /*24f0*/  FADD.FTZ R36, R35, R34 ;  /* 0x0000002223247221 */ /* 0x000fca0000010000 */
[----:B------:R-:W-:-:S07]  /*2500*/  MOV R33, R36 ;  /* 0x0000002400217202 */ /* 0x000fce0000000f00 */
[----:B------:R-:W-:Y:S05]  /*2510*/  WARPSYNC.COLLECTIVE R4, `(.L_x_4082) ;  /* 0x0000000004087348 */ /* 0x000fea0003c00000 */
[----:B------:R1:W2:Y:S02]  /*2520*/  SHFL.BFLY P3, R34, R33, R2, R3 ;  /* 0x0c00000221227389 */ /* 0x0002a40000060003 */
[----:B-12---:R-:W-:Y:S01]  /*2530*/  ENDCOLLECTIVE ;  /* 0x000000000000791b */ /* 0x006fe20003800000 */
.L_x_4082:
[----:B------:R-:W-:Y:S05]  /*2540*/  BRA `(.L_x_4083) ;  /* 0xfffffff400b47947 */ /* 0x000fea000383ffff */
.L_x_4074:
        /* <DEDUP_REMOVED lines=23> */
.L_x_4085:
[----:B------:R-:W-:Y:S05]  /*26c0*/  BSYNC B1 ;  /* 0x0000000000017941 */ /* 0x000fea0003800000 */
.L_x_4084:
        /* <DEDUP_REMOVED lines=8> */
.L_x_4086:
        /* <DEDUP_REMOVED lines=24> */
.L_x_4087:
        /* <DEDUP_REMOVED lines=12> */
.L_x_4088:
        /* <DEDUP_REMOVED lines=10> */
.L_x_4089:
[----:B------:R-:W1:Y:S02]  /*2a30*/  LDS R35, [R36] ;  /* 0x0000000024237984 */ /* 0x000e640000000800 */
[----:B-1----:R-:W-:Y:S01]  /*2a40*/  FFMA.FTZ R35, R32, R35, R37 ;  /* 0x0000002320237223 */ /* 0x002fe20000010025 */
[----:B------:R-:W-:Y:S06]  /*2a50*/  BRA `(.L_x_4090) ;  /* 0xfffffff400bc7947 */ /* 0x000fec000383ffff */
.L_x_4075:
[----:B------:R-:W-:Y:S01]  /*2a60*/  BSSY B1, `(.L_x_4091) ;  /* 0x0000005000017945 */ /* 0x000fe20003800000 */
[----:B------:R-:W-:-:S07]  /*2a70*/  MOV R4, 0xffffffff ;  /* 0xffffffff00047802 */ /* 0x000fce0000000f00 */
[----:B------:R-:W-:Y:S05]  /*2a80*/  WARPSYNC.COLLECTIVE R4, `(.L_x_4092) ;  /* 0x0000000004087348 */ /* 0x000fea0003c00000 */
[----:B------:R-:W-:Y:S01]  /*2a90*/  NOP ;  /* 0x0000000000007918 */ /* 0x000fe20000000000 */
[----:B------:R-:W-:Y:S01]  /*2aa0*/  ENDCOLLECTIVE ;  /* 0x000000000000791b */ /* 0x000fe20003800000 */
.L_x_4092:
[----:B------:R-:W-:Y:S05]  /*2ab0*/  BSYNC B1 ;  /* 0x0000000000017941 */ /* 0x000fea0003800000 */
.L_x_4091:
[----:B------:R-:W-:Y:S05]  /*2ac0*/  BRA `(.L_x_4073) ;  /* 0xfffffff400d47947 */ /* 0x000fea000383ffff */
.L_x_4093:
        /* <DEDUP_REMOVED lines=11> */
.L_x_4622:


//--------------------- .text._ZN12tensorrt_llm7kernels32fusedQKNormRopeKernelNTokenHeadsIN3c104HalfEfLi128ELb1ELi4EEEvPviiifPKvS6_S6_PKlii --------------------------
	.section	.text._ZN12tensorrt_llm7kernels32fusedQKNormRopeKernelNTokenHeadsIN3c104HalfEfLi128ELb1ELi4EEEvPviiifPKvS6_S6_PKlii,"ax",@progbits
	.align	128
        .global         _ZN12tensorrt_llm7kernels32fusedQKNormRopeKernelNTokenHeadsIN3c104HalfEfLi128ELb1ELi4EEEvPviiifPKvS6_S6_PKlii
        .type           _ZN12tensorrt_llm7kernels32fusedQKNormRopeKernelNTokenHeadsIN3c104HalfEfLi128ELb1ELi4EEEvPviiifPKvS6_S6_PKlii,@function
        .size           _ZN12tensorrt_llm7kernels32fusedQKNormRopeKernelNTokenHeadsIN3c104HalfEfLi128ELb1ELi4EEEvPviiifPKvS6_S6_PKlii,(.L_x_4623 - _ZN12tensorrt_llm7kernels32fusedQKNormRopeKernelNTokenHeadsIN3c104HalfEfLi128ELb1ELi4EEEvPviiifPKvS6_S6_PKlii)
        .other          _ZN12tensorrt_llm7kernels32fusedQKNormRopeKernelNTokenHeadsIN3c104HalfEfLi128ELb1ELi4EEEvPviiifPKvS6_S6_PKlii,@"STO_CUDA_ENTRY STV_DEFAULT"
_ZN12tensorrt_llm7kernels32fusedQKNormRopeKernelNTokenHeadsIN3c104HalfEfLi128ELb1ELi4EEEvPviiifPKvS6_S6_PKlii:
.text._ZN12tensorrt_llm7kernels32fusedQKNormRopeKernelNTokenHeadsIN3c104HalfEfLi128ELb1ELi4EEEvPviiifPKvS6_S6_PKlii:
        /* <DEDUP_REMOVED lines=80> */
.L_x_4098:
        /* <DEDUP_REMOVED lines=45> */
.L_x_4097:
[----:B------:R-:W-:Y:S05]  /*07d0*/  BSYNC B1 ;  /* 0x0000000000017941 */ /* 0x000fea0003800000 */
.L_x_4096:
        /* <DEDUP_REMOVED lines=13> */
.L_x_4099:
        /* <DEDUP_REMOVED lines=16> */
.L_x_4095:
[----:B------:R-:W-:Y:S05]  /*09b0*/  BSYNC B0 ;  /* 0x0000000000007941 */ /* 0x000fea0003800000 */
.L_x_4094:
        /* <DEDUP_REMOVED lines=37> */
.L_x_4104:
        /* <DEDUP_REMOVED lines=13> */
.L_x_4103:
[----:B------:R-:W-:Y:S05]  /*0ce0*/  BSYNC B1 ;  /* 0x0000000000017941 */ /* 0x000fea0003800000 */
.L_x_4102:
        /* <DEDUP_REMOVED lines=25> */
.L_x_4107:
        /* <DEDUP_REMOVED lines=49> */
.L_x_4106:
[----:B------:R-:W-:Y:S05]  /*1190*/  BSYNC B1 ;  /* 0x0000000000017941 */ /* 0x000fea0003800000 */
.L_x_4105:
        /* <DEDUP_REMOVED lines=36> */
.L_x_4109:
[----:B------:R-:W-:Y:S05]  /*13e0*/  BSYNC B1 ;  /* 0x0000000000017941 */ /* 0x000fea0003800000 */
.L_x_4108:
        /* <DEDUP_REMOVED lines=15> */
.L_x_4101:
[----:B------:R-:W-:Y:S05]  /*14e0*/  BSYNC B0 ;  /* 0x0000000000007941 */ /* 0x000fea0003800000 */
.L_x_4100:
        /* <DEDUP_REMOVED lines=45> */
.L_x_4115:
        /* <DEDUP_REMOVED lines=22> */
.L_x_4122:
        /* <DEDUP_REMOVED lines=18> */
.L_x_4112:
[----:B------:R-:W-:Y:S05]  /*1a40*/  BSYNC B0 ;  /* 0x0000000000007941 */ /* 0x000fea0003800000 */
.L_x_4111:
        /* <DEDUP_REMOVED lines=16> */
.L_x_4114:
[----:B------:R-:W-:Y:S05]  /*1b50*/  BSYNC B0 ;  /* 0x0000000000007941 */ /* 0x000fea0003800000 */
.L_x_4113:
        /* <DEDUP_REMOVED lines=16> */
.L_x_4110:
        /* <DEDUP_REMOVED lines=8> */
.L_x_4117:
[----:B------:R-:W-:Y:S05]  /*1ce0*/  BSYNC B0 ;  /* 0x0000000000007941 */ /* 0x000fea0003800000 */
.L_x_4116:
[----:B------:R-:W-:Y:S01]  /*1cf0*/  FADD.FTZ R27, R26, R25 ;  /* 0x000000191a1b7221 */ /* 0x000fe20000010000 */
[----:B------:R-:W-:Y:S01]  /*1d00*/  HFMA2.MMA R25, -RZ, RZ, 0, 1.847743988037109375e-06 ;  /* 0x0000001fff197435 */ /* 0x000fe200000001ff */
[----:B------:R-:W-:Y:S02]  /*1d10*/  IMAD.MOV.U32 R24, RZ, RZ, 0x8 ;  /* 0x00000008ff187424 */ /* 0x000fe400078e00ff */
[----:B------:R-:W-:-:S08]  /*1d20*/  IMAD.MOV.U32 R10, RZ, RZ, -0x1 ;  /* 0xffffffffff0a7424 */ /* 0x000fd000078e00ff */
[----:B------:R-:W-:Y:S05]  /*1d30*/  WARPSYNC.COLLECTIVE R10, `(.L_x_4118) ;  /* 0x000000000a087348 */ /* 0x000fea0003c00000 */
[----:B------:R1:W2:Y:S02]  /*1d40*/  SHFL.BFLY P1, R25, R27, R24, R25 ;  /* 0x0c0000181b197389 */ /* 0x0002a40000020019 */
[----:B-12---:R-:W-:Y:S01]  /*1d50*/  ENDCOLLECTIVE ;  /* 0x000000000000791b */ /* 0x006fe20003800000 */
.L_x_4118:
        /* <DEDUP_REMOVED lines=8> */
.L_x_4119:
        /* <DEDUP_REMOVED lines=8> */
.L_x_4120:
        /* <DEDUP_REMOVED lines=8> */
.L_x_4121:
[----:B------:R-:W-:Y:S01]  /*1ee0*/  MOV R27, R25 ;  /* 0x00000019001b7202 */ /* 0x000fe20000000f00 */
[----:B------:R-:W-:Y:S06]  /*1ef0*/  BRA `(.L_x_4122) ;  /* 0xfffffff800887947 */ /* 0x000fec000383ffff */
.L_x_4123:
        /* <DEDUP_REMOVED lines=16> */
.L_x_4623:


//--------------------- .text._ZN12tensorrt_llm7kernels32fusedQKNormRopeKernelNTokenHeadsIN3c104HalfEfLi64ELb0ELi4EEEvPviiifPKvS6_S6_PKlii --------------------------
	.section	.text._ZN12tensorrt_llm7kernels32fusedQKNormRopeKernelNTokenHeadsIN3c104HalfEfLi64ELb0ELi4EEEvPviiifPKvS6_S6_PKlii,"ax",@progbits
	.align	128
        .global         _ZN12tensorrt_llm7kernels32fusedQKNormRopeKernelNTokenHeadsIN3c104HalfEfLi64ELb0ELi4EEEvPviiifPKvS6_S6_PKlii
        .type           _ZN12tensorrt_llm7kernels32fusedQKNormRopeKernelNTokenHeadsIN3c104HalfEfLi64ELb0ELi4EEEvPviiifPKvS6_S6_PKlii,@function
        .size           _ZN12tensorrt_llm7kernels32fusedQKNormRopeKernelNTokenHeadsIN3c104HalfEfLi64ELb0ELi4EEEvPviiifPKvS6_S6_PKlii,(.L_x_4624 - _ZN12tensorrt_llm7kernels32fusedQKNormRopeKernelNTokenHeadsIN3c104HalfEfLi64ELb0ELi4EEEvPviiifPKvS6_S6_PKlii)
        .other          _ZN12tensorrt_llm7kernels32fusedQKNormRopeKernelNTokenHeadsIN3c104HalfEfLi64ELb0ELi4EEEvPviiifPKvS6_S6_PKlii,@"STO_CUDA_ENTRY STV_DEFAULT"
_ZN12tensorrt_llm7kernels32fusedQKNormRopeKernelNTokenHeadsIN3c104HalfEfLi64ELb0ELi4EEEvPviiifPKvS6_S6_PKlii:
.text._ZN12tensorrt_llm7kernels32fusedQKNormRopeKernelNTokenHeadsIN3c104HalfEfLi64ELb0ELi4EEEvPviiifPKvS6_S6_PKlii:
        /* <DEDUP_REMOVED lines=80> */
.L_x_4128:
        /* <DEDUP_REMOVED lines=45> */
.L_x_4127:
[----:B------:R-:W-:Y:S05]  /*07d0*/  BSYNC B1 ;  /* 0x0000000000017941 */ /* 0x000fea0003800000 */
.L_x_4126:
        /* <DEDUP_REMOVED lines=13> */
.L_x_4129:
        /* <DEDUP_REMOVED lines=16> */
.L_x_4125:
[----:B------:R-:W-:Y:S05]  /*09b0*/  BSYNC B0 ;  /* 0x0000000000007941 */ /* 0x000fea0003800000 */
.L_x_4124:
        /* <DEDUP_REMOVED lines=37> */
.L_x_4134:
        /* <DEDUP_REMOVED lines=13> */
.L_x_4133:
[----:B------:R-:W-:Y:S05]  /*0ce0*/  BSYNC B1 ;  /* 0x0000000000017941 */ /* 0x000fea0003800000 */
.L_x_4132:
        /* <DEDUP_REMOVED lines=25> */
.L_x_4137:
        /* <DEDUP_REMOVED lines=49> */
.L_x_4136:
[----:B------:R-:W-:Y:S05]  /*1190*/  BSYNC B1 ;  /* 0x0000000000017941 */ /* 0x000fea0003800000 */
.L_x_4135:
        /* <DEDUP_REMOVED lines=32> */
.L_x_4139:
[----:B------:R-:W-:Y:S05]  /*13a0*/  BSYNC B1 ;  /* 0x0000000000017941 */ /* 0x000fea0003800000 */
.L_x_4138:
        /* <DEDUP_REMOVED lines=15> */
.L_x_4131:
[----:B------:R-:W-:Y:S05]  /*14a0*/  BSYNC B0 ;  /* 0x0000000000007941 */ /* 0x000fea0003800000 */
.L_x_4130:
        /* <DEDUP_REMOVED lines=58> */
.L_x_4147:
        /* <DEDUP_REMOVED lines=18> */
.L_x_4154:
        /* <DEDUP_REMOVED lines=13> */
.L_x_4142:
[----:B------:R-:W-:Y:S05]  /*1a40*/  BSYNC B0 ;  /* 0x0000000000007941 */ /* 0x000fea0003800000 */
.L_x_4141:
        /* <DEDUP_REMOVED lines=44> */
.L_x_4159:
        /* <DEDUP_REMOVED lines=13> */
.L_x_4144:
[----:B------:R-:W-:Y:S05]  /*1de0*/  BSYNC B0 ;  /* 0x0000000000007941 */ /* 0x000fea0003800000 */
.L_x_4143:
        /* <DEDUP_REMOVED lines=15> */
.L_x_4140:
[----:B------:R-:W-:Y:S01]  /*1ee0*/  BSSY B0, `(.L_x_4148) ;  /* 0x0000007000007945 */ /* 0x000fe20003800000 */
[----:B------:R-:W-:Y:S01]  /*1ef0*/  IMAD.MOV.U32 R3, RZ, RZ, 0x10 ;  /* 0x00000010ff037424 */ /* 0x000fe200078e00ff */
[----:B------:R-:W-:Y:S01]  /*1f00*/  MOV R24, 0x1f ;  /* 0x0000001f00187802 */ /* 0x000fe20000000f00 */
[----:B------:R-:W-:-:S07]  /*1f10*/  IMAD.MOV.U32 R26, RZ, RZ, -0x1 ;  /* 0xffffffffff1a7424 */ /* 0x000fce00078e00ff */
[----:B------:R-:W-:Y:S05]  /*1f20*/  WARPSYNC.COLLECTIVE R26, `(.L_x_4149) ;  /* 0x000000001a087348 */ /* 0x000fea0003c00000 */
[----:B------:R1:W2:Y:S02]  /*1f30*/  SHFL.BFLY P2, R27, R23, R3, R24 ;  /* 0x0c000003171b7389 */ /* 0x0002a40000040018 */
[----:B-12---:R-:W-:Y:S01]  /*1f40*/  ENDCOLLECTIVE ;  /* 0x000000000000791b */ /* 0x006fe20003800000 */
.L_x_4149:
[----:B------:R-:W-:Y:S05]  /*1f50*/  BSYNC B0 ;  /* 0x0000000000007941 */ /* 0x000fea0003800000 */
.L_x_4148:
        /* <DEDUP_REMOVED lines=8> */
.L_x_4150:
[----:B------:R-:W-:Y:S02]  /*1fe0*/  IMAD.MOV.U32 R3, RZ, RZ, 0x4 ;  /* 0x00000004ff037424 */ /* 0x000fe400078e00ff */
[----:B------:R-:W-:-:S05]  /*1ff0*/  FADD.FTZ R28, R25, R27 ;  /* 0x0000001b191c7221 */ /* 0x000fca0000010000 */
[----:B------:R-:W-:-:S07]  /*2000*/  MOV R23, R28 ;  /* 0x0000001c00177202 */ /* 0x000fce0000000f00 */
[----:B------:R-:W-:Y:S05]  /*2010*/  WARPSYNC.COLLECTIVE R26, `(.L_x_4151) ;  /* 0x000000001a087348 */ /* 0x000fea0003c00000 */
[----:B------:R1:W2:Y:S02]  /*2020*/  SHFL.BFLY P2, R27, R23, R3, R24 ;  /* 0x0c000003171b7389 */ /* 0x0002a40000040018 */
[----:B-12---:R-:W-:Y:S01]  /*2030*/  ENDCOLLECTIVE ;  /* 0x000000000000791b */ /* 0x006fe20003800000 */
.L_x_4151:
[----:B------:R-:W-:Y:S02]  /*2040*/  IMAD.MOV.U32 R3, RZ, RZ, 0x2 ;  /* 0x00000002ff037424 */ /* 0x000fe400078e00ff */
[----:B------:R-:W-:-:S05]  /*2050*/  FADD.FTZ R29, R28, R27 ;  /* 0x0000001b1c1d7221 */ /* 0x000fca0000010000 */
[----:B------:R-:W-:-:S07]  /*2060*/  MOV R23, R29 ;  /* 0x0000001d00177202 */ /* 0x000fce0000000f00 */
[----:B------:R-:W-:Y:S05]  /*2070*/  WARPSYNC.COLLECTIVE R26, `(.L_x_4152) ;  /* 0x000000001a087348 */ /* 0x000fea0003c00000 */
[----:B------:R1:W2:Y:S02]  /*2080*/  SHFL.BFLY P2, R27, R23, R3, R24 ;  /* 0x0c000003171b7389 */ /* 0x0002a40000040018 */
[----:B-12---:R-:W-:Y:S01]  /*2090*/  ENDCOLLECTIVE ;  /* 0x000000000000791b */ /* 0x006fe20003800000 */
.L_x_4152:
[----:B------:R-:W-:Y:S02]  /*20a0*/  IMAD.MOV.U32 R3, RZ, RZ, 0x1 ;  /* 0x00000001ff037424 */ /* 0x000fe400078e00ff */
[----:B------:R-:W-:-:S05]  /*20b0*/  FADD.FTZ R29, R29, R27 ;  /* 0x0000001b1d1d7221 */ /* 0x000fca0000010000 */
[----:B------:R-:W-:-:S07]  /*20c0*/  MOV R23, R29 ;  /* 0x0000001d00177202 */ /* 0x000fce0000000f00 */
[----:B------:R-:W-:Y:S05]  /*20d0*/  WARPSYNC.COLLECTIVE R26, `(.L_x_4153) ;  /* 0x000000001a087348 */ /* 0x000fea0003c00000 */
[----:B------:R1:W2:Y:S02]  /*20e0*/  SHFL.BFLY P2, R27, R23, R3, R24 ;  /* 0x0c000003171b7389 */ /* 0x0002a40000040018 */
[----:B-12---:R-:W-:Y:S01]  /*20f0*/  ENDCOLLECTIVE ;  /* 0x000000000000791b */ /* 0x006fe20003800000 */
.L_x_4153:
[----:B------:R-:W-:Y:S05]  /*2100*/  BRA `(.L_x_4154) ;  /* 0xfffffff800187947 */ /* 0x000fea000383ffff */
.L_x_4145:
        /* <DEDUP_REMOVED lines=23> */
.L_x_4156:
[----:B------:R-:W-:Y:S05]  /*2280*/  BSYNC B1 ;  /* 0x0000000000017941 */ /* 0x000fea0003800000 */
.L_x_4155:
[----:B------:R-:W-:Y:S01]  /*2290*/  HFMA2.MMA R24, -RZ, RZ, 0, 1.847743988037109375e-06 ;  /* 0x0000001fff187435 */ /* 0x000fe200000001ff */
[----:B------:R-:W-:Y:S01]  /*22a0*/  IMAD.MOV.U32 R3, RZ, RZ, R16 ;  /* 0x000000ffff037224 */ /* 0x000fe200078e0010 */
[----:B------:R-:W-:Y:S01]  /*22b0*/  ISETP.NE.AND P3, PT, R25, RZ, PT ;  /* 0x000000ff1900720c */ /* 0x000fe20003f65270 */
[----:B------:R-:W-:-:S12]  /*22c0*/  IMAD.MOV.U32 R26, RZ, RZ, -0x1 ;  /* 0xffffffffff1a7424 */ /* 0x000fd800078e00ff */
[----:B------:R-:W-:Y:S05]  /*22d0*/  WARPSYNC.COLLECTIVE R26, `(.L_x_4157) ;  /* 0x000000001a087348 */ /* 0x000fea0003c00000 */
[----:B------:R1:W2:Y:S02]  /*22e0*/  SHFL.BFLY P2, R27, R23, R3, R24 ;  /* 0x0c000003171b7389 */ /* 0x0002a40000040018 */
[----:B-12---:R-:W-:Y:S01]  /*22f0*/  ENDCOLLECTIVE ;  /* 0x000000000000791b */ /* 0x006fe20003800000 */
.L_x_4157:
        /* <DEDUP_REMOVED lines=21> */
.L_x_4158:
[----:B------:R-:W-:Y:S05]  /*2450*/  BRA `(.L_x_4159) ;  /* 0xfffffff8002c7947 */ /* 0x000fea000383ffff */
.L_x_4146:
[----:B------:R-:W-:Y:S01]  /*2460*/  BSSY B1, `(.L_x_4160) ;  /* 0x0000005000017945 */ /* 0x000fe20003800000 */
[----:B------:R-:W-:-:S07]  /*2470*/  MOV R26, 0xffffffff ;  /* 0xffffffff001a7802 */ /* 0x000fce0000000f00 */
[----:B------:R-:W-:Y:S05]  /*2480*/  WARPSYNC.COLLECTIVE R26, `(.L_x_4161) ;  /* 0x000000001a087348 */ /* 0x000fea0003c00000 */
[----:B------:R-:W-:Y:S01]  /*2490*/  NOP ;  /* 0x0000000000007918 */ /* 0x000fe20000000000 */
[----:B------:R-:W-:Y:S01]  /*24a0*/  ENDCOLLECTIVE ;  /* 0x000000000000791b */ /* 0x000fe20003800000 */
.L_x_4161:
[----:B------:R-:W-:Y:S05]  /*24b0*/  BSYNC B1 ;  /* 0x0000000000017941 */ /* 0x000fea0003800000 */
.L_x_4160:
[----:B------:R-:W-:Y:S05]  /*24c0*/  BRA `(.L_x_4144) ;  /* 0xfffffff800447947 */ /* 0x000fea000383ffff */
.L_x_4162:
        /* <DEDUP_REMOVED lines=11> */
.L_x_4624:


//--------------------- .text._ZN12tensorrt_llm7kernels32fusedQKNormRopeKernelNTokenHeadsIN3c104HalfEfLi64ELb1ELi4EEEvPviiifPKvS6_S6_PKlii --------------------------
	.section	.text._ZN12tensorrt_llm7kernels32fusedQKNormRopeKernelNTokenHeadsIN3c104HalfEfLi64ELb1ELi4EEEvPviiifPKvS6_S6_PKlii,"ax",@progbits
	.align	128
        .global         _ZN12tensorrt_llm7kernels32fusedQKNormRopeKernelNTokenHeadsIN3c104HalfEfLi64ELb1ELi4EEEvPviiifPKvS6_S6_PKlii
        .type           _ZN12tensorrt_llm7kernels32fusedQKNormRopeKernelNTokenHeadsIN3c104HalfEfLi64ELb1ELi4EEEvPviiifPKvS6_S6_PKlii,@function
        .size           _ZN12tensorrt_llm7kernels32fusedQKNormRopeKernelNTokenHeadsIN3c104HalfEfLi64ELb1ELi4EEEvPviiifPKvS6_S6_PKlii,(.L_x_4625 - _ZN12tensorrt_llm7kernels32fusedQKNormRopeKernelNTokenHeadsIN3c104HalfEfLi64ELb1ELi4EEEvPviiifPKvS6_S6_PKlii)
        .other          _ZN12tensorrt_llm7kernels32fusedQKNormRopeKernelNTokenHeadsIN3c104HalfEfLi64ELb1ELi4EEEvPviiifPKvS6_S6_PKlii,@"STO_CUDA_ENTRY STV_DEFAULT"
_ZN12tensorrt_llm7kernels32fusedQKNormRopeKernelNTokenHeadsIN3c104HalfEfLi64ELb1ELi4EEEvPviiifPKvS6_S6_PKlii:
.text._ZN12tensorrt_llm7kernels32fusedQKNormRopeKernelNTokenHeadsIN3c104HalfEfLi64ELb1ELi4EEEvPviiifPKvS6_S6_PKlii:
        /* <DEDUP_REMOVED lines=79> */
.L_x_4167:
        /* <DEDUP_REMOVED lines=46> */
.L_x_4166:
[----:B------:R-:W-:Y:S05]  /*07d0*/  BSYNC B1 ;  /* 0x0000000000017941 */ /* 0x000fea0003800000 */
.L_x_4165:
        /* <DEDUP_REMOVED lines=13> */
.L_x_4168:
        /* <DEDUP_REMOVED lines=16> */
.L_x_4164:
[----:B------:R-:W-:Y:S05]  /*09b0*/  BSYNC B0 ;  /* 0x0000000000007941 */ /* 0x000fea0003800000 */
.L_x_4163:
        /* <DEDUP_REMOVED lines=37> */
.L_x_4173:
        /* <DEDUP_REMOVED lines=13> */
.L_x_4172:
[----:B------:R-:W-:Y:S05]  /*0ce0*/  BSYNC B1 ;  /* 0x0000000000017941 */ /* 0x000fea0003800000 */
.L_x_4171:
        /* <DEDUP_REMOVED lines=25> */
.L_x_4176:
        /* <DEDUP_REMOVED lines=49> */
.L_x_4175:
[----:B------:R-:W-:Y:S05]  /*1190*/  BSYNC B1 ;  /* 0x0000000000017941 */ /* 0x000fea0003800000 */
.L_x_4174:
        /* <DEDUP_REMOVED lines=32> */
.L_x_4178:
[----:B------:R-:W-:Y:S05]  /*13a0*/  BSYNC B1 ;  /* 0x0000000000017941 */ /* 0x000fea0003800000 */
.L_x_4177:
        /* <DEDUP_REMOVED lines=15> */
.L_x_4170:
[----:B------:R-:W-:Y:S05]  /*14a0*/  BSYNC B0 ;  /* 0x0000000000007941 */ /* 0x000fea0003800000 */
.L_x_4169:
        /* <DEDUP_REMOVED lines=40> */
.L_x_4185:
        /* <DEDUP_REMOVED lines=24> */
.L_x_4195:
        /* <DEDUP_REMOVED lines=14> */
.L_x_4183:
[----:B------:R-:W-:Y:S05]  /*1990*/  BSYNC B1 ;  /* 0x0000000000017941 */ /* 0x000fea0003800000 */
.L_x_4182:
        /* <DEDUP_REMOVED lines=35> */
.L_x_4202:
        /* <DEDUP_REMOVED lines=24> */
.L_x_4180:
[----:B------:R-:W-:Y:S05]  /*1d50*/  BSYNC B0 ;  /* 0x0000000000007941 */ /* 0x000fea0003800000 */
.L_x_4179:
        /* <DEDUP_REMOVED lines=25> */
.L_x_4209:
[----:B------:R-:W3:Y:S01]  /*1ef0*/  LDC R7, c[0x0][0x224] ;  /* 0x00008900ff077b82 */ /* 0x000ee20000000800 */
[----:B------:R-:W-:Y:S01]  /*1f00*/  ISETP.NE.AND P1, PT, R16, RZ, PT ;  /* 0x000000ff1000720c */ /* 0x000fe20003f25270 */
[----:B------:R-:W-:Y:S01]  /*1f10*/  BSSY B0, `(.L_x_4187) ;  /* 0x0000004000007945 */ /* 0x000fe20003800000 */
[----:B------:R-:W-:-:S11]  /*1f20*/  ISETP.GE.AND P2, PT, R11, R18, PT ;  /* 0x000000120b00720c */ /* 0x000fd60003f46270 */
[----:B------:R-:W-:Y:S05]  /*1f30*/  @P1 BRA `(.L_x_4188) ;  /* 0x0000000000041947 */ /* 0x000fea0003800000 */
[----:B------:R-:W-:-:S04]  /*1f40*/  DEPBAR.LE SB0, 0x0 ;  /* 0x000080000000791a */ /* 0x000fc80000000000 */
.L_x_4188:
[----:B------:R-:W-:Y:S05]  /*1f50*/  BSYNC B0 ;  /* 0x0000000000007941 */ /* 0x000fea0003800000 */
.L_x_4187:
        /* <DEDUP_REMOVED lines=22> */
.L_x_4181:
[----:B------:R-:W-:Y:S01]  /*20c0*/  HFMA2.MMA R9, -RZ, RZ, 0, 9.5367431640625e-07 ;  /* 0x00000010ff097435 */ /* 0x000fe200000001ff */
[----:B------:R-:W-:Y:S01]  /*20d0*/  BSSY B1, `(.L_x_4189) ;  /* 0x0000006000017945 */ /* 0x000fe20003800000 */
[----:B------:R-:W-:Y:S01]  /*20e0*/  IMAD.MOV.U32 R24, RZ, RZ, 0x1f ;  /* 0x0000001fff187424 */ /* 0x000fe200078e00ff */
[----:B------:R-:W-:-:S08]  /*20f0*/  MOV R27, 0xffffffff ;  /* 0xffffffff001b7802 */ /* 0x000fd00000000f00 */
[----:B------:R-:W-:Y:S05]  /*2100*/  WARPSYNC.COLLECTIVE R27, `(.L_x_4190) ;  /* 0x000000001b087348 */ /* 0x000fea0003c00000 */
[----:B------:R1:W2:Y:S02]  /*2110*/  SHFL.BFLY P1, R26, R8, R9, R24 ;  /* 0x0c000009081a7389 */ /* 0x0002a40000020018 */
[----:B-12---:R-:W-:Y:S01]  /*2120*/  ENDCOLLECTIVE ;  /* 0x000000000000791b */ /* 0x006fe20003800000 */
.L_x_4190:
[----:B------:R-:W-:Y:S05]  /*2130*/  BSYNC B1 ;  /* 0x0000000000017941 */ /* 0x000fea0003800000 */
.L_x_4189:
        /* <DEDUP_REMOVED lines=8> */
.L_x_4191:
[----:B------:R-:W-:Y:S01]  /*21c0*/  HFMA2.MMA R9, -RZ, RZ, 0, 2.384185791015625e-07 ;  /* 0x00000004ff097435 */ /* 0x000fe200000001ff */
[----:B------:R-:W-:-:S04]  /*21d0*/  FADD.FTZ R23, R23, R26 ;  /* 0x0000001a17177221 */ /* 0x000fc80000010000 */
[----:B------:R-:W-:-:S07]  /*21e0*/  IMAD.MOV.U32 R8, RZ, RZ, R23 ;  /* 0x000000ffff087224 */ /* 0x000fce00078e0017 */
[----:B------:R-:W-:Y:S05]  /*21f0*/  WARPSYNC.COLLECTIVE R27, `(.L_x_4192) ;  /* 0x000000001b087348 */ /* 0x000fea0003c00000 */
[----:B------:R1:W2:Y:S02]  /*2200*/  SHFL.BFLY P1, R26, R8, R9, R24 ;  /* 0x0c000009081a7389 */ /* 0x0002a40000020018 */
[----:B-12---:R-:W-:Y:S01]  /*2210*/  ENDCOLLECTIVE ;  /* 0x000000000000791b */ /* 0x006fe20003800000 */
.L_x_4192:
[----:B------:R-:W-:Y:S01]  /*2220*/  MOV R9, 0x2 ;  /* 0x0000000200097802 */ /* 0x000fe20000000f00 */
[----:B------:R-:W-:-:S04]  /*2230*/  FADD.FTZ R23, R23, R26 ;  /* 0x0000001a17177221 */ /* 0x000fc80000010000 */
[----:B------:R-:W-:-:S07]  /*2240*/  IMAD.MOV.U32 R8, RZ, RZ, R23 ;  /* 0x000000ffff087224 */ /* 0x000fce00078e0017 */
[----:B------:R-:W-:Y:S05]  /*2250*/  WARPSYNC.COLLECTIVE R27, `(.L_x_4193) ;  /* 0x000000001b087348 */ /* 0x000fea0003c00000 */
[----:B------:R1:W2:Y:S02]  /*2260*/  SHFL.BFLY P1, R26, R8, R9, R24 ;  /* 0x0c000009081a7389 */ /* 0x0002a40000020018 */
[----:B-12---:R-:W-:Y:S01]  /*2270*/  ENDCOLLECTIVE ;  /* 0x000000000000791b */ /* 0x006fe20003800000 */
.L_x_4193:
[----:B------:R-:W-:Y:S02]  /*2280*/  IMAD.MOV.U32 R9, RZ, RZ, 0x1 ;  /* 0x00000001ff097424 */ /* 0x000fe400078e00ff */
[----:B------:R-:W-:-:S07]  /*2290*/  FADD.FTZ R8, R23, R26 ;  /* 0x0000001a17087221 */ /* 0x000fce0000010000 */
[----:B------:R-:W-:Y:S05]  /*22a0*/  WARPSYNC.COLLECTIVE R27, `(.L_x_4194) ;  /* 0x000000001b087348 */ /* 0x000fea0003c00000 */
[----:B------:R1:W2:Y:S02]  /*22b0*/  SHFL.BFLY P1, R26, R8, R9, R24 ;  /* 0x0c000009081a7389 */ /* 0x0002a40000020018 */
[----:B-12---:R-:W-:Y:S01]  /*22c0*/  ENDCOLLECTIVE ;  /* 0x000000000000791b */ /* 0x006fe20003800000 */
.L_x_4194:
[----:B------:R-:W-:Y:S05]  /*22d0*/  BRA `(.L_x_4195) ;  /* 0xfffffff400747947 */ /* 0x000fea000383ffff */
.L_x_4184:
[----:B------:R-:W-:Y:S01]  /*22e0*/  HFMA2.MMA R9, -RZ, RZ, 0, 9.5367431640625e-07 ;  /* 0x00000010ff097435 */ /* 0x000fe200000001ff */
[----:B------:R-:W-:Y:S01]  /*22f0*/  BSSY B1, `(.L_x_4196) ;  /* 0x0000006000017945 */ /* 0x000fe20003800000 */
[----:B------:R-:W-:Y:S01]  /*2300*/  IMAD.MOV.U32 R24, RZ, RZ, 0x1f ;  /* 0x0000001fff187424 */ /* 0x000fe200078e00ff */
[----:B------:R-:W-:-:S08]  /*2310*/  MOV R27, 0xffffffff ;  /* 0xffffffff001b7802 */ /* 0x000fd00000000f00 */
[----:B------:R-:W-:Y:S05]  /*2320*/  WARPSYNC.COLLECTIVE R27, `(.L_x_4197) ;  /* 0x000000001b087348 */ /* 0x000fea0003c00000 */
[----:B------:R1:W2:Y:S02]  /*2330*/  SHFL.BFLY P1, R26, R8, R9, R24 ;  /* 0x0c000009081a7389 */ /* 0x0002a40000020018 */
[----:B-12---:R-:W-:Y:S01]  /*2340*/  ENDCOLLECTIVE ;  /* 0x000000000000791b */ /* 0x006fe20003800000 */
.L_x_4197:
[----:B------:R-:W-:Y:S05]  /*2350*/  BSYNC B1 ;  /* 0x0000000000017941 */ /* 0x000fea0003800000 */
.L_x_4196:
[----:B------:R-:W-:Y:S01]  /*2360*/  HFMA2.MMA R24, -RZ, RZ, 0, 1.847743988037109375e-06 ;  /* 0x0000001fff187435 */ /* 0x000fe200000001ff */
[----:B------:R-:W-:Y:S01]  /*2370*/  FADD.FTZ R8, R8, R26 ;  /* 0x0000001a08087221 */ /* 0x000fe20000010000 */
[----:B------:R-:W-:Y:S02]  /*2380*/  IMAD.MOV.U32 R9, RZ, RZ, 0x8 ;  /* 0x00000008ff097424 */ /* 0x000fe400078e00ff */
[----:B------:R-:W-:-:S07]  /*2390*/  IMAD.MOV.U32 R27, RZ, RZ, -0x1 ;  /* 0xffffffffff1b7424 */ /* 0x000fce00078e00ff */
[----:B------:R-:W-:Y:S05]  /*23a0*/  WARPSYNC.COLLECTIVE R27, `(.L_x_4198) ;  /* 0x000000001b087348 */ /* 0x000fea0003c00000 */
[----:B------:R1:W2:Y:S02]  /*23b0*/  SHFL.BFLY P1, R26, R8, R9, R24 ;  /* 0x0c000009081a7389 */ /* 0x0002a40000020018 */
[----:B-12---:R-:W-:Y:S01]  /*23c0*/  ENDCOLLECTIVE ;  /* 0x000000000000791b */ /* 0x006fe20003800000 */
.L_x_4198:
[----:B------:R-:W-:Y:S01]  /*23d0*/  MOV R9, 0x4 ;  /* 0x0000000400097802 */ /* 0x000fe20000000f00 */
[----:B------:R-:W-:-:S07]  /*23e0*/  FADD.FTZ R8, R8, R26 ;  /* 0x0000001a08087221 */ /* 0x000fce0000010000 */
[----:B------:R-:W-:Y:S05]  /*23f0*/  WARPSYNC.COLLECTIVE R27, `(.L_x_4199) ;  /* 0x000000001b087348 */ /* 0x000fea0003c00000 */
[----:B------:R1:W2:Y:S02]  /*2400*/  SHFL.BFLY P1, R26, R8, R9, R24 ;  /* 0x0c000009081a7389 */ /* 0x0002a40000020018 */
[----:B-12---:R-:W-:Y:S01]  /*2410*/  ENDCOLLECTIVE ;  /* 0x000000000000791b */ /* 0x006fe20003800000 */
.L_x_4199:
[----:B------:R-:W-:Y:S02]  /*2420*/  IMAD.MOV.U32 R9, RZ, RZ, 0x2 ;  /* 0x00000002ff097424 */ /* 0x000fe400078e00ff */
[----:B------:R-:W-:-:S07]  /*2430*/  FADD.FTZ R8, R8, R26 ;  /* 0x0000001a08087221 */ /* 0x000fce0000010000 */
[----:B------:R-:W-:Y:S05]  /*2440*/  WARPSYNC.COLLECTIVE R27, `(.L_x_4200) ;  /* 0x000000001b087348 */ /* 0x000fea0003c00000 */
[----:B------:R1:W2:Y:S02]  /*2450*/  SHFL.BFLY P1, R26, R8, R9, R24 ;  /* 0x0c000009081a7389 */ /* 0x0002a40000020018 */
[----:B-12---:R-:W-:Y:S01]  /*2460*/  ENDCOLLECTIVE ;  /* 0x000000000000791b */ /* 0x006fe20003800000 */
.L_x_4200:
[----:B------:R-:W-:Y:S01]  /*2470*/  HFMA2.MMA R9, -RZ, RZ, 0, 5.9604644775390625e-08 ;  /* 0x00000001ff097435 */ /* 0x000fe200000001ff */
[----:B------:R-:W-:-:S10]  /*2480*/  FADD.FTZ R8, R8, R26 ;  /* 0x0000001a08087221 */ /* 0x000fd40000010000 */
[----:B------:R-:W-:Y:S05]  /*2490*/  WARPSYNC.COLLECTIVE R27, `(.L_x_4201) ;  /* 0x000000001b087348 */ /* 0x000fea0003c00000 */
[----:B------:R1:W2:Y:S02]  /*24a0*/  SHFL.BFLY P1, R26, R8, R9, R24 ;  /* 0x0c000009081a7389 */ /* 0x0002a40000020018 */
[----:B-12---:R-:W-:Y:S01]  /*24b0*/  ENDCOLLECTIVE ;  /* 0x000000000000791b */ /* 0x006fe20003800000 */
.L_x_4201:
[----:B------:R-:W-:Y:S05]  /*24c0*/  BRA `(.L_x_4202) ;  /* 0xfffffff400c07947 */ /* 0x000fea000383ffff */
.L_x_4186:
[----:B------:R-:W-:Y:S01]  /*24d0*/  BSSY B0, `(.L_x_4203) ;  /* 0x0000007000007945 */ /* 0x000fe20003800000 */
[----:B------:R-:W-:Y:S01]  /*24e0*/  IMAD.MOV.U32 R9, RZ, RZ, 0x10 ;  /* 0x00000010ff097424 */ /* 0x000fe200078e00ff */
[----:B------:R-:W-:Y:S01]  /*24f0*/  MOV R24, 0x1f ;  /* 0x0000001f00187802 */ /* 0x000fe20000000f00 */
[----:B------:R-:W-:-:S07]  /*2500*/  IMAD.MOV.U32 R27, RZ, RZ, -0x1 ;  /* 0xffffffffff1b7424 */ /* 0x000fce00078e00ff */
[----:B------:R-:W-:Y:S05]  /*2510*/  WARPSYNC.COLLECTIVE R27, `(.L_x_4204) ;  /* 0x000000001b087348 */ /* 0x000fea0003c00000 */
[----:B------:R1:W2:Y:S02]  /*2520*/  SHFL.BFLY P1, R26, R8, R9, R24 ;  /* 0x0c000009081a7389 */ /* 0x0002a40000020018 */
[----:B-12---:R-:W-:Y:S01]  /*2530*/  ENDCOLLECTIVE ;  /* 0x000000000000791b */ /* 0x006fe20003800000 */
.L_x_4204:
[----:B------:R-:W-:Y:S05]  /*2540*/  BSYNC B0 ;  /* 0x0000000000007941 */ /* 0x000fea0003800000 */
.L_x_4203:
[----:B------:R-:W-:Y:S01]  /*2550*/  HFMA2.MMA R9, -RZ, RZ, 0, 4.76837158203125e-07 ;  /* 0x00000008ff097435 */ /* 0x000fe200000001ff */
[----:B------:R-:W-:Y:S01]  /*2560*/  FADD.FTZ R8, R8, R26 ;  /* 0x0000001a08087221 */ /* 0x000fe20000010000 */
[----:B------:R-:W-:Y:S01]  /*2570*/  IMAD.MOV.U32 R24, RZ, RZ, 0x1f ;  /* 0x0000001fff187424 */ /* 0x000fe200078e00ff */
[----:B------:R-:W-:-:S08]  /*2580*/  MOV R27, 0xffffffff ;  /* 0xffffffff001b7802 */ /* 0x000fd00000000f00 */
[----:B------:R-:W-:Y:S05]  /*2590*/  WARPSYNC.COLLECTIVE R27, `(.L_x_4205) ;  /* 0x000000001b087348 */ /* 0x000fea0003c00000 */
[----:B------:R1:W2:Y:S02]  /*25a0*/  SHFL.BFLY P1, R26, R8, R9, R24 ;  /* 0x0c000009081a7389 */ /* 0x0002a40000020018 */
[----:B-12---:R-:W-:Y:S01]  /*25b0*/  ENDCOLLECTIVE ;  /* 0x000000000000791b */ /* 0x006fe20003800000 */
.L_x_4205:
[----:B------:R-:W-:Y:S01]  /*25c0*/  HFMA2.MMA R9, -RZ, RZ, 0, 2.384185791015625e-07 ;  /* 0x00000004ff097435 */ /* 0x000fe200000001ff */
[----:B------:R-:W-:-:S04]  /*25d0*/  FADD.FTZ R7, R8, R26 ;  /* 0x0000001a08077221 */ /* 0x000fc80000010000 */
[----:B------:R-:W-:-:S07]  /*25e0*/  IMAD.MOV.U32 R8, RZ, RZ, R7 ;  /* 0x000000ffff087224 */ /* 0x000fce00078e0007 */
[----:B------:R-:W-:Y:S05]  /*25f0*/  WARPSYNC.COLLECTIVE R27, `(.L_x_4206) ;  /* 0x000000001b087348 */ /* 0x000fea0003c00000 */
[----:B------:R1:W2:Y:S02]  /*2600*/  SHFL.BFLY P1, R26, R8, R9, R24 ;  /* 0x0c000009081a7389 */ /* 0x0002a40000020018 */
[----:B-12---:R-:W-:Y:S01]  /*2610*/  ENDCOLLECTIVE ;  /* 0x000000000000791b */ /* 0x006fe20003800000 */
.L_x_4206:
[----:B------:R-:W-:Y:S01]  /*2620*/  MOV R9, 0x2 ;  /* 0x0000000200097802 */ /* 0x000fe20000000f00 */
[----:B------:R-:W-:-:S04]  /*2630*/  FADD.FTZ R10, R7, R26 ;  /* 0x0000001a070a7221 */ /* 0x000fc80000010000 */
[----:B------:R-:W-:-:S07]  /*2640*/  IMAD.MOV.U32 R8, RZ, RZ, R10 ;  /* 0x000000ffff087224 */ /* 0x000fce00078e000a */
[----:B------:R-:W-:Y:S05]  /*2650*/  WARPSYNC.COLLECTIVE R27, `(.L_x_4207) ;  /* 0x000000001b087348 */ /* 0x000fea0003c00000 */
[----:B------:R1:W2:Y:S02]  /*2660*/  SHFL.BFLY P1, R26, R8, R9, R24 ;  /* 0x0c000009081a7389 */ /* 0x0002a40000020018 */
[----:B-12---:R-:W-:Y:S01]  /*2670*/  ENDCOLLECTIVE ;  /* 0x000000000000791b */ /* 0x006fe20003800000 */
.L_x_4207:
[----:B------:R-:W-:Y:S01]  /*2680*/  HFMA2.MMA R9, -RZ, RZ, 0, 5.9604644775390625e-08 ;  /* 0x00000001ff097435 */ /* 0x000fe200000001ff */
[----:B------:R-:W-:-:S04]  /*2690*/  FADD.FTZ R15, R10, R26 ;  /* 0x0000001a0a0f7221 */ /* 0x000fc80000010000 */
[----:B------:R-:W-:-:S07]  /*26a0*/  IMAD.MOV.U32 R8, RZ, RZ, R15 ;  /* 0x000000ffff087224 */ /* 0x000fce00078e000f */
[----:B------:R-:W-:Y:S05]  /*26b0*/  WARPSYNC.COLLECTIVE R27, `(.L_x_4208) ;  /* 0x000000001b087348 */ /* 0x000fea0003c00000 */
[----:B------:R1:W2:Y:S02]  /*26c0*/  SHFL.BFLY P1, R26, R8, R9, R24 ;  /* 0x0c000009081a7389 */ /* 0x0002a40000020018 */
[----:B-12---:R-:W-:Y:S01]  /*26d0*/  ENDCOLLECTIVE ;  /* 0x000000000000791b */ /* 0x006fe20003800000 */
.L_x_4208:
[----:B------:R-:W-:Y:S05]  /*26e0*/  BRA `(.L_x_4209) ;  /* 0xfffffff800007947 */ /* 0x000fea000383ffff */
.L_x_4210:
        /* <DEDUP_REMOVED lines=9> */
.L_x_4625:


//--------------------- .text._ZN12tensorrt_llm7kernels32fusedQKNormRopeKernelNTokenHeadsIN3c104HalfEfLi256ELb0ELi2EEEvPviiifPKvS6_S6_PKlii --------------------------
	.section	.text._ZN12tensorrt_llm7kernels32fusedQKNormRopeKernelNTokenHeadsIN3c104HalfEfLi256ELb0ELi2EEEvPviiifPKvS6_S6_PKlii,"ax",@progbits
	.align	128
        .global         _ZN12tensorrt_llm7kernels32fusedQKNormRopeKernelNTokenHeadsIN3c104HalfEfLi256ELb0ELi2EEEvPviiifPKvS6_S6_PKlii
        .type           _ZN12tensorrt_llm7kernels32fusedQKNormRopeKernelNTokenHeadsIN3c104HalfEfLi256ELb0ELi2EEEvPviiifPKvS6_S6_PKlii,@function
        .size           _ZN12tensorrt_llm7kernels32fusedQKNormRopeKernelNTokenHeadsIN3c104HalfEfLi256ELb0ELi2EEEvPviiifPKvS6_S6_PKlii,(.L_x_4626 - _ZN12tensorrt_llm7kernels32fusedQKNormRopeKernelNTokenHeadsIN3c104HalfEfLi256ELb0ELi2EEEvPviiifPKvS6_S6_PKlii)
        .other          _ZN12tensorrt_llm7kernels32fusedQKNormRopeKernelNTokenHeadsIN3c104HalfEfLi256ELb0ELi2EEEvPviiifPKvS6_S6_PKlii,@"STO_CUDA_ENTRY STV_DEFAULT"
_ZN12tensorrt_llm7kernels32fusedQKNormRopeKernelNTokenHeadsIN3c104HalfEfLi256ELb0ELi2EEEvPviiifPKvS6_S6_PKlii:
.text._ZN12tensorrt_llm7kernels32fusedQKNormRopeKernelNTokenHeadsIN3c104HalfEfLi256ELb0ELi2EEEvPviiifPKvS6_S6_PKlii:
        /* <DEDUP_REMOVED lines=79> */
.L_x_4215:
        /* <DEDUP_REMOVED lines=45> */
.L_x_4214:
[----:B------:R-:W-:Y:S05]  /*07c0*/  BSYNC B1 ;  /* 0x0000000000017941 */ /* 0x000fea0003800000 */
.L_x_4213:
        /* <DEDUP_REMOVED lines=13> */
.L_x_4216:
        /* <DEDUP_REMOVED lines=16> */
.L_x_4212:
[----:B------:R-:W-:Y:S05]  /*09a0*/  BSYNC B0 ;  /* 0x0000000000007941 */ /* 0x000fea0003800000 */
.L_x_4211:
        /* <DEDUP_REMOVED lines=37> */
.L_x_4221:
        /* <DEDUP_REMOVED lines=13> */
.L_x_4220:
[----:B------:R-:W-:Y:S05]  /*0cd0*/  BSYNC B1 ;  /* 0x0000000000017941 */ /* 0x000fea0003800000 */
.L_x_4219:
        /* <DEDUP_REMOVED lines=25> */
.L_x_4224:
        /* <DEDUP_REMOVED lines=49> */
.L_x_4223:
[----:B------:R-:W-:Y:S05]  /*1180*/  BSYNC B1 ;  /* 0x0000000000017941 */ /* 0x000fea0003800000 */
.L_x_4222:
        /* <DEDUP_REMOVED lines=32> */
.L_x_4226:
[----:B------:R-:W-:Y:S05]  /*1390*/  BSYNC B1 ;  /* 0x0000000000017941 */ /* 0x000fea0003800000 */
.L_x_4225:
        /* <DEDUP_REMOVED lines=15> */
.L_x_4218:
[----:B------:R-:W-:Y:S05]  /*1490*/  BSYNC B0 ;  /* 0x0000000000007941 */ /* 0x000fea0003800000 */
.L_x_4217:
        /* <DEDUP_REMOVED lines=165> */
.L_x_4234:
        /* <DEDUP_REMOVED lines=30> */
.L_x_4241:
        /* <DEDUP_REMOVED lines=30> */
.L_x_4229:
[----:B------:R-:W-:Y:S05]  /*22b0*/  BSYNC B0 ;  /* 0x0000000000007941 */ /* 0x000fea0003800000 */
.L_x_4228:
        /* <DEDUP_REMOVED lines=105> */
.L_x_4252:
        /* <DEDUP_REMOVED lines=13> */
.L_x_4231:
[----:B------:R-:W-:Y:S05]  /*2a20*/  BSYNC B0 ;  /* 0x0000000000007941 */ /* 0x000fea0003800000 */
.L_x_4230:
        /* <DEDUP_REMOVED lines=18> */
.L_x_4227:
[----:B------:R-:W-:Y:S01]  /*2b50*/  HFMA2.MMA R42, -RZ, RZ, 0, 9.5367431640625e-07 ;  /* 0x00000010ff2a7435 */ /* 0x000fe200000001ff */
[----:B------:R-:W-:Y:S01]  /*2b60*/  BSSY B0, `(.L_x_4235) ;  /* 0x0000006000007945 */ /* 0x000fe20003800000 */
[----:B------:R-:W-:Y:S01]  /*2b70*/  IMAD.MOV.U32 R51, RZ, RZ, 0x1f ;  /* 0x0000001fff337424 */ /* 0x000fe200078e00ff */
[----:B------:R-:W-:-:S08]  /*2b80*/  MOV R40, 0xffffffff ;  /* 0xffffffff00287802 */ /* 0x000fd00000000f00 */
[----:B------:R-:W-:Y:S05]  /*2b90*/  WARPSYNC.COLLECTIVE R40, `(.L_x_4236) ;  /* 0x0000000028087348 */ /* 0x000fea0003c00000 */
[----:B------:R1:W2:Y:S02]  /*2ba0*/  SHFL.BFLY P2, R50, R53, R42, R51 ;  /* 0x0c00002a35327389 */ /* 0x0002a40000040033 */
[----:B-12---:R-:W-:Y:S01]  /*2bb0*/  ENDCOLLECTIVE ;  /* 0x000000000000791b */ /* 0x006fe20003800000 */
.L_x_4236:
[----:B------:R-:W-:Y:S05]  /*2bc0*/  BSYNC B0 ;  /* 0x0000000000007941 */ /* 0x000fea0003800000 */
.L_x_4235:
[----:B------:R-:W-:Y:S01]  /*2bd0*/  HFMA2.MMA R51, -RZ, RZ, 0, 1.847743988037109375e-06 ;  /* 0x0000001fff337435 */ /* 0x000fe200000001ff */
[----:B------:R-:W-:Y:S01]  /*2be0*/  FADD.FTZ R53, R53, R50 ;  /* 0x0000003235357221 */ /* 0x000fe20000010000 */
[----:B------:R-:W-:Y:S02]  /*2bf0*/  IMAD.MOV.U32 R42, RZ, RZ, 0x8 ;  /* 0x00000008ff2a7424 */ /* 0x000fe400078e00ff */
[----:B------:R-:W-:-:S07]  /*2c00*/  IMAD.MOV.U32 R40, RZ, RZ, -0x1 ;  /* 0xffffffffff287424 */ /* 0x000fce00078e00ff */
[----:B------:R-:W-:Y:S05]  /*2c10*/  WARPSYNC.COLLECTIVE R40, `(.L_x_4237) ;  /* 0x0000000028087348 */ /* 0x000fea0003c00000 */
[----:B------:R1:W2:Y:S02]  /*2c20*/  SHFL.BFLY P2, R50, R53, R42, R51 ;  /* 0x0c00002a35327389 */ /* 0x0002a40000040033 */
[----:B-12---:R-:W-:Y:S01]  /*2c30*/  ENDCOLLECTIVE ;  /* 0x000000000000791b */ /* 0x006fe20003800000 */
.L_x_4237:
[----:B------:R-:W-:Y:S02]  /*2c40*/  IMAD.MOV.U32 R42, RZ, RZ, 0x4 ;  /* 0x00000004ff2a7424 */ /* 0x000fe400078e00ff */
[----:B------:R-:W-:-:S05]  /*2c50*/  FADD.FTZ R14, R53, R50 ;  /* 0x00000032350e7221 */ /* 0x000fca0000010000 */
[----:B------:R-:W-:-:S07]  /*2c60*/  MOV R53, R14 ;  /* 0x0000000e00357202 */ /* 0x000fce0000000f00 */
[----:B------:R-:W-:Y:S05]  /*2c70*/  WARPSYNC.COLLECTIVE R40, `(.L_x_4238) ;  /* 0x0000000028087348 */ /* 0x000fea0003c00000 */
[----:B------:R1:W2:Y:S02]  /*2c80*/  SHFL.BFLY P2, R50, R53, R42, R51 ;  /* 0x0c00002a35327389 */ /* 0x0002a40000040033 */
[----:B-12---:R-:W-:Y:S01]  /*2c90*/  ENDCOLLECTIVE ;  /* 0x000000000000791b */ /* 0x006fe20003800000 */
.L_x_4238:
[----:B------:R-:W-:Y:S02]  /*2ca0*/  IMAD.MOV.U32 R42, RZ, RZ, 0x2 ;  /* 0x00000002ff2a7424 */ /* 0x000fe400078e00ff */
[----:B------:R-:W-:-:S05]  /*2cb0*/  FADD.FTZ R44, R14, R50 ;  /* 0x000000320e2c7221 */ /* 0x000fca0000010000 */
[----:B------:R-:W-:-:S07]  /*2cc0*/  MOV R53, R44 ;  /* 0x0000002c00357202 */ /* 0x000fce0000000f00 */
[----:B------:R-:W-:Y:S05]  /*2cd0*/  WARPSYNC.COLLECTIVE R40, `(.L_x_4239) ;  /* 0x0000000028087348 */ /* 0x000fea0003c00000 */
[----:B------:R1:W2:Y:S02]  /*2ce0*/  SHFL.BFLY P2, R50, R53, R42, R51 ;  /* 0x0c00002a35327389 */ /* 0x0002a40000040033 */
[----:B-12---:R-:W-:Y:S01]  /*2cf0*/  ENDCOLLECTIVE ;  /* 0x000000000000791b */ /* 0x006fe20003800000 */
.L_x_4239:
[----:B------:R-:W-:Y:S02]  /*2d00*/  IMAD.MOV.U32 R42, RZ, RZ, 0x1 ;  /* 0x00000001ff2a7424 */ /* 0x000fe400078e00ff */
[----:B------:R-:W-:-:S05]  /*2d10*/  FADD.FTZ R49, R44, R50 ;  /* 0x000000322c317221 */ /* 0x000fca0000010000 */
[----:B------:R-:W-:-:S07]  /*2d20*/  MOV R53, R49 ;  /* 0x0000003100357202 */ /* 0x000fce0000000f00 */
[----:B------:R-:W-:Y:S05]  /*2d30*/  WARPSYNC.COLLECTIVE R40, `(.L_x_4240) ;  /* 0x0000000028087348 */ /* 0x000fea0003c00000 */
[----:B------:R1:W2:Y:S02]  /*2d40*/  SHFL.BFLY P2, R50, R53, R42, R51 ;  /* 0x0c00002a35327389 */ /* 0x0002a40000040033 */
[----:B-12---:R-:W-:Y:S01]  /*2d50*/  ENDCOLLECTIVE ;  /* 0x000000000000791b */ /* 0x006fe20003800000 */
.L_x_4240:
[----:B------:R-:W-:Y:S05]  /*2d60*/  BRA `(.L_x_4241) ;  /* 0xfffffff000d87947 */ /* 0x000fea000383ffff */
.L_x_4232:
        /* <DEDUP_REMOVED lines=23> */
.L_x_4243:
[----:B------:R-:W-:Y:S05]  /*2ee0*/  BSYNC B1 ;  /* 0x0000000000017941 */ /* 0x000fea0003800000 */
.L_x_4242:
        /* <DEDUP_REMOVED lines=8> */
.L_x_4244:
        /* <DEDUP_REMOVED lines=28> */
.L_x_4245:
        /* <DEDUP_REMOVED lines=10> */
.L_x_4246:
        /* <DEDUP_REMOVED lines=13> */
.L_x_4247:
        /* <DEDUP_REMOVED lines=12> */
.L_x_4248:
[----:B------:R-:W1:Y:S01]  /*3360*/  LDS R52, [R52] ;  /* 0x0000000034347984 */ /* 0x000e620000000800 */
[----:B------:R-:W-:Y:S02]  /*3370*/  IMAD.MOV.U32 R53, RZ, RZ, R47 ;  /* 0x000000ffff357224 */ /* 0x000fe400078e002f */
[----:B------:R-:W-:-:S07]  /*3380*/  IMAD.MOV.U32 R44, RZ, RZ, R50 ;  /* 0x000000ffff2c7224 */ /* 0x000fce00078e0032 */
[----:B-1----:R-:W-:Y:S05]  /*3390*/  WARPSYNC.COLLECTIVE R40, `(.L_x_4249) ;  /* 0x0000000028087348 */ /* 0x002fea0003c00000 */
[----:B------:R2:W3:Y:S02]  /*33a0*/  SHFL.BFLY P2, R50, R53, R42, R51 ;  /* 0x0c00002a35327389 */ /* 0x0004e40000040033 */
[----:B-123--:R-:W-:Y:S01]  /*33b0*/  ENDCOLLECTIVE ;  /* 0x000000000000791b */ /* 0x00efe20003800000 */
.L_x_4249:
        /* <DEDUP_REMOVED lines=22> */
.L_x_4250:
        /* <DEDUP_REMOVED lines=11> */
.L_x_4251:
[----:B------:R-:W-:Y:S05]  /*35d0*/  BRA `(.L_x_4252) ;  /* 0xfffffff000dc7947 */ /* 0x000fea000383ffff */
.L_x_4233:
[----:B------:R-:W-:Y:S01]  /*35e0*/  BSSY B1, `(.L_x_4253) ;  /* 0x0000005000017945 */ /* 0x000fe20003800000 */
[----:B------:R-:W-:-:S07]  /*35f0*/  MOV R40, 0xffffffff ;  /* 0xffffffff00287802 */ /* 0x000fce0000000f00 */
[----:B------:R-:W-:Y:S05]  /*3600*/  WARPSYNC.COLLECTIVE R40, `(.L_x_4254) ;  /* 0x0000000028087348 */ /* 0x000fea0003c00000 */
[----:B------:R-:W-:Y:S01]  /*3610*/  NOP ;  /* 0x0000000000007918 */ /* 0x000fe20000000000 */
[----:B------:R-:W-:Y:S01]  /*3620*/  ENDCOLLECTIVE ;  /* 0x000000000000791b */ /* 0x000fe20003800000 */
.L_x_4254:
[----:B------:R-:W-:Y:S05]  /*3630*/  BSYNC B1 ;  /* 0x0000000000017941 */ /* 0x000fea0003800000 */
.L_x_4253:
[----:B------:R-:W-:Y:S05]  /*3640*/  BRA `(.L_x_4231) ;  /* 0xfffffff000f47947 */ /* 0x000fea000383ffff */
.L_x_4255:
        /* <DEDUP_REMOVED lines=11> */
.L_x_4626:


//--------------------- .text._ZN12tensorrt_llm7kernels32fusedQKNormRopeKernelNTokenHeadsIN3c104HalfEfLi256ELb1ELi2EEEvPviiifPKvS6_S6_PKlii --------------------------
	.section	.text._ZN12tensorrt_llm7kernels32fusedQKNormRopeKernelNTokenHeadsIN3c104HalfEfLi256ELb1ELi2EEEvPviiifPKvS6_S6_PKlii,"ax",@progbits
	.align	128
        .global         _ZN12tensorrt_llm7kernels32fusedQKNormRopeKernelNTokenHeadsIN3c104HalfEfLi256ELb1ELi2EEEvPviiifPKvS6_S6_PKlii
        .type           _ZN12tensorrt_llm7kernels32fusedQKNormRopeKernelNTokenHeadsIN3c104HalfEfLi256ELb1ELi2EEEvPviiifPKvS6_S6_PKlii,@function
        .size           _ZN12tensorrt_llm7kernels32fusedQKNormRopeKernelNTokenHeadsIN3c104HalfEfLi256ELb1ELi2EEEvPviiifPKvS6_S6_PKlii,(.L_x_4627 - _ZN12tensorrt_llm7kernels32fusedQKNormRopeKernelNTokenHeadsIN3c104HalfEfLi256ELb1ELi2EEEvPviiifPKvS6_S6_PKlii)
        .other          _ZN12tensorrt_llm7kernels32fusedQKNormRopeKernelNTokenHeadsIN3c104HalfEfLi256ELb1ELi2EEEvPviiifPKvS6_S6_PKlii,@"STO_CUDA_ENTRY STV_DEFAULT"
_ZN12tensorrt_llm7kernels32fusedQKNormRopeKernelNTokenHeadsIN3c104HalfEfLi256ELb1ELi2EEEvPviiifPKvS6_S6_PKlii:
.text._ZN12tensorrt_llm7kernels32fusedQKNormRopeKernelNTokenHeadsIN3c104HalfEfLi256ELb1ELi2EEEvPviiifPKvS6_S6_PKlii:
        /* <DEDUP_REMOVED lines=79> */
.L_x_4260:
        /* <DEDUP_REMOVED lines=45> */
.L_x_4259:
[----:B------:R-:W-:Y:S05]  /*07c0*/  BSYNC B1 ;  /* 0x0000000000017941 */ /* 0x000fea0003800000 */
.L_x_4258:
        /* <DEDUP_REMOVED lines=13> */
.L_x_4261:
        /* <DEDUP_REMOVED lines=16> */
.L_x_4257:
[----:B------:R-:W-:Y:S05]  /*09a0*/  BSYNC B0 ;  /* 0x0000000000007941 */ /* 0x000fea0003800000 */
.L_x_4256:
        /* <DEDUP_REMOVED lines=37> */
.L_x_4266:
        /* <DEDUP_REMOVED lines=13> */
.L_x_4265:
[----:B------:R-:W-:Y:S05]  /*0cd0*/  BSYNC B1 ;  /* 0x0000000000017941 */ /* 0x000fea0003800000 */
.L_x_4264:
        /* <DEDUP_REMOVED lines=26> */
.L_x_4269:
        /* <DEDUP_REMOVED lines=49> */
.L_x_4268:
[----:B------:R-:W-:Y:S05]  /*1190*/  BSYNC B1 ;  /* 0x0000000000017941 */ /* 0x000fea0003800000 */
.L_x_4267:
        /* <DEDUP_REMOVED lines=32> */
.L_x_4271:
[----:B------:R-:W-:Y:S05]  /*13a0*/  BSYNC B1 ;  /* 0x0000000000017941 */ /* 0x000fea0003800000 */
.L_x_4270:
        /* <DEDUP_REMOVED lines=15> */
.L_x_4263:
[----:B------:R-:W-:Y:S05]  /*14a0*/  BSYNC B0 ;  /* 0x0000000000007941 */ /* 0x000fea0003800000 */
.L_x_4262:
        /* <DEDUP_REMOVED lines=61> */
.L_x_4277:
        /* <DEDUP_REMOVED lines=30> */
.L_x_4284:
        /* <DEDUP_REMOVED lines=30> */
.L_x_4274:
[----:B------:R-:W-:Y:S05]  /*1c40*/  BSYNC B0 ;  /* 0x0000000000007941 */ /* 0x000fea0003800000 */
.L_x_4273:
        /* <DEDUP_REMOVED lines=29> */
.L_x_4276:
[----:B------:R-:W-:Y:S05]  /*1e20*/  BSYNC B0 ;  /* 0x0000000000007941 */ /* 0x000fea0003800000 */
.L_x_4275:
        /* <DEDUP_REMOVED lines=18> */
.L_x_4272:
        /* <DEDUP_REMOVED lines=8> */
.L_x_4279:
[----:B------:R-:W-:Y:S05]  /*1fd0*/  BSYNC B0 ;  /* 0x0000000000007941 */ /* 0x000fea0003800000 */
.L_x_4278:
        /* <DEDUP_REMOVED lines=8> */
.L_x_4280:
[----:B------:R-:W-:Y:S02]  /*2060*/  IMAD.MOV.U32 R42, RZ, RZ, 0x4 ;  /* 0x00000004ff2a7424 */ /* 0x000fe400078e00ff */
[----:B------:R-:W-:-:S04]  /*2070*/  IMAD.MOV.U32 R6, RZ, RZ, R41 ;  /* 0x000000ffff067224 */ /* 0x000fc800078e0029 */
[----:B------:R-:W-:-:S05]  /*2080*/  FADD.FTZ R6, R5, R6 ;  /* 0x0000000605067221 */ /* 0x000fca0000010000 */
[----:B------:R-:W-:-:S07]  /*2090*/  MOV R5, R6 ;  /* 0x0000000600057202 */ /* 0x000fce0000000f00 */
[----:B------:R-:W-:Y:S05]  /*20a0*/  WARPSYNC.COLLECTIVE R40, `(.L_x_4281) ;  /* 0x0000000028087348 */ /* 0x000fea0003c00000 */
[----:B------:R1:W2:Y:S02]  /*20b0*/  SHFL.BFLY P1, R41, R5, R42, R43 ;  /* 0x0c00002a05297389 */ /* 0x0002a4000002002b */
[----:B-12---:R-:W-:Y:S01]  /*20c0*/  ENDCOLLECTIVE ;  /* 0x000000000000791b */ /* 0x006fe20003800000 */
.L_x_4281:
[----:B------:R-:W-:Y:S01]  /*20d0*/  HFMA2.MMA R42, -RZ, RZ, 0, 1.1920928955078125e-07 ;  /* 0x00000002ff2a7435 */ /* 0x000fe200000001ff */
[----:B------:R-:W-:-:S05]  /*20e0*/  MOV R39, R41 ;  /* 0x0000002900277202 */ /* 0x000fca0000000f00 */
[----:B------:R-:W-:-:S04]  /*20f0*/  FADD.FTZ R39, R6, R39 ;  /* 0x0000002706277221 */ /* 0x000fc80000010000 */
[----:B------:R-:W-:-:S07]  /*2100*/  IMAD.MOV.U32 R5, RZ, RZ, R39 ;  /* 0x000000ffff057224 */ /* 0x000fce00078e0027 */
[----:B------:R-:W-:Y:S05]  /*2110*/  WARPSYNC.COLLECTIVE R40, `(.L_x_4282) ;  /* 0x0000000028087348 */ /* 0x000fea0003c00000 */
[----:B------:R1:W2:Y:S02]  /*2120*/  SHFL.BFLY P1, R41, R5, R42, R43 ;  /* 0x0c00002a05297389 */ /* 0x0002a4000002002b */
[----:B-12---:R-:W-:Y:S01]  /*2130*/  ENDCOLLECTIVE ;  /* 0x000000000000791b */ /* 0x006fe20003800000 */
.L_x_4282:
[----:B------:R-:W-:Y:S01]  /*2140*/  HFMA2.MMA R42, -RZ, RZ, 0, 5.9604644775390625e-08 ;  /* 0x00000001ff2a7435 */ /* 0x000fe200000001ff */
[----:B------:R-:W-:-:S04]  /*2150*/  IMAD.MOV.U32 R38, RZ, RZ, R41 ;  /* 0x000000ffff267224 */ /* 0x000fc800078e0029 */
[----:B------:R-:W-:-:S05]  /*2160*/  FADD.FTZ R38, R39, R38 ;  /* 0x0000002627267221 */ /* 0x000fca0000010000 */
[----:B------:R-:W-:-:S07]  /*2170*/  MOV R5, R38 ;  /* 0x0000002600057202 */ /* 0x000fce0000000f00 */
[----:B------:R-:W-:Y:S05]  /*2180*/  WARPSYNC.COLLECTIVE R40, `(.L_x_4283) ;  /* 0x0000000028087348 */ /* 0x000fea0003c00000 */
[----:B------:R1:W2:Y:S02]  /*2190*/  SHFL.BFLY P1, R41, R5, R42, R43 ;  /* 0x0c00002a05297389 */ /* 0x0002a4000002002b */
[----:B-12---:R-:W-:Y:S01]  /*21a0*/  ENDCOLLECTIVE ;  /* 0x000000000000791b */ /* 0x006fe20003800000 */
.L_x_4283:
[----:B------:R-:W-:Y:S05]  /*21b0*/  BRA `(.L_x_4284) ;  /* 0xfffffff800287947 */ /* 0x000fea000383ffff */
.L_x_4285:
        /* <DEDUP_REMOVED lines=12> */
.L_x_4627:


//--------------------- .text._ZN12tensorrt_llm7kernels32fusedQKNormRopeKernelNTokenHeadsIN3c104HalfEfLi128ELb0ELi2EEEvPviiifPKvS6_S6_PKlii --------------------------
	.section	.text._ZN12tensorrt_llm7kernels32fusedQKNormRopeKernelNTokenHeadsIN3c104HalfEfLi128ELb0ELi2EEEvPviiifPKvS6_S6_PKlii,"ax",@progbits
	.align	128
        .global         _ZN12tensorrt_llm7kernels32fusedQKNormRopeKernelNTokenHeadsIN3c104HalfEfLi128ELb0ELi2EEEvPviiifPKvS6_S6_PKlii
        .type           _ZN12tensorrt_llm7kernels32fusedQKNormRopeKernelNTokenHeadsIN3c104HalfEfLi128ELb0ELi2EEEvPviiifPKvS6_S6_PKlii,@function
        .size           _ZN12tensorrt_llm7kernels32fusedQKNormRopeKernelNTokenHeadsIN3c104HalfEfLi128ELb0ELi2EEEvPviiifPKvS6_S6_PKlii,(.L_x_4628 - _ZN12tensorrt_llm7kernels32fusedQKNormRopeKernelNTokenHeadsIN3c104HalfEfLi128ELb0ELi2EEEvPviiifPKvS6_S6_PKlii)
        .other          _ZN12tensorrt_llm7kernels32fusedQKNormRopeKernelNTokenHeadsIN3c104HalfEfLi128ELb0ELi2EEEvPviiifPKvS6_S6_PKlii,@"STO_CUDA_ENTRY STV_DEFAULT"
_ZN12tensorrt_llm7kernels32fusedQKNormRopeKernelNTokenHeadsIN3c104HalfEfLi128ELb0ELi2EEEvPviiifPKvS6_S6_PKlii:
.text._ZN12tensorrt_llm7kernels32fusedQKNormRopeKernelNTokenHeadsIN3c104HalfEfLi128ELb0ELi2EEEvPviiifPKvS6_S6_PKlii:
        /* <DEDUP_REMOVED lines=78> */
.L_x_4290:
        /* <DEDUP_REMOVED lines=45> */
.L_x_4289:
[----:B------:R-:W-:Y:S05]  /*07b0*/  BSYNC B1 ;  /* 0x0000000000017941 */ /* 0x000fea0003800000 */
.L_x_4288:
        /* <DEDUP_REMOVED lines=13> */
.L_x_4291:
        /* <DEDUP_REMOVED lines=16> */
.L_x_4287:
[----:B------:R-:W-:Y:S05]  /*0990*/  BSYNC B0 ;  /* 0x0000000000007941 */ /* 0x000fea0003800000 */
.L_x_4286:
        /* <DEDUP_REMOVED lines=37> */
.L_x_4296:
        /* <DEDUP_REMOVED lines=13> */
.L_x_4295:
[----:B------:R-:W-:Y:S05]  /*0cc0*/  BSYNC B1 ;  /* 0x0000000000017941 */ /* 0x000fea0003800000 */
.L_x_4294:
        /* <DEDUP_REMOVED lines=25> */
.L_x_4299:
        /* <DEDUP_REMOVED lines=49> */
.L_x_4298:
[----:B------:R-:W-:Y:S05]  /*1170*/  BSYNC B1 ;  /* 0x0000000000017941 */ /* 0x000fea0003800000 */
.L_x_4297:
        /* <DEDUP_REMOVED lines=32> */
.L_x_4301:
[----:B------:R-:W-:Y:S05]  /*1380*/  BSYNC B1 ;  /* 0x0000000000017941 */ /* 0x000fea0003800000 */
.L_x_4300:
        /* <DEDUP_REMOVED lines=15> */
.L_x_4293:
[----:B------:R-:W-:Y:S05]  /*1480*/  BSYNC B0 ;  /* 0x0000000000007941 */ /* 0x000fea0003800000 */
.L_x_4292:
        /* <DEDUP_REMOVED lines=24> */
[----:B------:R-:W-:Y:S01]  /*1610*/  VIADD R5, R2, 0x6 ;  /* 0x0000000602057836 */ /* 0x000fe20000000000 */
[----:B------:R-:W-:Y:S02]  /*1620*/  HFMA2.MMA R2, -RZ, RZ, 0, 0 ;  /* 0x00000000ff027435 */ /* 0x000fe400000001ff */
[----:B------:R-:W-:Y:S02]  /*1630*/  IABS R30, R22 ;  /* 0x00000016001e7213 */ /* 0x000fe40000000000 */
[----:B------:R-:W-:Y:S01]  /*1640*/  IABS R24, R4 ;  /* 0x0000000400187213 */ /* 0x000fe20000000000 */
[----:B-1----:R-:W-:Y:S01]  /*1650*/  IMAD.MOV R28, RZ, RZ, -R3 ;  /* 0x000000ffff1c7224 */ /* 0x002fe200078e0a03 */
[----:B------:R-:W-:-:S03]  /*1660*/  IABS R31, R5 ;  /* 0x00000005001f7213 */ /* 0x000fc60000000000 */
[----:B------:R-:W-:Y:S02]  /*1670*/  IMAD R29, R28, R19, RZ ;  /* 0x000000131c1d7224 */ /* 0x000fe400078e02ff */
[----:B------:R-:W-:Y:S02]  /*1680*/  IMAD.MOV.U32 R28, RZ, RZ, R30 ;  /* 0x000000ffff1c7224 */ /* 0x000fe400078e001e */
[----:B------:R-:W-:Y:S01]  /*1690*/  IMAD.HI.U32 R2, R3, R29, R2 ;  /* 0x0000001d03027227 */ /* 0x000fe200078e0002 */
[----:B------:R-:W-:-:S03]  /*16a0*/  MOV R29, R24 ;  /* 0x00000018001d7202 */ /* 0x000fc60000000f00 */
        /* <DEDUP_REMOVED lines=64> */
.L_x_4309:
        /* <DEDUP_REMOVED lines=22> */
.L_x_4316:
        /* <DEDUP_REMOVED lines=18> */
.L_x_4304:
[----:B------:R-:W-:Y:S05]  /*1d30*/  BSYNC B0 ;  /* 0x0000000000007941 */ /* 0x000fea0003800000 */
.L_x_4303:
        /* <DEDUP_REMOVED lines=64> */
.L_x_4323:
        /* <DEDUP_REMOVED lines=13> */
.L_x_4306:
[----:B------:R-:W-:Y:S05]  /*2210*/  BSYNC B0 ;  /* 0x0000000000007941 */ /* 0x000fea0003800000 */
.L_x_4305:
        /* <DEDUP_REMOVED lines=16> */
.L_x_4302:
[----:B------:R-:W-:Y:S01]  /*2320*/  BSSY B0, `(.L_x_4310) ;  /* 0x0000007000007945 */ /* 0x000fe20003800000 */
[----:B------:R-:W-:Y:S01]  /*2330*/  MOV R2, 0x10 ;  /* 0x0000001000027802 */ /* 0x000fe20000000f00 */
[----:B------:R-:W-:Y:S01]  /*2340*/  IMAD.MOV.U32 R3, RZ, RZ, 0x1f ;  /* 0x0000001fff037424 */ /* 0x000fe200078e00ff */
[----:B------:R-:W-:-:S07]  /*2350*/  MOV R4, 0xffffffff ;  /* 0xffffffff00047802 */ /* 0x000fce0000000f00 */
[----:B------:R-:W-:Y:S05]  /*2360*/  WARPSYNC.COLLECTIVE R4, `(.L_x_4311) ;  /* 0x0000000004087348 */ /* 0x000fea0003c00000 */
[----:B------:R1:W2:Y:S02]  /*2370*/  SHFL.BFLY P3, R34, R33, R2, R3 ;  /* 0x0c00000221227389 */ /* 0x0002a40000060003 */
[----:B-12---:R-:W-:Y:S01]  /*2380*/  ENDCOLLECTIVE ;  /* 0x000000000000791b */ /* 0x006fe20003800000 */
.L_x_4311:
[----:B------:R-:W-:Y:S05]  /*2390*/  BSYNC B0 ;  /* 0x0000000000007941 */ /* 0x000fea0003800000 */
.L_x_4310:
[----:B------:R-:W-:Y:S01]  /*23a0*/  HFMA2.MMA R3, -RZ, RZ, 0, 1.847743988037109375e-06 ;  /* 0x0000001fff037435 */ /* 0x000fe200000001ff */
[----:B------:R-:W-:Y:S01]  /*23b0*/  FADD.FTZ R33, R33, R34 ;  /* 0x0000002221217221 */ /* 0x000fe20000010000 */
[----:B------:R-:W-:Y:S02]  /*23c0*/  IMAD.MOV.U32 R2, RZ, RZ, 0x8 ;  /* 0x00000008ff027424 */ /* 0x000fe400078e00ff */
[----:B------:R-:W-:-:S07]  /*23d0*/  IMAD.MOV.U32 R4, RZ, RZ, -0x1 ;  /* 0xffffffffff047424 */ /* 0x000fce00078e00ff */
[----:B------:R-:W-:Y:S05]  /*23e0*/  WARPSYNC.COLLECTIVE R4, `(.L_x_4312) ;  /* 0x0000000004087348 */ /* 0x000fea0003c00000 */
[----:B------:R1:W2:Y:S02]  /*23f0*/  SHFL.BFLY P3, R34, R33, R2, R3 ;  /* 0x0c00000221227389 */ /* 0x0002a40000060003 */
[----:B-12---:R-:W-:Y:S01]  /*2400*/  ENDCOLLECTIVE ;  /* 0x000000000000791b */ /* 0x006fe20003800000 */
.L_x_4312:
[----:B------:R-:W-:Y:S02]  /*2410*/  IMAD.MOV.U32 R2, RZ, RZ, 0x4 ;  /* 0x00000004ff027424 */ /* 0x000fe400078e00ff */
[----:B------:R-:W-:-:S05]  /*2420*/  FADD.FTZ R5, R33, R34 ;  /* 0x0000002221057221 */ /* 0x000fca0000010000 */
[----:B------:R-:W-:-:S07]  /*2430*/  MOV R33, R5 ;  /* 0x0000000500217202 */ /* 0x000fce0000000f00 */
[----:B------:R-:W-:Y:S05]  /*2440*/  WARPSYNC.COLLECTIVE R4, `(.L_x_4313) ;  /* 0x0000000004087348 */ /* 0x000fea0003c00000 */
[----:B------:R1:W2:Y:S02]  /*2450*/  SHFL.BFLY P3, R34, R33, R2, R3 ;  /* 0x0c00000221227389 */ /* 0x0002a40000060003 */
[----:B-12---:R-:W-:Y:S01]  /*2460*/  ENDCOLLECTIVE ;  /* 0x000000000000791b */ /* 0x006fe20003800000 */
.L_x_4313:
[----:B------:R-:W-:Y:S02]  /*2470*/  IMAD.MOV.U32 R2, RZ, RZ, 0x2 ;  /* 0x00000002ff027424 */ /* 0x000fe400078e00ff */
[----:B------:R-:W-:-:S05]  /*2480*/  FADD.FTZ R35, R5, R34 ;  /* 0x0000002205237221 */ /* 0x000fca0000010000 */
[----:B------:R-:W-:-:S07]  /*2490*/  MOV R33, R35 ;  /* 0x0000002300217202 */ /* 0x000fce0000000f00 */
[----:B------:R-:W-:Y:S05]  /*24a0*/  WARPSYNC.COLLECTIVE R4, `(.L_x_4314) ;  /* 0x0000000004087348 */ /* 0x000fea0003c00000 */
[----:B------:R1:W2:Y:S02]  /*24b0*/  SHFL.BFLY P3, R34, R33, R2, R3 ;  /* 0x0c00000221227389 */ /* 0x0002a40000060003 */
[----:B-12---:R-:W-:Y:S01]  /*24c0*/  ENDCOLLECTIVE ;  /* 0x000000000000791b */ /* 0x006fe20003800000 */
.L_x_4314:
[----:B------:R-:W-:Y:S02]  /*24d0*/  IMAD.MOV.U32 R2, RZ, RZ, 0x1 ;  /* 0x00000001ff027424 */ /* 0x000fe400078e00ff */
[----:B------:R-:W-:-:S05]  /*24e0*/  FADD.FTZ R36, R35, R34 ;  /* 0x0000002223247221 */ /* 0x000fca0000010000 */
[----:B------:R-:W-:-:S07]  /*24f0*/  MOV R33, R36 ;  /* 0x0000002400217202 */ /* 0x000fce0000000f00 */
[----:B------:R-:W-:Y:S05]  /*2500*/  WARPSYNC.COLLECTIVE R4, `(.L_x_4315) ;  /* 0x0000000004087348 */ /* 0x000fea0003c00000 */
[----:B------:R1:W2:Y:S02]  /*2510*/  SHFL.BFLY P3, R34, R33, R2, R3 ;  /* 0x0c00000221227389 */ /* 0x0002a40000060003 */
[----:B-12---:R-:W-:Y:S01]  /*2520*/  ENDCOLLECTIVE ;  /* 0x000000000000791b */ /* 0x006fe20003800000 */
.L_x_4315:
[----:B------:R-:W-:Y:S05]  /*2530*/  BRA `(.L_x_4316) ;  /* 0xfffffff400b47947 */ /* 0x000fea000383ffff */
.L_x_4307:
        /* <DEDUP_REMOVED lines=23> */
.L_x_4318:
[----:B------:R-:W-:Y:S05]  /*26b0*/  BSYNC B1 ;  /* 0x0000000000017941 */ /* 0x000fea0003800000 */
.L_x_4317:
        /* <DEDUP_REMOVED lines=8> */
.L_x_4319:
        /* <DEDUP_REMOVED lines=24> */
.L_x_4320:
        /* <DEDUP_REMOVED lines=12> */
.L_x_4321:
        /* <DEDUP_REMOVED lines=10> */
.L_x_4322:
[----:B------:R-:W1:Y:S02]  /*2a20*/  LDS R35, [R36] ;  /* 0x0000000024237984 */ /* 0x000e640000000800 */
[----:B-1----:R-:W-:Y:S01]  /*2a30*/  FFMA.FTZ R35, R32, R35, R37 ;  /* 0x0000002320237223 */ /* 0x002fe20000010025 */
[----:B------:R-:W-:Y:S06]  /*2a40*/  BRA `(.L_x_4323) ;  /* 0xfffffff400bc7947 */ /* 0x000fec000383ffff */
.L_x_4308:
[----:B------:R-:W-:Y:S01]  /*2a50*/  BSSY B1, `(.L_x_4324) ;  /* 0x0000005000017945 */ /* 0x000fe20003800000 */
[----:B------:R-:W-:-:S07]  /*2a60*/  MOV R4, 0xffffffff ;  /* 0xffffffff00047802 */ /* 0x000fce0000000f00 */
[----:B------:R-:W-:Y:S05]  /*2a70*/  WARPSYNC.COLLECTIVE R4, `(.L_x_4325) ;  /* 0x0000000004087348 */ /* 0x000fea0003c00000 */
[----:B------:R-:W-:Y:S01]  /*2a80*/  NOP ;  /* 0x0000000000007918 */ /* 0x000fe20000000000 */
[----:B------:R-:W-:Y:S01]  /*2a90*/  ENDCOLLECTIVE ;  /* 0x000000000000791b */ /* 0x000fe20003800000 */
.L_x_4325:
[----:B------:R-:W-:Y:S05]  /*2aa0*/  BSYNC B1 ;  /* 0x0000000000017941 */ /* 0x000fea0003800000 */
.L_x_4324:
[----:B------:R-:W-:Y:S05]  /*2ab0*/  BRA `(.L_x_4306) ;  /* 0xfffffff400d47947 */ /* 0x000fea000383ffff */
.L_x_4326:
        /* <DEDUP_REMOVED lines=12> */
.L_x_4628:


//--------------------- .text._ZN12tensorrt_llm7kernels32fusedQKNormRopeKernelNTokenHeadsIN3c104HalfEfLi128ELb1ELi2EEEvPviiifPKvS6_S6_PKlii --------------------------
	.section	.text._ZN12tensorrt_llm7kernels32fusedQKNormRopeKernelNTokenHeadsIN3c104HalfEfLi128ELb1ELi2EEEvPviiifPKvS6_S6_PKlii,"ax",@progbits
	.align	128
        .global         _ZN12tensorrt_llm7kernels32fusedQKNormRopeKernelNTokenHeadsIN3c104HalfEfLi128ELb1ELi2EEEvPviiifPKvS6_S6_PKlii
        .type           _ZN12tensorrt_llm7kernels32fusedQKNormRopeKernelNTokenHeadsIN3c104HalfEfLi128ELb1ELi2EEEvPviiifPKvS6_S6_PKlii,@function
        .size           _ZN12tensorrt_llm7kernels32fusedQKNormRopeKernelNTokenHeadsIN3c104HalfEfLi128ELb1ELi2EEEvPviiifPKvS6_S6_PKlii,(.L_x_4629 - _ZN12tensorrt_llm7kernels32fusedQKNormRopeKernelNTokenHeadsIN3c104HalfEfLi128ELb1ELi2EEEvPviiifPKvS6_S6_PKlii)
        .other          _ZN12tensorrt_llm7kernels32fusedQKNormRopeKernelNTokenHeadsIN3c104HalfEfLi128ELb1ELi2EEEvPviiifPKvS6_S6_PKlii,@"STO_CUDA_ENTRY STV_DEFAULT"
_ZN12tensorrt_llm7kernels32fusedQKNormRopeKernelNTokenHeadsIN3c104HalfEfLi128ELb1ELi2EEEvPviiifPKvS6_S6_PKlii:
.text._ZN12tensorrt_llm7kernels32fusedQKNormRopeKernelNTokenHeadsIN3c104HalfEfLi128ELb1ELi2EEEvPviiifPKvS6_S6_PKlii:
        /* <DEDUP_REMOVED lines=79> */
.L_x_4331:
        /* <DEDUP_REMOVED lines=45> */
.L_x_4330:
[----:B------:R-:W-:Y:S05]  /*07c0*/  BSYNC B1 ;  /* 0x0000000000017941 */ /* 0x000fea0003800000 */
.L_x_4329:
        /* <DEDUP_REMOVED lines=13> */
.L_x_4332:
        /* <DEDUP_REMOVED lines=16> */
.L_x_4328:
[----:B------:R-:W-:Y:S05]  /*09a0*/  BSYNC B0 ;  /* 0x0000000000007941 */ /* 0x000fea0003800000 */
.L_x_4327:
        /* <DEDUP_REMOVED lines=37> */
.L_x_4337:
        /* <DEDUP_REMOVED lines=13> */
.L_x_4336:
[----:B------:R-:W-:Y:S05]  /*0cd0*/  BSYNC B1 ;  /* 0x0000000000017941 */ /* 0x000fea0003800000 */
.L_x_4335:
        /* <DEDUP_REMOVED lines=25> */
.L_x_4340:
        /* <DEDUP_REMOVED lines=49> */
.L_x_4339:
[----:B------:R-:W-:Y:S05]  /*1180*/  BSYNC B1 ;  /* 0x0000000000017941 */ /* 0x000fea0003800000 */
.L_x_4338:
        /* <DEDUP_REMOVED lines=36> */
.L_x_4342:
[----:B------:R-:W-:Y:S05]  /*13d0*/  BSYNC B1 ;  /* 0x0000000000017941 */ /* 0x000fea0003800000 */
.L_x_4341:
        /* <DEDUP_REMOVED lines=15> */
.L_x_4334:
[----:B------:R-:W-:Y:S05]  /*14d0*/  BSYNC B0 ;  /* 0x0000000000007941 */ /* 0x000fea0003800000 */
.L_x_4333:
        /* <DEDUP_REMOVED lines=45> */
.L_x_4348:
        /* <DEDUP_REMOVED lines=22> */
.L_x_4355:
        /* <DEDUP_REMOVED lines=18> */
.L_x_4345:
[----:B------:R-:W-:Y:S05]  /*1a30*/  BSYNC B0 ;  /* 0x0000000000007941 */ /* 0x000fea0003800000 */
.L_x_4344:
        /* <DEDUP_REMOVED lines=16> */
.L_x_4347:
[----:B------:R-:W-:Y:S05]  /*1b40*/  BSYNC B0 ;  /* 0x0000000000007941 */ /* 0x000fea0003800000 */
.L_x_4346:
        /* <DEDUP_REMOVED lines=16> */
.L_x_4343:
        /* <DEDUP_REMOVED lines=8> */
.L_x_4350:
[----:B------:R-:W-:Y:S05]  /*1cd0*/  BSYNC B0 ;  /* 0x0000000000007941 */ /* 0x000fea0003800000 */
.L_x_4349:
[----:B------:R-:W-:Y:S01]  /*1ce0*/  FADD.FTZ R27, R26, R25 ;  /* 0x000000191a1b7221 */ /* 0x000fe20000010000 */
[----:B------:R-:W-:Y:S01]  /*1cf0*/  HFMA2.MMA R25, -RZ, RZ, 0, 1.847743988037109375e-06 ;  /* 0x0000001fff197435 */ /* 0x000fe200000001ff */
[----:B------:R-:W-:Y:S02]  /*1d00*/  IMAD.MOV.U32 R24, RZ, RZ, 0x8 ;  /* 0x00000008ff187424 */ /* 0x000fe400078e00ff */
[----:B------:R-:W-:-:S08]  /*1d10*/  IMAD.MOV.U32 R10, RZ, RZ, -0x1 ;  /* 0xffffffffff0a7424 */ /* 0x000fd000078e00ff */
[----:B------:R-:W-:Y:S05]  /*1d20*/  WARPSYNC.COLLECTIVE R10, `(.L_x_4351) ;  /* 0x000000000a087348 */ /* 0x000fea0003c00000 */
[----:B------:R1:W2:Y:S02]  /*1d30*/  SHFL.BFLY P1, R25, R27, R24, R25 ;  /* 0x0c0000181b197389 */ /* 0x0002a40000020019 */
[----:B-12---:R-:W-:Y:S01]  /*1d40*/  ENDCOLLECTIVE ;  /* 0x000000000000791b */ /* 0x006fe20003800000 */
.L_x_4351:
        /* <DEDUP_REMOVED lines=8> */
.L_x_4352:
        /* <DEDUP_REMOVED lines=8> */
.L_x_4353:
        /* <DEDUP_REMOVED lines=8> */
.L_x_4354:
[----:B------:R-:W-:Y:S01]  /*1ed0*/  MOV R27, R25 ;  /* 0x00000019001b7202 */ /* 0x000fe20000000f00 */
[----:B------:R-:W-:Y:S06]  /*1ee0*/  BRA `(.L_x_4355) ;  /* 0xfffffff800887947 */ /* 0x000fec000383ffff */
.L_x_4356:
        /* <DEDUP_REMOVED lines=9> */
.L_x_4629:


//--------------------- .text._ZN12tensorrt_llm7kernels32fusedQKNormRopeKernelNTokenHeadsIN3c104HalfEfLi64ELb0ELi2EEEvPviiifPKvS6_S6_PKlii --------------------------
	.section	.text._ZN12tensorrt_llm7kernels32fusedQKNormRopeKernelNTokenHeadsIN3c104HalfEfLi64ELb0ELi2EEEvPviiifPKvS6_S6_PKlii,"ax",@progbits
	.align	128
        .global         _ZN12tensorrt_llm7kernels32fusedQKNormRopeKernelNTokenHeadsIN3c104HalfEfLi64ELb0ELi2EEEvPviiifPKvS6_S6_PKlii
        .type           _ZN12tensorrt_llm7kernels32fusedQKNormRopeKernelNTokenHeadsIN3c104HalfEfLi64ELb0ELi2EEEvPviiifPKvS6_S6_PKlii,@function
        .size           _ZN12tensorrt_llm7kernels32fusedQKNormRopeKernelNTokenHeadsIN3c104HalfEfLi64ELb0ELi2EEEvPviiifPKvS6_S6_PKlii,(.L_x_4630 - _ZN12tensorrt_llm7kernels32fusedQKNormRopeKernelNTokenHeadsIN3c104HalfEfLi64ELb0ELi2EEEvPviiifPKvS6_S6_PKlii)
        .other          _ZN12tensorrt_llm7kernels32fusedQKNormRopeKernelNTokenHeadsIN3c104HalfEfLi64ELb0ELi2EEEvPviiifPKvS6_S6_PKlii,@"STO_CUDA_ENTRY STV_DEFAULT"
_ZN12tensorrt_llm7kernels32fusedQKNormRopeKernelNTokenHeadsIN3c104HalfEfLi64ELb0ELi2EEEvPviiifPKvS6_S6_PKlii:
.text._ZN12tensorrt_llm7kernels32fusedQKNormRopeKernelNTokenHeadsIN3c104HalfEfLi64ELb0ELi2EEEvPviiifPKvS6_S6_PKlii:
        /* <DEDUP_REMOVED lines=79> */
.L_x_4361:
        /* <DEDUP_REMOVED lines=45> */
.L_x_4360:
[----:B------:R-:W-:Y:S05]  /*07c0*/  BSYNC B1 ;  /* 0x0000000000017941 */ /* 0x000fea0003800000 */
.L_x_4359:
        /* <DEDUP_REMOVED lines=13> */
.L_x_4362:
        /* <DEDUP_REMOVED lines=16> */
.L_x_4358:
[----:B------:R-:W-:Y:S05]  /*09a0*/  BSYNC B0 ;  /* 0x0000000000007941 */ /* 0x000fea0003800000 */
.L_x_4357:
        /* <DEDUP_REMOVED lines=37> */
.L_x_4367:
        /* <DEDUP_REMOVED lines=13> */
.L_x_4366:
[----:B------:R-:W-:Y:S05]  /*0cd0*/  BSYNC B1 ;  /* 0x0000000000017941 */ /* 0x000fea0003800000 */
.L_x_4365:
        /* <DEDUP_REMOVED lines=25> */
.L_x_4370:
        /* <DEDUP_REMOVED lines=49> */
.L_x_4369:
[----:B------:R-:W-:Y:S05]  /*1180*/  BSYNC B1 ;  /* 0x0000000000017941 */ /* 0x000fea0003800000 */
.L_x_4368:
        /* <DEDUP_REMOVED lines=32> */
.L_x_4372:
[----:B------:R-:W-:Y:S05]  /*1390*/  BSYNC B1 ;  /* 0x0000000000017941 */ /* 0x000fea0003800000 */
.L_x_4371:
        /* <DEDUP_REMOVED lines=15> */
.L_x_4364:
[----:B------:R-:W-:Y:S05]  /*1490*/  BSYNC B0 ;  /* 0x0000000000007941 */ /* 0x000fea0003800000 */
.L_x_4363:
        /* <DEDUP_REMOVED lines=58> */
.L_x_4380:
        /* <DEDUP_REMOVED lines=18> */
.L_x_4387:
        /* <DEDUP_REMOVED lines=13> */
.L_x_4375:
[----:B------:R-:W-:Y:S05]  /*1a30*/  BSYNC B0 ;  /* 0x0000000000007941 */ /* 0x000fea0003800000 */
.L_x_4374:
        /* <DEDUP_REMOVED lines=28> */
[----:B------:R-:W-:-:S05]  /*1c00*/  @!P2 IMAD.MOV R28, RZ, RZ, -R2 ;  /* 0x000000ffff1ca224 */ /* 0x000fca00078e0a02 */
[----:B------:R-:W-:-:S05]  /*1c10*/  @!P2 MOV R2, R28 ;  /* 0x0000001c0002a202 */ /* 0x000fca0000000f00 */
[----:B------:R-:W-:-:S04]  /*1c20*/  @!P3 LOP3.LUT R2, RZ, R25, RZ, 0x33, !PT ;  /* 0x00000019ff02b212 */ /* 0x000fc800078e33ff */
[----:B------:R-:W-:-:S05]  /*1c30*/  SHF.R.U32.HI R2, RZ, 0x1, R2 ;  /* 0x00000001ff027819 */ /* 0x000fca0000011602 */
[--C-:B------:R-:W-:Y:S02]  /*1c40*/  IMAD.IADD R3, R5, 0x1, R2.reuse ;  /* 0x0000000105037824 */ /* 0x100fe400078e0202 */
[----:B------:R-:W-:Y:S02]  /*1c50*/  IMAD R2, R0, R25, R2 ;  /* 0x0000001900027224 */ /* 0x000fe400078e0202 */
[----:B-1----:R-:W-:Y:S01]  /*1c60*/  FADD.FTZ R26, -R27, -RZ ;  /* 0x800000ff1b1a7221 */ /* 0x002fe20000010100 */
[----:B------:R-:W-:Y:S01]  /*1c70*/  LEA R24, R3, UR4, 0x2 ;  /* 0x0000000403187c11 */ /* 0x000fe2000f8e10ff */
[----:B------:R-:W-:Y:S01]  /*1c80*/  NOP ;  /* 0x0000000000007918 */ /* 0x000fe20000000000 */
[----:B------:R-:W-:-:S03]  /*1c90*/  LEA R3, R2, UR4, 0x2 ;  /* 0x0000000402037c11 */ /* 0x000fc6000f8e10ff */
[----:B------:R-:W1:Y:S01]  /*1ca0*/  LDS R29, [R24] ;  /* 0x00000000181d7984 */ /* 0x000e620000000800 */
[----:B------:R-:W-:-:S03]  /*1cb0*/  FSEL R26, R26, R27, !P1 ;  /* 0x0000001b1a1a7208 */ /* 0x000fc60004800000 */
[----:B------:R-:W2:Y:S04]  /*1cc0*/  LDS R2, [R3] ;  /* 0x0000000003027984 */ /* 0x000ea80000000800 */
[----:B------:R3:W4:Y:S01]  /*1cd0*/  SHFL.BFLY PT, R27, R22, R16, 0x1f ;  /* 0x0c001f10161b7589 */ /* 0x00072200000e0000 */
[----:B-1----:R-:W-:-:S04]  /*1ce0*/  FMUL.FTZ R26, R26, R29 ;  /* 0x0000001d1a1a7220 */ /* 0x002fc80000410000 */
[----:B--234-:R-:W-:-:S07]  /*1cf0*/  FFMA.FTZ R2, R23, R2, R26 ;  /* 0x0000000217027223 */ /* 0x01cfce000001001a */
.L_x_4392:
[----:B------:R-:W-:Y:S01]  /*1d00*/  IADD3 R3, R5, R19, RZ ;  /* 0x0000001305037210 */ /* 0x000fe20007ffe0ff */
[----:B------:R-:W-:Y:S02]  /*1d10*/  IMAD R25, R0, R25, R19 ;  /* 0x0000001900197224 */ /* 0x000fe400078e0213 */
[----:B------:R-:W-:Y:S01]  /*1d20*/  @!P1 FADD.FTZ R27, -R27, -RZ ;  /* 0x800000ff1b1b9221 */ /* 0x000fe20000010100 */
[----:B------:R-:W-:Y:S01]  /*1d30*/  UMOV UR5, 0xffffffff ;  /* 0xffffffff00057882 */ /* 0x000fe20000000000 */
[----:B------:R-:W-:Y:S01]  /*1d40*/  LEA R3, R3, UR4, 0x2 ;  /* 0x0000000403037c11 */ /* 0x000fe2000f8e10ff */
[----:B------:R-:W-:Y:S01]  /*1d50*/  IMAD.MOV.U32 R23, RZ, RZ, R2 ;  /* 0x000000ffff177224 */ /* 0x000fe200078e0002 */
[----:B------:R-:W-:-:S03]  /*1d60*/  LEA R25, R25, UR4, 0x2 ;  /* 0x0000000419197c11 */ /* 0x000fc6000f8e10ff */
[----:B------:R-:W1:Y:S04]  /*1d70*/  LDS R24, [R3] ;  /* 0x0000000003187984 */ /* 0x000e680000000800 */
[----:B------:R-:W2:Y:S01]  /*1d80*/  LDS R25, [R25] ;  /* 0x0000000019197984 */ /* 0x000ea20000000800 */
[----:B-1----:R-:W-:-:S04]  /*1d90*/  FMUL.FTZ R27, R27, R24 ;  /* 0x000000181b1b7220 */ /* 0x002fc80000410000 */
[----:B--2---:R-:W-:Y:S01]  /*1da0*/  FFMA.FTZ R22, R22, R25, R27 ;  /* 0x0000001916167223 */ /* 0x004fe2000001001b */
[----:B------:R-:W-:Y:S06]  /*1db0*/  BRA.DIV UR5, `(.L_x_4379) ;  /* 0x0000000605a47947 */ /* 0x000fec000b800000 */
[----:B------:R-:W-:Y:S01]  /*1dc0*/  NOP ;  /* 0x0000000000007918 */ /* 0x000fe20000000000 */
.L_x_4377:
[----:B------:R-:W-:Y:S05]  /*1dd0*/  BSYNC B0 ;  /* 0x0000000000007941 */ /* 0x000fea0003800000 */
.L_x_4376:
        /* <DEDUP_REMOVED lines=15> */
.L_x_4373:
[----:B------:R-:W-:Y:S01]  /*1ed0*/  HFMA2.MMA R24, -RZ, RZ, 0, 1.847743988037109375e-06 ;  /* 0x0000001fff187435 */ /* 0x000fe200000001ff */
[----:B------:R-:W-:Y:S01]  /*1ee0*/  BSSY B0, `(.L_x_4381) ;  /* 0x0000006000007945 */ /* 0x000fe20003800000 */
[----:B------:R-:W-:Y:S02]  /*1ef0*/  IMAD.MOV.U32 R3, RZ, RZ, 0x10 ;  /* 0x00000010ff037424 */ /* 0x000fe400078e00ff */
[----:B------:R-:W-:-:S07]  /*1f00*/  IMAD.MOV.U32 R26, RZ, RZ, -0x1 ;  /* 0xffffffffff1a7424 */ /* 0x000fce00078e00ff */
[----:B------:R-:W-:Y:S05]  /*1f10*/  WARPSYNC.COLLECTIVE R26, `(.L_x_4382) ;  /* 0x000000001a087348 */ /* 0x000fea0003c00000 */
[----:B------:R1:W2:Y:S02]  /*1f20*/  SHFL.BFLY P2, R27, R23, R3, R24 ;  /* 0x0c000003171b7389 */ /* 0x0002a40000040018 */
[----:B-12---:R-:W-:Y:S01]  /*1f30*/  ENDCOLLECTIVE ;  /* 0x000000000000791b */ /* 0x006fe20003800000 */
.L_x_4382:
[----:B------:R-:W-:Y:S05]  /*1f40*/  BSYNC B0 ;  /* 0x0000000000007941 */ /* 0x000fea0003800000 */
.L_x_4381:
        /* <DEDUP_REMOVED lines=8> */
.L_x_4383:
[----:B------:R-:W-:Y:S02]  /*1fd0*/  IMAD.MOV.U32 R3, RZ, RZ, 0x4 ;  /* 0x00000004ff037424 */ /* 0x000fe400078e00ff */
[----:B------:R-:W-:-:S05]  /*1fe0*/  FADD.FTZ R28, R25, R27 ;  /* 0x0000001b191c7221 */ /* 0x000fca0000010000 */
[----:B------:R-:W-:-:S07]  /*1ff0*/  MOV R23, R28 ;  /* 0x0000001c00177202 */ /* 0x000fce0000000f00 */
[----:B------:R-:W-:Y:S05]  /*2000*/  WARPSYNC.COLLECTIVE R26, `(.L_x_4384) ;  /* 0x000000001a087348 */ /* 0x000fea0003c00000 */
[----:B------:R1:W2:Y:S02]  /*2010*/  SHFL.BFLY P2, R27, R23, R3, R24 ;  /* 0x0c000003171b7389 */ /* 0x0002a40000040018 */
[----:B-12---:R-:W-:Y:S01]  /*2020*/  ENDCOLLECTIVE ;  /* 0x000000000000791b */ /* 0x006fe20003800000 */
.L_x_4384:
[----:B------:R-:W-:Y:S02]  /*2030*/  IMAD.MOV.U32 R3, RZ, RZ, 0x2 ;  /* 0x00000002ff037424 */ /* 0x000fe400078e00ff */
[----:B------:R-:W-:-:S05]  /*2040*/  FADD.FTZ R29, R28, R27 ;  /* 0x0000001b1c1d7221 */ /* 0x000fca0000010000 */
[----:B------:R-:W-:-:S07]  /*2050*/  MOV R23, R29 ;  /* 0x0000001d00177202 */ /* 0x000fce0000000f00 */
[----:B------:R-:W-:Y:S05]  /*2060*/  WARPSYNC.COLLECTIVE R26, `(.L_x_4385) ;  /* 0x000000001a087348 */ /* 0x000fea0003c00000 */
[----:B------:R1:W2:Y:S02]  /*2070*/  SHFL.BFLY P2, R27, R23, R3, R24 ;  /* 0x0c000003171b7389 */ /* 0x0002a40000040018 */
[----:B-12---:R-:W-:Y:S01]  /*2080*/  ENDCOLLECTIVE ;  /* 0x000000000000791b */ /* 0x006fe20003800000 */
.L_x_4385:
[----:B------:R-:W-:Y:S02]  /*2090*/  IMAD.MOV.U32 R3, RZ, RZ, 0x1 ;  /* 0x00000001ff037424 */ /* 0x000fe400078e00ff */
[----:B------:R-:W-:-:S05]  /*20a0*/  FADD.FTZ R29, R29, R27 ;  /* 0x0000001b1d1d7221 */ /* 0x000fca0000010000 */
[----:B------:R-:W-:-:S07]  /*20b0*/  MOV R23, R29 ;  /* 0x0000001d00177202 */ /* 0x000fce0000000f00 */
[----:B------:R-:W-:Y:S05]  /*20c0*/  WARPSYNC.COLLECTIVE R26, `(.L_x_4386) ;  /* 0x000000001a087348 */ /* 0x000fea0003c00000 */
[----:B------:R1:W2:Y:S02]  /*20d0*/  SHFL.BFLY P2, R27, R23, R3, R24 ;  /* 0x0c000003171b7389 */ /* 0x0002a40000040018 */
[----:B-12---:R-:W-:Y:S01]  /*20e0*/  ENDCOLLECTIVE ;  /* 0x000000000000791b */ /* 0x006fe20003800000 */
.L_x_4386:
[----:B------:R-:W-:Y:S05]  /*20f0*/  BRA `(.L_x_4387) ;  /* 0xfffffff800187947 */ /* 0x000fea000383ffff */
.L_x_4378:
        /* <DEDUP_REMOVED lines=23> */
.L_x_4389:
[----:B------:R-:W-:Y:S05]  /*2270*/  BSYNC B1 ;  /* 0x0000000000017941 */ /* 0x000fea0003800000 */
.L_x_4388:
[----:B------:R-:W-:Y:S01]  /*2280*/  HFMA2.MMA R24, -RZ, RZ, 0, 1.847743988037109375e-06 ;  /* 0x0000001fff187435 */ /* 0x000fe200000001ff */
[----:B------:R-:W-:Y:S01]  /*2290*/  IMAD.MOV.U32 R3, RZ, RZ, R16 ;  /* 0x000000ffff037224 */ /* 0x000fe200078e0010 */
[----:B------:R-:W-:Y:S01]  /*22a0*/  ISETP.NE.AND P3, PT, R25, RZ, PT ;  /* 0x000000ff1900720c */ /* 0x000fe20003f65270 */
[----:B------:R-:W-:-:S12]  /*22b0*/  IMAD.MOV.U32 R26, RZ, RZ, -0x1 ;  /* 0xffffffffff1a7424 */ /* 0x000fd800078e00ff */
[----:B------:R-:W-:Y:S05]  /*22c0*/  WARPSYNC.COLLECTIVE R26, `(.L_x_4390) ;  /* 0x000000001a087348 */ /* 0x000fea0003c00000 */
[----:B------:R1:W2:Y:S02]  /*22d0*/  SHFL.BFLY P2, R27, R23, R3, R24 ;  /* 0x0c000003171b7389 */ /* 0x0002a40000040018 */
[----:B-12---:R-:W-:Y:S01]  /*22e0*/  ENDCOLLECTIVE ;  /* 0x000000000000791b */ /* 0x006fe20003800000 */
.L_x_4390:
        /* <DEDUP_REMOVED lines=21> */
.L_x_4391:
[----:B------:R-:W-:Y:S05]  /*2440*/  BRA `(.L_x_4392) ;  /* 0xfffffff8002c7947 */ /* 0x000fea000383ffff */
.L_x_4379:
[----:B------:R-:W-:Y:S01]  /*2450*/  BSSY B1, `(.L_x_4393) ;  /* 0x0000005000017945 */ /* 0x000fe20003800000 */
[----:B------:R-:W-:-:S07]  /*2460*/  MOV R26, 0xffffffff ;  /* 0xffffffff001a7802 */ /* 0x000fce0000000f00 */
[----:B------:R-:W-:Y:S05]  /*2470*/  WARPSYNC.COLLECTIVE R26, `(.L_x_4394) ;  /* 0x000000001a087348 */ /* 0x000fea0003c00000 */
[----:B------:R-:W-:Y:S01]  /*2480*/  NOP ;  /* 0x0000000000007918 */ /* 0x000fe20000000000 */
[----:B------:R-:W-:Y:S01]  /*2490*/  ENDCOLLECTIVE ;  /* 0x000000000000791b */ /* 0x000fe20003800000 */
.L_x_4394:
[----:B------:R-:W-:Y:S05]  /*24a0*/  BSYNC B1 ;  /* 0x0000000000017941 */ /* 0x000fea0003800000 */
.L_x_4393:
[----:B------:R-:W-:Y:S05]  /*24b0*/  BRA `(.L_x_4377) ;  /* 0xfffffff800447947 */ /* 0x000fea000383ffff */
.L_x_4395:
        /* <DEDUP_REMOVED lines=12> */
.L_x_4630:


//--------------------- .text._ZN12tensorrt_llm7kernels32fusedQKNormRopeKernelNTokenHeadsIN3c104HalfEfLi64ELb1ELi2EEEvPviiifPKvS6_S6_PKlii --------------------------
	.section	.text._ZN12tensorrt_llm7kernels32fusedQKNormRopeKernelNTokenHeadsIN3c104HalfEfLi64ELb1ELi2EEEvPviiifPKvS6_S6_PKlii,"ax",@progbits
	.align	128
        .global         _ZN12tensorrt_llm7kernels32fusedQKNormRopeKernelNTokenHeadsIN3c104HalfEfLi64ELb1ELi2EEEvPviiifPKvS6_S6_PKlii
        .type           _ZN12tensorrt_llm7kernels32fusedQKNormRopeKernelNTokenHeadsIN3c104HalfEfLi64ELb1ELi2EEEvPviiifPKvS6_S6_PKlii,@function
        .size           _ZN12tensorrt_llm7kernels32fusedQKNormRopeKernelNTokenHeadsIN3c104HalfEfLi64ELb1ELi2EEEvPviiifPKvS6_S6_PKlii,(.L_x_4631 - _ZN12tensorrt_llm7kernels32fusedQKNormRopeKernelNTokenHeadsIN3c104HalfEfLi64ELb1ELi2EEEvPviiifPKvS6_S6_PKlii)
        .other          _ZN12tensorrt_llm7kernels32fusedQKNormRopeKernelNTokenHeadsIN3c104HalfEfLi64ELb1ELi2EEEvPviiifPKvS6_S6_PKlii,@"STO_CUDA_ENTRY STV_DEFAULT"
_ZN12tensorrt_llm7kernels32fusedQKNormRopeKernelNTokenHeadsIN3c104HalfEfLi64ELb1ELi2EEEvPviiifPKvS6_S6_PKlii:
.text._ZN12tensorrt_llm7kernels32fusedQKNormRopeKernelNTokenHeadsIN3c104HalfEfLi64ELb1ELi2EEEvPviiifPKvS6_S6_PKlii:
        /* <DEDUP_REMOVED lines=78> */
.L_x_4400:
        /* <DEDUP_REMOVED lines=46> */
.L_x_4399:
[----:B------:R-:W-:Y:S05]  /*07c0*/  BSYNC B1 ;  /* 0x0000000000017941 */ /* 0x000fea0003800000 */
.L_x_4398:
        /* <DEDUP_REMOVED lines=13> */
.L_x_4401:
        /* <DEDUP_REMOVED lines=16> */
.L_x_4397:
[----:B------:R-:W-:Y:S05]  /*09a0*/  BSYNC B0 ;  /* 0x0000000000007941 */ /* 0x000fea0003800000 */
.L_x_4396:
        /* <DEDUP_REMOVED lines=37> */
.L_x_4406:
        /* <DEDUP_REMOVED lines=13> */
.L_x_4405:
[----:B------:R-:W-:Y:S05]  /*0cd0*/  BSYNC B1 ;  /* 0x0000000000017941 */ /* 0x000fea0003800000 */
.L_x_4404:
        /* <DEDUP_REMOVED lines=25> */
.L_x_4409:
        /* <DEDUP_REMOVED lines=49> */
.L_x_4408:
[----:B------:R-:W-:Y:S05]  /*1180*/  BSYNC B1 ;  /* 0x0000000000017941 */ /* 0x000fea0003800000 */
.L_x_4407:
        /* <DEDUP_REMOVED lines=32> */
.L_x_4411:
[----:B------:R-:W-:Y:S05]  /*1390*/  BSYNC B1 ;  /* 0x0000000000017941 */ /* 0x000fea0003800000 */
.L_x_4410:
        /* <DEDUP_REMOVED lines=15> */
.L_x_4403:
[----:B------:R-:W-:Y:S05]  /*1490*/  BSYNC B0 ;  /* 0x0000000000007941 */ /* 0x000fea0003800000 */
.L_x_4402:
        /* <DEDUP_REMOVED lines=40> */
.L_x_4418:
        /* <DEDUP_REMOVED lines=24> */
.L_x_4428:
        /* <DEDUP_REMOVED lines=14> */
.L_x_4416:
[----:B------:R-:W-:Y:S05]  /*1980*/  BSYNC B1 ;  /* 0x0000000000017941 */ /* 0x000fea0003800000 */
.L_x_4415:
        /* <DEDUP_REMOVED lines=35> */
.L_x_4435:
        /* <DEDUP_REMOVED lines=24> */
.L_x_4413:
[----:B------:R-:W-:Y:S05]  /*1d40*/  BSYNC B0 ;  /* 0x0000000000007941 */ /* 0x000fea0003800000 */
.L_x_4412:
        /* <DEDUP_REMOVED lines=25> */
.L_x_4442:
[----:B------:R-:W3:Y:S01]  /*1ee0*/  LDC R7, c[0x0][0x224] ;  /* 0x00008900ff077b82 */ /* 0x000ee20000000800 */
[----:B------:R-:W-:Y:S01]  /*1ef0*/  ISETP.NE.AND P1, PT, R16, RZ, PT ;  /* 0x000000ff1000720c */ /* 0x000fe20003f25270 */
[----:B------:R-:W-:Y:S01]  /*1f00*/  BSSY B0, `(.L_x_4420) ;  /* 0x0000004000007945 */ /* 0x000fe20003800000 */
[----:B------:R-:W-:-:S11]  /*1f10*/  ISETP.GE.AND P2, PT, R11, R18, PT ;  /* 0x000000120b00720c */ /* 0x000fd60003f46270 */
[----:B------:R-:W-:Y:S05]  /*1f20*/  @P1 BRA `(.L_x_4421) ;  /* 0x0000000000041947 */ /* 0x000fea0003800000 */
[----:B------:R-:W-:-:S04]  /*1f30*/  DEPBAR.LE SB0, 0x0 ;  /* 0x000080000000791a */ /* 0x000fc80000000000 */
.L_x_4421:
[----:B------:R-:W-:Y:S05]  /*1f40*/  BSYNC B0 ;  /* 0x0000000000007941 */ /* 0x000fea0003800000 */
.L_x_4420:
        /* <DEDUP_REMOVED lines=22> */
.L_x_4414:
[----:B------:R-:W-:Y:S01]  /*20b0*/  HFMA2.MMA R9, -RZ, RZ, 0, 9.5367431640625e-07 ;  /* 0x00000010ff097435 */ /* 0x000fe200000001ff */
[----:B------:R-:W-:Y:S01]  /*20c0*/  BSSY B1, `(.L_x_4422) ;  /* 0x0000006000017945 */ /* 0x000fe20003800000 */
[----:B------:R-:W-:Y:S01]  /*20d0*/  IMAD.MOV.U32 R24, RZ, RZ, 0x1f ;  /* 0x0000001fff187424 */ /* 0x000fe200078e00ff */
[----:B------:R-:W-:-:S08]  /*20e0*/  MOV R27, 0xffffffff ;  /* 0xffffffff001b7802 */ /* 0x000fd00000000f00 */
[----:B------:R-:W-:Y:S05]  /*20f0*/  WARPSYNC.COLLECTIVE R27, `(.L_x_4423) ;  /* 0x000000001b087348 */ /* 0x000fea0003c00000 */
[----:B------:R1:W2:Y:S02]  /*2100*/  SHFL.BFLY P1, R26, R8, R9, R24 ;  /* 0x0c000009081a7389 */ /* 0x0002a40000020018 */
[----:B-12---:R-:W-:Y:S01]  /*2110*/  ENDCOLLECTIVE ;  /* 0x000000000000791b */ /* 0x006fe20003800000 */
.L_x_4423:
[----:B------:R-:W-:Y:S05]  /*2120*/  BSYNC B1 ;  /* 0x0000000000017941 */ /* 0x000fea0003800000 */
.L_x_4422:
        /* <DEDUP_REMOVED lines=8> */
.L_x_4424:
[----:B------:R-:W-:Y:S01]  /*21b0*/  HFMA2.MMA R9, -RZ, RZ, 0, 2.384185791015625e-07 ;  /* 0x00000004ff097435 */ /* 0x000fe200000001ff */
[----:B------:R-:W-:-:S04]  /*21c0*/  FADD.FTZ R23, R23, R26 ;  /* 0x0000001a17177221 */ /* 0x000fc80000010000 */
[----:B------:R-:W-:-:S07]  /*21d0*/  IMAD.MOV.U32 R8, RZ, RZ, R23 ;  /* 0x000000ffff087224 */ /* 0x000fce00078e0017 */
[----:B------:R-:W-:Y:S05]  /*21e0*/  WARPSYNC.COLLECTIVE R27, `(.L_x_4425) ;  /* 0x000000001b087348 */ /* 0x000fea0003c00000 */
[----:B------:R1:W2:Y:S02]  /*21f0*/  SHFL.BFLY P1, R26, R8, R9, R24 ;  /* 0x0c000009081a7389 */ /* 0x0002a40000020018 */
[----:B-12---:R-:W-:Y:S01]  /*2200*/  ENDCOLLECTIVE ;  /* 0x000000000000791b */ /* 0x006fe20003800000 */
.L_x_4425:
[----:B------:R-:W-:Y:S01]  /*2210*/  MOV R9, 0x2 ;  /* 0x0000000200097802 */ /* 0x000fe20000000f00 */
[----:B------:R-:W-:-:S04]  /*2220*/  FADD.FTZ R23, R23, R26 ;  /* 0x0000001a17177221 */ /* 0x000fc80000010000 */
[----:B------:R-:W-:-:S07]  /*2230*/  IMAD.MOV.U32 R8, RZ, RZ, R23 ;  /* 0x000000ffff087224 */ /* 0x000fce00078e0017 */
[----:B------:R-:W-:Y:S05]  /*2240*/  WARPSYNC.COLLECTIVE R27, `(.L_x_4426) ;  /* 0x000000001b087348 */ /* 0x000fea0003c00000 */
[----:B------:R1:W2:Y:S02]  /*2250*/  SHFL.BFLY P1, R26, R8, R9, R24 ;  /* 0x0c000009081a7389 */ /* 0x0002a40000020018 */
[----:B-12---:R-:W-:Y:S01]  /*2260*/  ENDCOLLECTIVE ;  /* 0x000000000000791b */ /* 0x006fe20003800000 */
.L_x_4426:
[----:B------:R-:W-:Y:S02]  /*2270*/  IMAD.MOV.U32 R9, RZ, RZ, 0x1 ;  /* 0x00000001ff097424 */ /* 0x000fe400078e00ff */
[----:B------:R-:W-:-:S07]  /*2280*/  FADD.FTZ R8, R23, R26 ;  /* 0x0000001a17087221 */ /* 0x000fce0000010000 */
[----:B------:R-:W-:Y:S05]  /*2290*/  WARPSYNC.COLLECTIVE R27, `(.L_x_4427) ;  /* 0x000000001b087348 */ /* 0x000fea0003c00000 */
[----:B------:R1:W2:Y:S02]  /*22a0*/  SHFL.BFLY P1, R26, R8, R9, R24 ;  /* 0x0c000009081a7389 */ /* 0x0002a40000020018 */
[----:B-12---:R-:W-:Y:S01]  /*22b0*/  ENDCOLLECTIVE ;  /* 0x000000000000791b */ /* 0x006fe20003800000 */
.L_x_4427:
[----:B------:R-:W-:Y:S05]  /*22c0*/  BRA `(.L_x_4428) ;  /* 0xfffffff400747947 */ /* 0x000fea000383ffff */
.L_x_4417:
[----:B------:R-:W-:Y:S01]  /*22d0*/  HFMA2.MMA R9, -RZ, RZ, 0, 9.5367431640625e-07 ;  /* 0x00000010ff097435 */ /* 0x000fe200000001ff */
[----:B------:R-:W-:Y:S01]  /*22e0*/  BSSY B1, `(.L_x_4429) ;  /* 0x0000006000017945 */ /* 0x000fe20003800000 */
[----:B------:R-:W-:Y:S01]  /*22f0*/  IMAD.MOV.U32 R24, RZ, RZ, 0x1f ;  /* 0x0000001fff187424 */ /* 0x000fe200078e00ff */
[----:B------:R-:W-:-:S08]  /*2300*/  MOV R27, 0xffffffff ;  /* 0xffffffff001b7802 */ /* 0x000fd00000000f00 */
[----:B------:R-:W-:Y:S05]  /*2310*/  WARPSYNC.COLLECTIVE R27, `(.L_x_4430) ;  /* 0x000000001b087348 */ /* 0x000fea0003c00000 */
[----:B------:R1:W2:Y:S02]  /*2320*/  SHFL.BFLY P1, R26, R8, R9, R24 ;  /* 0x0c000009081a7389 */ /* 0x0002a40000020018 */
[----:B-12---:R-:W-:Y:S01]  /*2330*/  ENDCOLLECTIVE ;  /* 0x000000000000791b */ /* 0x006fe20003800000 */
.L_x_4430:
[----:B------:R-:W-:Y:S05]  /*2340*/  BSYNC B1 ;  /* 0x0000000000017941 */ /* 0x000fea0003800000 */
.L_x_4429:
[----:B------:R-:W-:Y:S01]  /*2350*/  HFMA2.MMA R24, -RZ, RZ, 0, 1.847743988037109375e-06 ;  /* 0x0000001fff187435 */ /* 0x000fe200000001ff */
[----:B------:R-:W-:Y:S01]  /*2360*/  FADD.FTZ R8, R8, R26 ;  /* 0x0000001a08087221 */ /* 0x000fe20000010000 */
[----:B------:R-:W-:Y:S02]  /*2370*/  IMAD.MOV.U32 R9, RZ, RZ, 0x8 ;  /* 0x00000008ff097424 */ /* 0x000fe400078e00ff */
[----:B------:R-:W-:-:S07]  /*2380*/  IMAD.MOV.U32 R27, RZ, RZ, -0x1 ;  /* 0xffffffffff1b7424 */ /* 0x000fce00078e00ff */
[----:B------:R-:W-:Y:S05]  /*2390*/  WARPSYNC.COLLECTIVE R27, `(.L_x_4431) ;  /* 0x000000001b087348 */ /* 0x000fea0003c00000 */
[----:B------:R1:W2:Y:S02]  /*23a0*/  SHFL.BFLY P1, R26, R8, R9, R24 ;  /* 0x0c000009081a7389 */ /* 0x0002a40000020018 */
[----:B-12---:R-:W-:Y:S01]  /*23b0*/  ENDCOLLECTIVE ;  /* 0x000000000000791b */ /* 0x006fe20003800000 */
.L_x_4431:
[----:B------:R-:W-:Y:S01]  /*23c0*/  MOV R9, 0x4 ;  /* 0x0000000400097802 */ /* 0x000fe20000000f00 */
[----:B------:R-:W-:-:S07]  /*23d0*/  FADD.FTZ R8, R8, R26 ;  /* 0x0000001a08087221 */ /* 0x000fce0000010000 */
[----:B------:R-:W-:Y:S05]  /*23e0*/  WARPSYNC.COLLECTIVE R27, `(.L_x_4432) ;  /* 0x000000001b087348 */ /* 0x000fea0003c00000 */
[----:B------:R1:W2:Y:S02]  /*23f0*/  SHFL.BFLY P1, R26, R8, R9, R24 ;  /* 0x0c000009081a7389 */ /* 0x0002a40000020018 */
[----:B-12---:R-:W-:Y:S01]  /*2400*/  ENDCOLLECTIVE ;  /* 0x000000000000791b */ /* 0x006fe20003800000 */
.L_x_4432:
[----:B------:R-:W-:Y:S02]  /*2410*/  IMAD.MOV.U32 R9, RZ, RZ, 0x2 ;  /* 0x00000002ff097424 */ /* 0x000fe400078e00ff */
[----:B------:R-:W-:-:S07]  /*2420*/  FADD.FTZ R8, R8, R26 ;  /* 0x0000001a08087221 */ /* 0x000fce0000010000 */
[----:B------:R-:W-:Y:S05]  /*2430*/  WARPSYNC.COLLECTIVE R27, `(.L_x_4433) ;  /* 0x000000001b087348 */ /* 0x000fea0003c00000 */
[----:B------:R1:W2:Y:S02]  /*2440*/  SHFL.BFLY P1, R26, R8, R9, R24 ;  /* 0x0c000009081a7389 */ /* 0x0002a40000020018 */
[----:B-12---:R-:W-:Y:S01]  /*2450*/  ENDCOLLECTIVE ;  /* 0x000000000000791b */ /* 0x006fe20003800000 */
.L_x_4433:
[----:B------:R-:W-:Y:S01]  /*2460*/  HFMA2.MMA R9, -RZ, RZ, 0, 5.9604644775390625e-08 ;  /* 0x00000001ff097435 */ /* 0x000fe200000001ff */
[----:B------:R-:W-:-:S10]  /*2470*/  FADD.FTZ R8, R8, R26 ;  /* 0x0000001a08087221 */ /* 0x000fd40000010000 */
[----:B------:R-:W-:Y:S05]  /*2480*/  WARPSYNC.COLLECTIVE R27, `(.L_x_4434) ;  /* 0x000000001b087348 */ /* 0x000fea0003c00000 */
[----:B------:R1:W2:Y:S02]  /*2490*/  SHFL.BFLY P1, R26, R8, R9, R24 ;  /* 0x0c000009081a7389 */ /* 0x0002a40000020018 */
[----:B-12---:R-:W-:Y:S01]  /*24a0*/  ENDCOLLECTIVE ;  /* 0x000000000000791b */ /* 0x006fe20003800000 */
.L_x_4434:
[----:B------:R-:W-:Y:S05]  /*24b0*/  BRA `(.L_x_4435) ;  /* 0xfffffff400c07947 */ /* 0x000fea000383ffff */
.L_x_4419:
[----:B------:R-:W-:Y:S01]  /*24c0*/  BSSY B0, `(.L_x_4436) ;  /* 0x0000007000007945 */ /* 0x000fe20003800000 */
[----:B------:R-:W-:Y:S01]  /*24d0*/  IMAD.MOV.U32 R9, RZ, RZ, 0x10 ;  /* 0x00000010ff097424 */ /* 0x000fe200078e00ff */
[----:B------:R-:W-:Y:S01]  /*24e0*/  MOV R24, 0x1f ;  /* 0x0000001f00187802 */ /* 0x000fe20000000f00 */
[----:B------:R-:W-:-:S07]  /*24f0*/  IMAD.MOV.U32 R27, RZ, RZ, -0x1 ;  /* 0xffffffffff1b7424 */ /* 0x000fce00078e00ff */
[----:B------:R-:W-:Y:S05]  /*2500*/  WARPSYNC.COLLECTIVE R27, `(.L_x_4437) ;  /* 0x000000001b087348 */ /* 0x000fea0003c00000 */
[----:B------:R1:W2:Y:S02]  /*2510*/  SHFL.BFLY P1, R26, R8, R9, R24 ;  /* 0x0c000009081a7389 */ /* 0x0002a40000020018 */
[----:B-12---:R-:W-:Y:S01]  /*2520*/  ENDCOLLECTIVE ;  /* 0x000000000000791b */ /* 0x006fe20003800000 */
.L_x_4437:
[----:B------:R-:W-:Y:S05]  /*2530*/  BSYNC B0 ;  /* 0x0000000000007941 */ /* 0x000fea0003800000 */
.L_x_4436:
[----:B------:R-:W-:Y:S01]  /*2540*/  HFMA2.MMA R9, -RZ, RZ, 0, 4.76837158203125e-07 ;  /* 0x00000008ff097435 */ /* 0x000fe200000001ff */
[----:B------:R-:W-:Y:S01]  /*2550*/  FADD.FTZ R8, R8, R26 ;  /* 0x0000001a08087221 */ /* 0x000fe20000010000 */
[----:B------:R-:W-:Y:S01]  /*2560*/  IMAD.MOV.U32 R24, RZ, RZ, 0x1f ;  /* 0x0000001fff187424 */ /* 0x000fe200078e00ff */
[----:B------:R-:W-:-:S08]  /*2570*/  MOV R27, 0xffffffff ;  /* 0xffffffff001b7802 */ /* 0x000fd00000000f00 */
[----:B------:R-:W-:Y:S05]  /*2580*/  WARPSYNC.COLLECTIVE R27, `(.L_x_4438) ;  /* 0x000000001b087348 */ /* 0x000fea0003c00000 */
[----:B------:R1:W2:Y:S02]  /*2590*/  SHFL.BFLY P1, R26, R8, R9, R24 ;  /* 0x0c000009081a7389 */ /* 0x0002a40000020018 */
[----:B-12---:R-:W-:Y:S01]  /*25a0*/  ENDCOLLECTIVE ;  /* 0x000000000000791b */ /* 0x006fe20003800000 */
.L_x_4438:
[----:B------:R-:W-:Y:S01]  /*25b0*/  HFMA2.MMA R9, -RZ, RZ, 0, 2.384185791015625e-07 ;  /* 0x00000004ff097435 */ /* 0x000fe200000001ff */
[----:B------:R-:W-:-:S04]  /*25c0*/  FADD.FTZ R7, R8, R26 ;  /* 0x0000001a08077221 */ /* 0x000fc80000010000 */
[----:B------:R-:W-:-:S07]  /*25d0*/  IMAD.MOV.U32 R8, RZ, RZ, R7 ;  /* 0x000000ffff087224 */ /* 0x000fce00078e0007 */
[----:B------:R-:W-:Y:S05]  /*25e0*/  WARPSYNC.COLLECTIVE R27, `(.L_x_4439) ;  /* 0x000000001b087348 */ /* 0x000fea0003c00000 */
[----:B------:R1:W2:Y:S02]  /*25f0*/  SHFL.BFLY P1, R26, R8, R9, R24 ;  /* 0x0c000009081a7389 */ /* 0x0002a40000020018 */
[----:B-12---:R-:W-:Y:S01]  /*2600*/  ENDCOLLECTIVE ;  /* 0x000000000000791b */ /* 0x006fe20003800000 */
.L_x_4439:
[----:B------:R-:W-:Y:S01]  /*2610*/  MOV R9, 0x2 ;  /* 0x0000000200097802 */ /* 0x000fe20000000f00 */
[----:B------:R-:W-:-:S04]  /*2620*/  FADD.FTZ R10, R7, R26 ;  /* 0x0000001a070a7221 */ /* 0x000fc80000010000 */
[----:B------:R-:W-:-:S07]  /*2630*/  IMAD.MOV.U32 R8, RZ, RZ, R10 ;  /* 0x000000ffff087224 */ /* 0x000fce00078e000a */
[----:B------:R-:W-:Y:S05]  /*2640*/  WARPSYNC.COLLECTIVE R27, `(.L_x_4440) ;  /* 0x000000001b087348 */ /* 0x000fea0003c00000 */
[----:B------:R1:W2:Y:S02]  /*2650*/  SHFL.BFLY P1, R26, R8, R9, R24 ;  /* 0x0c000009081a7389 */ /* 0x0002a40000020018 */
[----:B-12---:R-:W-:Y:S01]  /*2660*/  ENDCOLLECTIVE ;  /* 0x000000000000791b */ /* 0x006fe20003800000 */
.L_x_4440:
[----:B------:R-:W-:Y:S01]  /*2670*/  HFMA2.MMA R9, -RZ, RZ, 0, 5.9604644775390625e-08 ;  /* 0x00000001ff097435 */ /* 0x000fe200000001ff */
[----:B------:R-:W-:-:S04]  /*2680*/  FADD.FTZ R15, R10, R26 ;  /* 0x0000001a0a0f7221 */ /* 0x000fc80000010000 */
[----:B------:R-:W-:-:S07]  /*2690*/  IMAD.MOV.U32 R8, RZ, RZ, R15 ;  /* 0x000000ffff087224 */ /* 0x000fce00078e000f */
[----:B------:R-:W-:Y:S05]  /*26a0*/  WARPSYNC.COLLECTIVE R27, `(.L_x_4441) ;  /* 0x000000001b087348 */ /* 0x000fea0003c00000 */
[----:B------:R1:W2:Y:S02]  /*26b0*/  SHFL.BFLY P1, R26, R8, R9, R24 ;  /* 0x0c000009081a7389 */ /* 0x0002a40000020018 */
[----:B-12---:R-:W-:Y:S01]  /*26c0*/  ENDCOLLECTIVE ;  /* 0x000000000000791b */ /* 0x006fe20003800000 */
.L_x_4441:
[----:B------:R-:W-:Y:S05]  /*26d0*/  BRA `(.L_x_4442) ;  /* 0xfffffff800007947 */ /* 0x000fea000383ffff */
.L_x_4443:
        /* <DEDUP_REMOVED lines=10> */
.L_x_4631:


//--------------------- .text._ZN12tensorrt_llm7kernels21fusedQKNormRopeKernelIN3c104HalfEfLi256ELb0EEEvPviiifPKvS6_S6_PKlii --------------------------
	.section	.text._ZN12tensorrt_llm7kernels21fusedQKNormRopeKernelIN3c104HalfEfLi256ELb0EEEvPviiifPKvS6_S6_PKlii,"ax",@progbits
	.align	128
        .global         _ZN12tensorrt_llm7kernels21fusedQKNormRopeKernelIN3c104HalfEfLi256ELb0EEEvPviiifPKvS6_S6_PKlii
        .type           _ZN12tensorrt_llm7kernels21fusedQKNormRopeKernelIN3c104HalfEfLi256ELb0EEEvPviiifPKvS6_S6_PKlii,@function
        .size           _ZN12tensorrt_llm7kernels21fusedQKNormRopeKernelIN3c104HalfEfLi256ELb0EEEvPviiifPKvS6_S6_PKlii,(.L_x_4632 - _ZN12tensorrt_llm7kernels21fusedQKNormRopeKernelIN3c104HalfEfLi256ELb0EEEvPviiifPKvS6_S6_PKlii)
        .other          _ZN12tensorrt_llm7kernels21fusedQKNormRopeKernelIN3c104HalfEfLi256ELb0EEEvPviiifPKvS6_S6_PKlii,@"STO_CUDA_ENTRY STV_DEFAULT"
_ZN12tensorrt_llm7kernels21fusedQKNormRopeKernelIN3c104HalfEfLi256ELb0EEEvPviiifPKvS6_S6_PKlii:
.text._ZN12tensorrt_llm7kernels21fusedQKNormRopeKernelIN3c104HalfEfLi256ELb0EEEvPviiifPKvS6_S6_PKlii:
        /* <DEDUP_REMOVED lines=59> */
[----:B------:R-:W4:Y:S01]  /*03b0*/  @!P0 LDG.E.U16 R15, desc[UR4][R20.64+0x2] ;  /* 0x00000204140f8981 */ /* 0x000f22000c1e1500 */
[----:B------:R-:W-:-:S03]  /*03c0*/  IMAD R3, R2, 0x100, R3 ;  /* 0x0000010002037824 */ /* 0x000fc600078e0203 */
[----:B------:R-:W5:Y:S01]  /*03d0*/  @P0 LDG.E.U16 R30, desc[UR4][R28.64+0x4] ;  /* 0x000004041c1e0981 */ /* 0x000f62000c1e1500 */
[----:B0-----:R-:W-:-:S03]  /*03e0*/  IMAD.WIDE R16, R3, 0x2, R16 ;  /* 0x0000000203107825 */ /* 0x001fc600078e0210 */
        /* <DEDUP_REMOVED lines=160> */
[----:B------:R-:W-:Y:S01]  /*0df0*/  IADD3.X R28, RZ, R9, RZ, P2, !PT ;  /* 0x00000009ff1c7210 */ /* 0x000fe200017fe4ff */
[----:B------:R0:W2:Y:S01]  /*0e00*/  LDG.E.CONSTANT R25, desc[UR4][R24.64] ;  /* 0x0000000418197981 */ /* 0x0000a2000c1e9900 */
        /* <DEDUP_REMOVED lines=116> */
[----:B------:R-:W-:Y:S01]  /*1550*/  IADD3.X R26, RZ, R9, RZ, P2, !PT ;  /* 0x00000009ff1a7210 */ /* 0x000fe200017fe4ff */
[----:B0-----:R-:W-:Y:S01]  /*1560*/  FADD.FTZ R29, -R32, -RZ ;  /* 0x800000ff201d7221 */ /* 0x001fe20000010100 */
[----:B------:R-:W-:-:S04]  /*1570*/  LEA R24, P2, R25, R20, 0x2 ;  /* 0x0000001419187211 */ /* 0x000fc800078410ff */
[----:B------:R-:W-:Y:S02]  /*1580*/  LEA.HI.X R25, R25, R21, R26, 0x2, P2 ;  /* 0x0000001519197211 */ /* 0x000fe400010f141a */
[----:B------:R-:W-:-:S03]  /*1590*/  FSEL R29, R29, R32, !P1 ;  /* 0x000000201d1d7208 */ /* 0x000fc60004800000 */
        /* <DEDUP_REMOVED lines=33> */
.L_x_4457:
        /* <DEDUP_REMOVED lines=30> */
.L_x_4445:
[----:B------:R-:W-:Y:S05]  /*1990*/  BSYNC B0 ;  /* 0x0000000000007941 */ /* 0x000fea0003800000 */
.L_x_4444:
[----:B------:R-:W-:Y:S02]  /*19a0*/  F2FP.F16.F32.PACK_AB R11, R7, R4 ;  /* 0x00000004070b723e */ /* 0x000fe400000000ff */
[----:B------:R-:W-:Y:S02]  /*19b0*/  F2FP.F16.F32.PACK_AB R10, R27, R15 ;  /* 0x0000000f1b0a723e */ /* 0x000fe400000000ff */
[----:B------:R-:W-:Y:S02]  /*19c0*/  F2FP.F16.F32.PACK_AB R9, R0, R2 ;  /* 0x000000020009723e */ /* 0x000fe400000000ff */
[----:B------:R-:W-:-:S05]  /*19d0*/  F2FP.F16.F32.PACK_AB R8, R5, R3 ;  /* 0x000000030508723e */ /* 0x000fca00000000ff */
[----:B------:R-:W-:Y:S01]  /*19e0*/  STG.E.128 desc[UR4][R16.64], R8 ;  /* 0x0000000810007986 */ /* 0x000fe2000c101d04 */
[----:B------:R-:W-:Y:S05]  /*19f0*/  EXIT ;  /* 0x000000000000794d */ /* 0x000fea0003800000 */
.L_x_4446:
        /* <DEDUP_REMOVED lines=34> */
[----:B------:R0:W5:Y:S02]  /*1c20*/  LDG.E.CONSTANT R22, desc[UR4][R22.64] ;  /* 0x0000000416167981 */ /* 0x000164000c1e9900 */
[----:B------:R-:W-:Y:S01]  /*1c30*/  IMAD.X R14, RZ, RZ, R9, P1 ;  /* 0x000000ffff0e7224 */ /* 0x000fe200008e0609 */
        /* <DEDUP_REMOVED lines=9> */
.L_x_4448:
[----:B------:R-:W-:Y:S01]  /*1cd0*/  IMAD.MOV.U32 R30, RZ, RZ, 0x1f ;  /* 0x0000001fff1e7424 */ /* 0x000fe200078e00ff */
[----:B------:R-:W-:-:S13]  /*1ce0*/  ISETP.GE.AND P1, PT, R13, R14, PT ;  /* 0x0000000e0d00720c */ /* 0x000fda0003f26270 */
[----:B------:R-:W-:Y:S05]  /*1cf0*/  WARPSYNC.COLLECTIVE R29, `(.L_x_4449) ;  /* 0x000000001d087348 */ /* 0x000fea0003c00000 */
[----:B------:R0:W1:Y:S02]  /*1d00*/  SHFL.BFLY P2, R32, R31, R14, R30 ;  /* 0x0c00000e1f207389 */ /* 0x000064000004001e */
[----:B01----:R-:W-:Y:S01]  /*1d10*/  ENDCOLLECTIVE ;  /* 0x000000000000791b */ /* 0x003fe20003800000 */
.L_x_4449:
[----:B------:R-:W-:Y:S01]  /*1d20*/  IMAD.MOV.U32 R31, RZ, RZ, R5 ;  /* 0x000000ffff1f7224 */ /* 0x000fe200078e0005 */
[----:B------:R-:W-:-:S07]  /*1d30*/  MOV R28, R32 ;  /* 0x00000020001c7202 */ /* 0x000fce0000000f00 */
[----:B------:R-:W-:Y:S05]  /*1d40*/  WARPSYNC.COLLECTIVE R29, `(.L_x_4450) ;  /* 0x000000001d087348 */ /* 0x000fea0003c00000 */
[----:B------:R0:W1:Y:S02]  /*1d50*/  SHFL.BFLY P2, R32, R31, R14, R30 ;  /* 0x0c00000e1f207389 */ /* 0x000064000004001e */
[----:B01----:R-:W-:Y:S01]  /*1d60*/  ENDCOLLECTIVE ;  /* 0x000000000000791b */ /* 0x003fe20003800000 */
.L_x_4450:
[----:B------:R-:W-:-:S05]  /*1d70*/  FADD.FTZ R23, -R32, -RZ ;  /* 0x800000ff20177221 */ /* 0x000fca0000010100 */
[----:B------:R-:W-:-:S05]  /*1d80*/  FSEL R23, R23, R32, !P1 ;  /* 0x0000002017177208 */ /* 0x000fca0004800000 */
        /* <DEDUP_REMOVED lines=26> */
[----:B------:R-:W-:Y:S01]  /*1f30*/  MOV R31, R2 ;  /* 0x00000002001f7202 */ /* 0x000fe20000000f00 */
[----:B------:R-:W-:Y:S02]  /*1f40*/  IMAD.MOV.U32 R30, RZ, RZ, 0x1f ;  /* 0x0000001fff1e7424 */ /* 0x000fe400078e00ff */
[----:B------:R-:W-:-:S07]  /*1f50*/  IMAD.SHL.U32 R13, R13, 0x10, RZ ;  /* 0x000000100d0d7824 */ /* 0x000fce00078e00ff */
[----:B0----5:R-:W-:Y:S05]  /*1f60*/  WARPSYNC.COLLECTIVE R29, `(.L_x_4451) ;  /* 0x000000001d087348 */ /* 0x021fea0003c00000 */
[----:B------:R1:W2:Y:S02]  /*1f70*/  SHFL.BFLY P2, R32, R31, R14, R30 ;  /* 0x0c00000e1f207389 */ /* 0x0002a4000004001e */
[----:B012--5:R-:W-:Y:S01]  /*1f80*/  ENDCOLLECTIVE ;  /* 0x000000000000791b */ /* 0x027fe20003800000 */
.L_x_4451:
        /* <DEDUP_REMOVED lines=49> */
[----:B------:R-:W-:-:S03]  /*22a0*/  IMAD.MOV.U32 R29, RZ, RZ, -0x1 ;  /* 0xffffffffff1d7424 */ /* 0x000fc600078e00ff */
[----:B------:R-:W-:-:S05]  /*22b0*/  LEA.HI.X R23, R23, R21, R24, 0x2, P2 ;  /* 0x0000001517177211 */ /* 0x000fca00010f1418 */
[----:B------:R0:W5:Y:S04]  /*22c0*/  LDG.E.CONSTANT R25, desc[UR4][R22.64] ;  /* 0x0000000416197981 */ /* 0x000168000c1e9900 */
[----:B0----5:R-:W-:Y:S05]  /*22d0*/  WARPSYNC.COLLECTIVE R29, `(.L_x_4452) ;  /* 0x000000001d087348 */ /* 0x021fea0003c00000 */
[----:B------:R1:W2:Y:S02]  /*22e0*/  SHFL.BFLY P2, R32, R31, R14, R30 ;  /* 0x0c00000e1f207389 */ /* 0x0002a4000004001e */
[----:B012--5:R-:W-:Y:S01]  /*22f0*/  ENDCOLLECTIVE ;  /* 0x000000000000791b */ /* 0x027fe20003800000 */
.L_x_4452:
        /* <DEDUP_REMOVED lines=16> */
[----:B------:R-:W-:Y:S02]  /*2400*/  @!P3 IMAD.IADD R31, R31, 0x1, -R10 ;  /* 0x000000011f1fb824 */ /* 0x000fe400078e0a0a */
[----:B--2---:R-:W-:Y:S02]  /*2410*/  FMUL.FTZ R33, R22, R33 ;  /* 0x0000002116217220 */ /* 0x004fe40000410000 */
[----:B------:R-:W-:Y:S02]  /*2420*/  @!P2 IMAD.MOV R22, RZ, RZ, -R31 ;  /* 0x000000ffff16a224 */ /* 0x000fe400078e0a1f */
[----:B------:R-:W-:-:S03]  /*2430*/  FFMA.FTZ R0, R0, R25, R33 ;  /* 0x0000001900007223 */ /* 0x000fc60000010021 */
[----:B------:R-:W-:-:S04]  /*2440*/  @!P2 MOV R31, R22 ;  /* 0x00000016001fa202 */ /* 0x000fc80000000f00 */
        /* <DEDUP_REMOVED lines=11> */
.L_x_4453:
        /* <DEDUP_REMOVED lines=32> */
.L_x_4454:
        /* <DEDUP_REMOVED lines=27> */
[----:B------:R-:W-:-:S03]  /*28b0*/  IMAD.MOV.U32 R29, RZ, RZ, -0x1 ;  /* 0xffffffffff1d7424 */ /* 0x000fc600078e00ff */
[----:B------:R-:W-:-:S05]  /*28c0*/  LEA.HI.X R23, R23, R21, R24, 0x2, P2 ;  /* 0x0000001517177211 */ /* 0x000fca00010f1418 */
[----:B------:R0:W5:Y:S04]  /*28d0*/  LDG.E.CONSTANT R25, desc[UR4][R22.64] ;  /* 0x0000000416197981 */ /* 0x000168000c1e9900 */
[----:B0----5:R-:W-:Y:S05]  /*28e0*/  WARPSYNC.COLLECTIVE R29, `(.L_x_4455) ;  /* 0x000000001d087348 */ /* 0x021fea0003c00000 */
[----:B------:R1:W2:Y:S02]  /*28f0*/  SHFL.BFLY P2, R32, R31, R14, R30 ;  /* 0x0c00000e1f207389 */ /* 0x0002a4000004001e */
[----:B012--5:R-:W-:Y:S01]  /*2900*/  ENDCOLLECTIVE ;  /* 0x000000000000791b */ /* 0x027fe20003800000 */
.L_x_4455:
[----:B------:R-:W-:Y:S01]  /*2910*/  IADD3 R35, P2, R35, R6, RZ ;  /* 0x0000000623237210 */ /* 0x000fe20007f5e0ff */
[----:B------:R-:W-:-:S03]  /*2920*/  FADD.FTZ R33, -R32, -RZ ;  /* 0x800000ff20217221 */ /* 0x000fc60000010100 */
[----:B------:R-:W-:Y:S02]  /*2930*/  IADD3.X R24, RZ, R9, RZ, P2, !PT ;  /* 0x00000009ff187210 */ /* 0x000fe400017fe4ff */
        /* <DEDUP_REMOVED lines=8> */
.L_x_4456:
[----:B------:R-:W-:-:S04]  /*29c0*/  FMUL.FTZ R33, R22, R33 ;  /* 0x0000002116217220 */ /* 0x000fc80000410000 */
[----:B------:R-:W-:Y:S01]  /*29d0*/  FFMA.FTZ R4, R4, R25, R33 ;  /* 0x0000001904047223 */ /* 0x000fe20000010021 */
[----:B------:R-:W-:Y:S06]  /*29e0*/  BRA `(.L_x_4457) ;  /* 0xffffffec00707947 */ /* 0x000fec000383ffff */
.L_x_4447:
[----:B------:R-:W-:Y:S01]  /*29f0*/  BSSY B1, `(.L_x_4458) ;  /* 0x0000005000017945 */ /* 0x000fe20003800000 */
[----:B------:R-:W-:-:S07]  /*2a00*/  IMAD.MOV.U32 R29, RZ, RZ, -0x1 ;  /* 0xffffffffff1d7424 */ /* 0x000fce00078e00ff */
[----:B------:R-:W-:Y:S05]  /*2a10*/  WARPSYNC.COLLECTIVE R29, `(.L_x_4459) ;  /* 0x000000001d087348 */ /* 0x000fea0003c00000 */
[----:B------:R-:W-:Y:S01]  /*2a20*/  NOP ;  /* 0x0000000000007918 */ /* 0x000fe20000000000 */
[----:B------:R-:W-:Y:S01]  /*2a30*/  ENDCOLLECTIVE ;  /* 0x000000000000791b */ /* 0x000fe20003800000 */
.L_x_4459:
[----:B------:R-:W-:Y:S05]  /*2a40*/  BSYNC B1 ;  /* 0x0000000000017941 */ /* 0x000fea0003800000 */
.L_x_4458:
[----:B------:R-:W-:Y:S05]  /*2a50*/  BRA `(.L_x_4445) ;  /* 0xffffffec00cc7947 */ /* 0x000fea000383ffff */
.L_x_4460:
        /* <DEDUP_REMOVED lines=10> */
.L_x_4632:


//--------------------- .text._ZN12tensorrt_llm7kernels21fusedQKNormRopeKernelIN3c104HalfEfLi256ELb1EEEvPviiifPKvS6_S6_PKlii --------------------------
	.section	.text._ZN12tensorrt_llm7kernels21fusedQKNormRopeKernelIN3c104HalfEfLi256ELb1EEEvPviiifPKvS6_S6_PKlii,"ax",@progbits
	.align	128
        .global         _ZN12tensorrt_llm7kernels21fusedQKNormRopeKernelIN3c104HalfEfLi256ELb1EEEvPviiifPKvS6_S6_PKlii
        .type           _ZN12tensorrt_llm7kernels21fusedQKNormRopeKernelIN3c104HalfEfLi256ELb1EEEvPviiifPKvS6_S6_PKlii,@function
        .size           _ZN12tensorrt_llm7kernels21fusedQKNormRopeKernelIN3c104HalfEfLi256ELb1EEEvPviiifPKvS6_S6_PKlii,(.L_x_4633 - _ZN12tensorrt_llm7kernels21fusedQKNormRopeKernelIN3c104HalfEfLi256ELb1EEEvPviiifPKvS6_S6_PKlii)
        .other          _ZN12tensorrt_llm7kernels21fusedQKNormRopeKernelIN3c104HalfEfLi256ELb1EEEvPviiifPKvS6_S6_PKlii,@"STO_CUDA_ENTRY STV_DEFAULT"
_ZN12tensorrt_llm7kernels21fusedQKNormRopeKernelIN3c104HalfEfLi256ELb1EEEvPviiifPKvS6_S6_PKlii:
.text._ZN12tensorrt_llm7kernels21fusedQKNormRopeKernelIN3c104HalfEfLi256ELb1EEEvPviiifPKvS6_S6_PKlii:
        /* <DEDUP_REMOVED lines=64> */
[----:B------:R-:W2:Y:S04]  /*0400*/  @P0 LDG.E.U16 R5, desc[UR6][R8.64+0x8] ;  /* 0x0000080608050981 */ /* 0x000ea8000c1e1500 */
        /* <DEDUP_REMOVED lines=16> */
[----:B---3--:R-:W-:Y:S02]  /*0510*/  @P0 HADD2.F32 R20, -RZ, R20.H0_H0 ;  /* 0x20000014ff140230 */ /* 0x008fe40000004100 */
[----:B----4-:R-:W-:Y:S02]  /*0520*/  @P0 HADD2.F32 R0, -RZ, R0.H0_H0 ;  /* 0x20000000ff000230 */ /* 0x010fe40000004100 */
[----:B-----5:R-:W-:Y:S02]  /*0530*/  @P0 HADD2.F32 R23, -RZ, R23.H0_H0 ;  /* 0x20000017ff170230 */ /* 0x020fe40000004100 */
[----:B--2---:R-:W-:Y:S02]  /*0540*/  @!P0 HADD2.F32 R20, -RZ, R24.H0_H0 ;  /* 0x20000018ff148230 */ /* 0x004fe40000004100 */
[----:B------:R-:W-:-:S02]  /*0550*/  HADD2.F32 R24, -RZ, R8.H0_H0 ;  /* 0x20000008ff187230 */ /* 0x000fc40000004100 */
[----:B0-----:R-:W-:-:S03]  /*0560*/  HADD2.F32 R8, -RZ, R8.H1_H1 ;  /* 0x30000008ff087230 */ /* 0x001fc60000004100 */
[----:B------:R-:W-:Y:S01]  /*0570*/  FFMA.FTZ R29, R24, R24, RZ ;  /* 0x00000018181d7223 */ /* 0x000fe200000100ff */
[----:B------:R-:W-:Y:S02]  /*0580*/  @!P0 HADD2.F32 R0, -RZ, R2.H0_H0 ;  /* 0x20000002ff008230 */ /* 0x000fe40000004100 */
[--C-:B------:R-:W-:Y:S02]  /*0590*/  HADD2.F32 R2, -RZ, R9.reuse.H0_H0 ;  /* 0x20000009ff027230 */ /* 0x100fe40000004100 */
[----:B------:R-:W-:Y:S01]  /*05a0*/  FFMA.FTZ R29, R8, R8, R29 ;  /* 0x00000008081d7223 */ /* 0x000fe2000001001d */
[----:B------:R-:W-:-:S03]  /*05b0*/  HADD2.F32 R9, -RZ, R9.H1_H1 ;  /* 0x30000009ff097230 */ /* 0x000fc60000004100 */
[----:B-1----:R-:W-:Y:S01]  /*05c0*/  FFMA.FTZ R26, R2, R2, R29 ;  /* 0x00000002021a7223 */ /* 0x002fe2000001001d */
[----:B------:R-:W-:Y:S02]  /*05d0*/  @!P0 HADD2.F32 R23, -RZ, R4.H0_H0 ;  /* 0x20000004ff178230 */ /* 0x000fe40000004100 */
[--C-:B------:R-:W-:Y:S02]  /*05e0*/  HADD2.F32 R4, -RZ, R10.reuse.H0_H0 ;  /* 0x2000000aff047230 */ /* 0x100fe40000004100 */
[----:B------:R-:W-:Y:S01]  /*05f0*/  FFMA.FTZ R27, R9, R9, R26 ;  /* 0x00000009091b7223 */ /* 0x000fe2000001001a */
[----:B------:R-:W-:Y:S02]  /*0600*/  @P0 HADD2.F32 R26, -RZ, R5.H0_H0 ;  /* 0x20000005ff1a0230 */ /* 0x000fe40000004100 */
[----:B------:R-:W-:Y:S02]  /*0610*/  HADD2.F32 R5, -RZ, R10.H1_H1 ;  /* 0x3000000aff057230 */ /* 0x000fe40000004100 */
[----:B------:R-:W-:-:S04]  /*0620*/  FFMA.FTZ R10, R4, R4, R27 ;  /* 0x00000004040a7223 */ /* 0x000fc8000001001b */
[----:B------:R-:W-:Y:S01]  /*0630*/  FFMA.FTZ R27, R5, R5, R10 ;  /* 0x00000005051b7223 */ /* 0x000fe2000001000a */
[--C-:B------:R-:W-:Y:S02]  /*0640*/  HADD2.F32 R10, -RZ, R11.reuse.H0_H0 ;  /* 0x2000000bff0a7230 */ /* 0x100fe40000004100 */
        /* <DEDUP_REMOVED lines=16> */
[----:B------:R-:W0:Y:S01]  /*0750*/  SHFL.BFLY PT, R18, R29, 0x1, 0x1f ;  /* 0x0c201f001d127f89 */ /* 0x000e2200000e0000 */
[----:B------:R-:W-:Y:S02]  /*0760*/  @P0 HADD2.F32 R14, -RZ, R14.H0_H0 ;  /* 0x2000000eff0e0230 */ /* 0x000fe40000004100 */
[----:B------:R-:W-:Y:S02]  /*0770*/  @!P0 HADD2.F32 R14, -RZ, R21.H0_H0 ;  /* 0x20000015ff0e8230 */ /* 0x000fe40000004100 */
[----:B0-----:R-:W-:-:S04]  /*0780*/  FADD.FTZ R18, R29, R18 ;  /* 0x000000121d127221 */ /* 0x001fc80000010000 */
[----:B------:R-:W-:Y:S01]  /*0790*/  FFMA.FTZ R3, R18, 0.00390625, R3 ;  /* 0x3b80000012037823 */ /* 0x000fe20000010003 */
[----:B------:R-:W-:-:S05]  /*07a0*/  @P0 HADD2.F32 R18, -RZ, R19.H0_H0 ;  /* 0x20000013ff120230 */ /* 0x000fca0000004100 */
[----:B------:R-:W0:Y:S01]  /*07b0*/  MUFU.RSQ R3, R3 ;  /* 0x0000000300037308 */ /* 0x000e220000001400 */
[----:B------:R-:W-:Y:S01]  /*07c0*/  @!P0 HADD2.F32 R18, -RZ, R15.H0_H0 ;  /* 0x2000000fff128230 */ /* 0x000fe20000004100 */
        /* <DEDUP_REMOVED lines=44> */
[----:B------:R-:W-:Y:S02]  /*0a90*/  IADD3 R16, R25, 0x2, RZ ;  /* 0x0000000219107810 */ /* 0x000fe40007ffe0ff */
[----:B------:R-:W-:Y:S02]  /*0aa0*/  MOV R17, RZ ;  /* 0x000000ff00117202 */ /* 0x000fe40000000f00 */
[----:B------:R-:W-:-:S05]  /*0ab0*/  SHF.R.U32.HI R16, RZ, 0x1, R16 ;  /* 0x00000001ff107819 */ /* 0x000fca0000011610 */
[----:B------:R-:W-:Y:S01]  /*0ac0*/  IMAD.WIDE.U32 R18, R12, UR9, R16 ;  /* 0x000000090c127c25 */ /* 0x000fe2000f8e0010 */
[----:B------:R-:W-:Y:S02]  /*0ad0*/  IADD3 R16, P1, R16, R14, RZ ;  /* 0x0000000e10107210 */ /* 0x000fe40007f3e0ff */
[----:B------:R-:W-:Y:S02]  /*0ae0*/  LEA R28, P0, R18, UR4, 0x2 ;  /* 0x00000004121c7c11 */ /* 0x000fe4000f8010ff */
[----:B------:R-:W-:Y:S01]  /*0af0*/  IADD3 R13, R9, R19, RZ ;  /* 0x00000013090d7210 */ /* 0x000fe20007ffe0ff */
[----:B------:R-:W-:-:S03]  /*0b00*/  HFMA2.MMA R19, -RZ, RZ, 0, 0 ;  /* 0x00000000ff137435 */ /* 0x000fc600000001ff */
[----:B------:R-:W-:Y:S02]  /*0b10*/  LEA.HI.X R29, R18, UR5, R13, 0x2, P0 ;  /* 0x00000005121d7c11 */ /* 0x000fe400080f140d */
[----:B------:R-:W-:Y:S02]  /*0b20*/  IADD3 R18, R25, 0x4, RZ ;  /* 0x0000000419127810 */ /* 0x000fe40007ffe0ff */
[----:B------:R-:W-:Y:S02]  /*0b30*/  IADD3.X R13, RZ, R22, RZ, P1, !PT ;  /* 0x00000016ff0d7210 */ /* 0x000fe40000ffe4ff */
        /* <DEDUP_REMOVED lines=10> */
[----:B------:R-:W-:-:S04]  /*0be0*/  IADD3 R17, R9, R21, RZ ;  /* 0x0000001509117210 */ /* 0x000fc80007ffe0ff */
[----:B------:R-:W-:Y:S02]  /*0bf0*/  LEA.HI.X R17, R20, UR5, R17, 0x2, P0 ;  /* 0x0000000514117c11 */ /* 0x000fe400080f1411 */
[----:B------:R-:W-:Y:S02]  /*0c00*/  IADD3 R19, P0, R18, R14, RZ ;  /* 0x0000000e12137210 */ /* 0x000fe40007f1e0ff */
[----:B------:R-:W-:Y:S01]  /*0c10*/  IADD3 R20, R25, 0x6, RZ ;  /* 0x0000000619147810 */ /* 0x000fe20007ffe0ff */
[----:B------:R-:W2:Y:S01]  /*0c20*/  LDG.E.CONSTANT R16, desc[UR6][R16.64] ;  /* 0x0000000610107981 */ /* 0x000ea2000c1e9900 */
[----:B0-----:R-:W-:Y:S02]  /*0c30*/  IADD3.X R26, RZ, R22, RZ, P0, !PT ;  /* 0x00000016ff1a7210 */ /* 0x001fe400007fe4ff */
[----:B------:R-:W-:Y:S02]  /*0c40*/  LEA R18, P0, R19, UR4, 0x2 ;  /* 0x0000000413127c11 */ /* 0x000fe4000f8010ff */
[----:B------:R-:W-:-:S02]  /*0c50*/  SHF.R.U32.HI R20, RZ, 0x1, R20 ;  /* 0x00000001ff147819 */ /* 0x000fc40000011614 */
[----:B------:R-:W-:Y:S02]  /*0c60*/  LEA.HI.X R19, R19, UR5, R26, 0x2, P0 ;  /* 0x0000000513137c11 */ /* 0x000fe400080f141a */
[----:B------:R-:W-:Y:S02]  /*0c70*/  IADD3 R14, P0, R20, R14, RZ ;  /* 0x0000000e140e7210 */ /* 0x000fe40007f1e0ff */
[----:B------:R-:W-:Y:S01]  /*0c80*/  MOV R21, RZ ;  /* 0x000000ff00157202 */ /* 0x000fe20000000f00 */
[----:B------:R-:W3:Y:S01]  /*0c90*/  LDG.E.CONSTANT R18, desc[UR6][R18.64] ;  /* 0x0000000612127981 */ /* 0x000ee2000c1e9900 */
[----:B------:R-:W-:Y:S02]  /*0ca0*/  IADD3.X R25, RZ, R22, RZ, P0, !PT ;  /* 0x00000016ff197210 */ /* 0x000fe400007fe4ff */
[----:B------:R-:W-:Y:S01]  /*0cb0*/  LEA R26, P0, R14, UR4, 0x2 ;  /* 0x000000040e1a7c11 */ /* 0x000fe2000f8010ff */
[----:B------:R-:W-:-:S03]  /*0cc0*/  IMAD.WIDE.U32 R20, R12, UR9, R20 ;  /* 0x000000090c147c25 */ /* 0x000fc6000f8e0014 */
[----:B------:R-:W-:Y:S02]  /*0cd0*/  LEA.HI.X R27, R14, UR5, R25, 0x2, P0 ;  /* 0x000000050e1b7c11 */ /* 0x000fe400080f1419 */
[C---:B------:R-:W-:Y:S02]  /*0ce0*/  LEA R28, P0, R20.reuse, UR4, 0x2 ;  /* 0x00000004141c7c11 */ /* 0x040fe4000f8010ff */
[----:B------:R-:W-:Y:S01]  /*0cf0*/  IADD3 R9, R9, R21, RZ ;  /* 0x0000001509097210 */ /* 0x000fe20007ffe0ff */
[----:B------:R-:W2:Y:S03]  /*0d00*/  LDG.E.CONSTANT R26, desc[UR6][R26.64] ;  /* 0x000000061a1a7981 */ /* 0x000ea6000c1e9900 */
        /* <DEDUP_REMOVED lines=15> */
.L_x_4462:
[----:B------:R-:W-:Y:S05]  /*0e00*/  BSYNC B0 ;  /* 0x0000000000007941 */ /* 0x000fea0003800000 */
.L_x_4461:
[----:B------:R-:W-:Y:S02]  /*0e10*/  F2FP.F16.F32.PACK_AB R11, R11, R10 ;  /* 0x0000000a0b0b723e */ /* 0x000fe400000000ff */
[----:B------:R-:W-:Y:S02]  /*0e20*/  F2FP.F16.F32.PACK_AB R10, R5, R4 ;  /* 0x00000004050a723e */ /* 0x000fe400000000ff */
[----:B------:R-:W-:Y:S02]  /*0e30*/  F2FP.F16.F32.PACK_AB R9, R2, R3 ;  /* 0x000000030209723e */ /* 0x000fe400000000ff */
[----:B------:R-:W-:-:S05]  /*0e40*/  F2FP.F16.F32.PACK_AB R8, R0, R24 ;  /* 0x000000180008723e */ /* 0x000fca00000000ff */
[----:B------:R-:W-:Y:S01]  /*0e50*/  STG.E.128 desc[UR6][R6.64], R8 ;  /* 0x0000000806007986 */ /* 0x000fe2000c101d06 */
[----:B------:R-:W-:Y:S05]  /*0e60*/  EXIT ;  /* 0x000000000000794d */ /* 0x000fea0003800000 */
.L_x_4463:
        /* <DEDUP_REMOVED lines=9> */
.L_x_4633:


//--------------------- .text._ZN12tensorrt_llm7kernels21fusedQKNormRopeKernelIN3c104HalfEfLi128ELb0EEEvPviiifPKvS6_S6_PKlii --------------------------
	.section	.text._ZN12tensorrt_llm7kernels21fusedQKNormRopeKernelIN3c104HalfEfLi128ELb0EEEvPviiifPKvS6_S6_PKlii,"ax",@progbits
	.align	128
        .global         _ZN12tensorrt_llm7kernels21fusedQKNormRopeKernelIN3c104HalfEfLi128ELb0EEEvPviiifPKvS6_S6_PKlii
        .type           _ZN12tensorrt_llm7kernels21fusedQKNormRopeKernelIN3c104HalfEfLi128ELb0EEEvPviiifPKvS6_S6_PKlii,@function
        .size           _ZN12tensorrt_llm7kernels21fusedQKNormRopeKernelIN3c104HalfEfLi128ELb0EEEvPviiifPKvS6_S6_PKlii,(.L_x_4634 - _ZN12tensorrt_llm7kernels21fusedQKNormRopeKernelIN3c104HalfEfLi128ELb0EEEvPviiifPKvS6_S6_PKlii)
        .other          _ZN12tensorrt_llm7kernels21fusedQKNormRopeKernelIN3c104HalfEfLi128ELb0EEEvPviiifPKvS6_S6_PKlii,@"STO_CUDA_ENTRY STV_DEFAULT"
_ZN12tensorrt_llm7kernels21fusedQKNormRopeKernelIN3c104HalfEfLi128ELb0EEEvPviiifPKvS6_S6_PKlii:
.text._ZN12tensorrt_llm7kernels21fusedQKNormRopeKernelIN3c104HalfEfLi128ELb0EEEvPviiifPKvS6_S6_PKlii:
        /* <DEDUP_REMOVED lines=162> */
[----:B------:R-:W-:-:S04]  /*0a20*/  SHF.L.U32 R9, R23, 0x3, RZ ;  /* 0x0000000317097819 */ /* 0x000fc800000006ff */
[----:B------:R-:W-:-:S05]  /*0a30*/  IABS R29, R9 ;  /* 0x00000009001d7213 */ /* 0x000fca0000000000 */
[----:B------:R-:W-:-:S04]  /*0a40*/  IMAD.HI.U32 R22, R7, R29, RZ ;  /* 0x0000001d07167227 */ /* 0x000fc800078e00ff */
[----:B------:R-:W-:-:S04]  /*0a50*/  IMAD.MOV R22, RZ, RZ, -R22 ;  /* 0x000000ffff167224 */ /* 0x000fc800078e0a16 */
[----:B------:R-:W-:-:S05]  /*0a60*/  IMAD R29, R6, R22, R29 ;  /* 0x00000016061d7224 */ /* 0x000fca00078e021d */
[----:B------:R-:W-:Y:S02]  /*0a70*/  ISETP.GT.U32.AND P1, PT, R6, R29, PT ;  /* 0x0000001d0600720c */ /* 0x000fe40003f24070 */
[----:B------:R-:W-:Y:S02]  /*0a80*/  LEA.HI R20, R27, R20, RZ, 0x3 ;  /* 0x000000141b147211 */ /* 0x000fe400078f18ff */
[----:B------:R-:W-:-:S09]  /*0a90*/  ISETP.GE.AND P2, PT, R9, RZ, PT ;  /* 0x000000ff0900720c */ /* 0x000fd20003f46270 */
[----:B------:R-:W-:Y:S01]  /*0aa0*/  @!P1 IMAD.IADD R29, R29, 0x1, -R6 ;  /* 0x000000011d1d9824 */ /* 0x000fe200078e0a06 */
[----:B------:R-:W-:-:S04]  /*0ab0*/  SHF.R.S32.HI R20, RZ, 0x3, R20 ;  /* 0x00000003ff147819 */ /* 0x000fc80000011414 */
[----:B------:R-:W-:Y:S01]  /*0ac0*/  ISETP.GT.U32.AND P1, PT, R6, R29, PT ;  /* 0x0000001d0600720c */ /* 0x000fe20003f24070 */
[----:B0-----:R-:W0:-:S12]  /*0ad0*/  SHFL.BFLY PT, R18, R0, R20, 0x1f ;  /* 0x0c001f1400127589 */ /* 0x001e1800000e0000 */
[----:B------:R-:W-:-:S04]  /*0ae0*/  @!P1 IMAD.IADD R29, R29, 0x1, -R6 ;  /* 0x000000011d1d9824 */ /* 0x000fc800078e0a06 */
[----:B------:R-:W-:-:S05]  /*0af0*/  @!P2 IMAD.MOV R17, RZ, RZ, -R29 ;  /* 0x000000ffff11a224 */ /* 0x000fca00078e0a1d */
[----:B------:R-:W-:-:S04]  /*0b00*/  @!P2 MOV R29, R17 ;  /* 0x00000011001da202 */ /* 0x000fc80000000f00 */
[----:B------:R-:W-:Y:S01]  /*0b10*/  SEL R17, R8, R29, !P0 ;  /* 0x0000001d08117207 */ /* 0x000fe20004000000 */
[----:B0-----:R-:W-:-:S03]  /*0b20*/  FADD.FTZ R27, -R18, -RZ ;  /* 0x800000ff121b7221 */ /* 0x001fc60000010100 */
[----:B------:R-:W-:Y:S02]  /*0b30*/  SHF.R.U32.HI R17, RZ, 0x1, R17 ;  /* 0x00000001ff117819 */ /* 0x000fe40000011611 */
        /* <DEDUP_REMOVED lines=18> */
[----:B------:R-:W-:-:S05]  /*0c60*/  @!P3 IADD3 R29, R29, -R6, RZ ;  /* 0x800000061d1db210 */ /* 0x000fca0007ffe0ff */
[----:B------:R-:W-:-:S04]  /*0c70*/  @!P2 IMAD.MOV R18, RZ, RZ, -R29 ;  /* 0x000000ffff12a224 */ /* 0x000fc800078e0a1d */
[----:B------:R-:W-:-:S05]  /*0c80*/  @!P2 IMAD.MOV.U32 R29, RZ, RZ, R18 ;  /* 0x000000ffff1da224 */ /* 0x000fca00078e0012 */
[----:B------:R-:W-:Y:S02]  /*0c90*/  SEL R26, R8, R29, !P0 ;  /* 0x0000001d081a7207 */ /* 0x000fe40004000000 */
[----:B------:R-:W-:Y:S02]  /*0ca0*/  IADD3 R17, P2, R17, R3, RZ ;  /* 0x0000000311117210 */ /* 0x000fe40007f5e0ff */
[----:B------:R-:W-:Y:S01]  /*0cb0*/  SHF.R.U32.HI R26, RZ, 0x1, R26 ;  /* 0x00000001ff1a7819 */ /* 0x000fe2000001161a */
[----:B--2---:R-:W-:-:S03]  /*0cc0*/  FMUL.FTZ R29, R16, R27 ;  /* 0x0000001b101d7220 */ /* 0x004fc60000410000 */
[----:B------:R-:W-:-:S04]  /*0cd0*/  IADD3 R27, P3, R26, R12, RZ ;  /* 0x0000000c1a1b7210 */ /* 0x000fc80007f7e0ff */
[----:B------:R-:W-:Y:S01]  /*0ce0*/  IADD3.X R28, RZ, R4, RZ, P3, !PT ;  /* 0x00000004ff1c7210 */ /* 0x000fe20001ffe4ff */
[----:B---3--:R-:W-:Y:S01]  /*0cf0*/  FFMA.FTZ R0, R0, R19, R29 ;  /* 0x0000001300007223 */ /* 0x008fe2000001001d */
        /* <DEDUP_REMOVED lines=21> */
.L_x_4473:
        /* <DEDUP_REMOVED lines=30> */
.L_x_4465:
[----:B------:R-:W-:Y:S05]  /*1030*/  BSYNC B0 ;  /* 0x0000000000007941 */ /* 0x000fea0003800000 */
.L_x_4464:
[----:B------:R-:W-:Y:S02]  /*1040*/  F2FP.F16.F32.PACK_AB R21, R2, R21 ;  /* 0x000000150215723e */ /* 0x000fe400000000ff */
[----:B------:R-:W-:-:S05]  /*1050*/  F2FP.F16.F32.PACK_AB R20, R0, R25 ;  /* 0x000000190014723e */ /* 0x000fca00000000ff */
[----:B------:R-:W-:Y:S01]  /*1060*/  STG.E.64 desc[UR4][R10.64], R20 ;  /* 0x000000140a007986 */ /* 0x000fe2000c101b04 */
[----:B------:R-:W-:Y:S05]  /*1070*/  EXIT ;  /* 0x000000000000794d */ /* 0x000fea0003800000 */
.L_x_4466:
        /* <DEDUP_REMOVED lines=38> */
[----:B------:R-:W-:Y:S01]  /*12e0*/  HFMA2.MMA R27, -RZ, RZ, 0, 1.847743988037109375e-06 ;  /* 0x0000001fff1b7435 */ /* 0x000fe200000001ff */
[----:B------:R-:W-:Y:S02]  /*12f0*/  IMAD.MOV.U32 R24, RZ, RZ, -0x1 ;  /* 0xffffffffff187424 */ /* 0x000fe400078e00ff */
[----:B------:R-:W-:-:S08]  /*1300*/  IMAD.MOV.U32 R26, RZ, RZ, R25 ;  /* 0x000000ffff1a7224 */ /* 0x000fd000078e0019 */
[----:B0----5:R-:W-:Y:S05]  /*1310*/  WARPSYNC.COLLECTIVE R24, `(.L_x_4468) ;  /* 0x0000000018087348 */ /* 0x021fea0003c00000 */
[----:B------:R-:W-:Y:S01]  /*1320*/  NOP ;  /* 0x0000000000007918 */ /* 0x000fe20000000000 */
[----:B0----5:R-:W-:Y:S01]  /*1330*/  ENDCOLLECTIVE ;  /* 0x000000000000791b */ /* 0x021fe20003800000 */
.L_x_4468:
[----:B------:R-:W-:Y:S05]  /*1340*/  WARPSYNC.COLLECTIVE R24, `(.L_x_4469) ;  /* 0x0000000018087348 */ /* 0x000fea0003c00000 */
[----:B------:R0:W1:Y:S02]  /*1350*/  SHFL.BFLY P2, R28, R26, R20, R27 ;  /* 0x0c0000141a1c7389 */ /* 0x000064000004001b */
[----:B01----:R-:W-:Y:S01]  /*1360*/  ENDCOLLECTIVE ;  /* 0x000000000000791b */ /* 0x003fe20003800000 */
.L_x_4469:
[----:B------:R-:W-:Y:S01]  /*1370*/  ISETP.GE.AND P1, PT, R23, R20, PT ;  /* 0x000000141700720c */ /* 0x000fe20003f26270 */
[----:B------:R-:W-:Y:S02]  /*1380*/  IMAD.MOV.U32 R26, RZ, RZ, R0 ;  /* 0x000000ffff1a7224 */ /* 0x000fe400078e0000 */
[----:B------:R-:W-:-:S10]  /*1390*/  IMAD.MOV.U32 R22, RZ, RZ, R28 ;  /* 0x000000ffff167224 */ /* 0x000fd400078e001c */
[----:B------:R-:W-:Y:S05]  /*13a0*/  WARPSYNC.COLLECTIVE R24, `(.L_x_4470) ;  /* 0x0000000018087348 */ /* 0x000fea0003c00000 */
[----:B------:R0:W1:Y:S02]  /*13b0*/  SHFL.BFLY P2, R28, R26, R20, R27 ;  /* 0x0c0000141a1c7389 */ /* 0x000064000004001b */
[----:B01----:R-:W-:Y:S01]  /*13c0*/  ENDCOLLECTIVE ;  /* 0x000000000000791b */ /* 0x003fe20003800000 */
.L_x_4470:
        /* <DEDUP_REMOVED lines=15> */
[----:B------:R-:W-:-:S05]  /*14c0*/  @!P3 IADD3 R17, -R29, RZ, RZ ;  /* 0x000000ff1d11b210 */ /* 0x000fca0007ffe1ff */
[----:B------:R-:W-:-:S05]  /*14d0*/  @!P3 IMAD.MOV.U32 R29, RZ, RZ, R17 ;  /* 0x000000ffff1db224 */ /* 0x000fca00078e0011 */
        /* <DEDUP_REMOVED lines=39> */
.L_x_4471:
[----:B------:R-:W-:Y:S01]  /*1750*/  IMAD.MOV.U32 R23, RZ, RZ, R28 ;  /* 0x000000ffff177224 */ /* 0x000fe200078e001c */
[----:B------:R-:W-:-:S03]  /*1760*/  IADD3 R19, P2, R19, R3, RZ ;  /* 0x0000000313137210 */ /* 0x000fc60007f5e0ff */
[----:B------:R-:W-:-:S05]  /*1770*/  FADD.FTZ R22, -R23, -RZ ;  /* 0x800000ff17167221 */ /* 0x000fca0000010100 */
[----:B------:R-:W-:Y:S02]  /*1780*/  FSEL R23, R22, R23, !P1 ;  /* 0x0000001716177208 */ /* 0x000fe40004800000 */
[----:B------:R-:W-:Y:S02]  /*1790*/  IADD3.X R22, RZ, R5, RZ, P2, !PT ;  /* 0x00000005ff167210 */ /* 0x000fe400017fe4ff */
[----:B------:R-:W-:-:S04]  /*17a0*/  LEA R16, P2, R19, R14, 0x2 ;  /* 0x0000000e13107211 */ /* 0x000fc800078410ff */
[----:B------:R-:W-:-:S05]  /*17b0*/  LEA.HI.X R17, R19, R15, R22, 0x2, P2 ;  /* 0x0000000f13117211 */ /* 0x000fca00010f1416 */
[----:B------:R0:W5:Y:S01]  /*17c0*/  LDG.E.CONSTANT R16, desc[UR4][R16.64] ;  /* 0x0000000410107981 */ /* 0x000162000c1e9900 */
[----:B------:R-:W-:-:S07]  /*17d0*/  IMAD.MOV.U32 R26, RZ, RZ, R2 ;  /* 0x000000ffff1a7224 */ /* 0x000fce00078e0002 */
[----:B0----5:R-:W-:Y:S05]  /*17e0*/  WARPSYNC.COLLECTIVE R24, `(.L_x_4472) ;  /* 0x0000000018087348 */ /* 0x021fea0003c00000 */
[----:B------:R1:W2:Y:S02]  /*17f0*/  SHFL.BFLY P2, R28, R26, R20, R27 ;  /* 0x0c0000141a1c7389 */ /* 0x0002a4000004001b */
[----:B012--5:R-:W-:Y:S01]  /*1800*/  ENDCOLLECTIVE ;  /* 0x000000000000791b */ /* 0x027fe20003800000 */
.L_x_4472:
[----:B------:R-:W-:-:S04]  /*1810*/  FMUL.FTZ R22, R16, R23 ;  /* 0x0000001710167220 */ /* 0x000fc80000410000 */
[----:B------:R-:W-:Y:S01]  /*1820*/  FFMA.FTZ R21, R21, R18, R22 ;  /* 0x0000001215157223 */ /* 0x000fe20000010016 */
[----:B------:R-:W-:Y:S06]  /*1830*/  BRA `(.L_x_4473) ;  /* 0xfffffff400847947 */ /* 0x000fec000383ffff */
.L_x_4467:
[----:B------:R-:W-:Y:S01]  /*1840*/  BSSY B1, `(.L_x_4474) ;  /* 0x0000005000017945 */ /* 0x000fe20003800000 */
[----:B------:R-:W-:-:S07]  /*1850*/  IMAD.MOV.U32 R24, RZ, RZ, -0x1 ;  /* 0xffffffffff187424 */ /* 0x000fce00078e00ff */
[----:B------:R-:W-:Y:S05]  /*1860*/  WARPSYNC.COLLECTIVE R24, `(.L_x_4475) ;  /* 0x0000000018087348 */ /* 0x000fea0003c00000 */
[----:B------:R-:W-:Y:S01]  /*1870*/  NOP ;  /* 0x0000000000007918 */ /* 0x000fe20000000000 */
[----:B------:R-:W-:Y:S01]  /*1880*/  ENDCOLLECTIVE ;  /* 0x000000000000791b */ /* 0x000fe20003800000 */
.L_x_4475:
[----:B------:R-:W-:Y:S05]  /*1890*/  BSYNC B1 ;  /* 0x0000000000017941 */ /* 0x000fea0003800000 */
.L_x_4474:
[----:B------:R-:W-:Y:S05]  /*18a0*/  BRA `(.L_x_4465) ;  /* 0xfffffff400e07947 */ /* 0x000fea000383ffff */
.L_x_4476:
        /* <DEDUP_REMOVED lines=13> */
.L_x_4634:


//--------------------- .text._ZN12tensorrt_llm7kernels21fusedQKNormRopeKernelIN3c104HalfEfLi128ELb1EEEvPviiifPKvS6_S6_PKlii --------------------------
	.section	.text._ZN12tensorrt_llm7kernels21fusedQKNormRopeKernelIN3c104HalfEfLi128ELb1EEEvPviiifPKvS6_S6_PKlii,"ax",@progbits
	.align	128
        .global         _ZN12tensorrt_llm7kernels21fusedQKNormRopeKernelIN3c104HalfEfLi128ELb1EEEvPviiifPKvS6_S6_PKlii
        .type           _ZN12tensorrt_llm7kernels21fusedQKNormRopeKernelIN3c104HalfEfLi128ELb1EEEvPviiifPKvS6_S6_PKlii,@function
        .size           _ZN12tensorrt_llm7kernels21fusedQKNormRopeKernelIN3c104HalfEfLi128ELb1EEEvPviiifPKvS6_S6_PKlii,(.L_x_4635 - _ZN12tensorrt_llm7kernels21fusedQKNormRopeKernelIN3c104HalfEfLi128ELb1EEEvPviiifPKvS6_S6_PKlii)
        .other          _ZN12tensorrt_llm7kernels21fusedQKNormRopeKernelIN3c104HalfEfLi128ELb1EEEvPviiifPKvS6_S6_PKlii,@"STO_CUDA_ENTRY STV_DEFAULT"
_ZN12tensorrt_llm7kernels21fusedQKNormRopeKernelIN3c104HalfEfLi128ELb1EEEvPviiifPKvS6_S6_PKlii:
.text._ZN12tensorrt_llm7kernels21fusedQKNormRopeKernelIN3c104HalfEfLi128ELb1EEEvPviiifPKvS6_S6_PKlii:
        /* <DEDUP_REMOVED lines=139> */
[----:B------:R-:W2:Y:S01]  /*08b0*/  LDG.E.CONSTANT R8, desc[UR6][R8.64] ;  /* 0x0000000608087981 */ /* 0x000ea2000c1e9900 */
[C---:B------:R-:W-:Y:S02]  /*08c0*/  LEA R16, P2, R6.reuse, UR4, 0x2 ;  /* 0x0000000406107c11 */ /* 0x040fe4000f8410ff */
[----:B------:R-:W-:Y:S02]  /*08d0*/  IADD3 R7, R13, R7, RZ ;  /* 0x000000070d077210 */ /* 0x000fe40007ffe0ff */
[----:B------:R-:W-:Y:S02]  /*08e0*/  LEA.HI.X R19, R17, UR5, R10, 0x2, P0 ;  /* 0x0000000511137c11 */ /* 0x000fe400080f140a */
[----:B------:R-:W-:-:S02]  /*08f0*/  LEA.HI.X R17, R6, UR5, R7, 0x2, P2 ;  /* 0x0000000506117c11 */ /* 0x000fc400090f1407 */
[----:B------:R-:W-:Y:S01]  /*0900*/  LEA R12, P1, R14, UR4, 0x2 ;  /* 0x000000040e0c7c11 */ /* 0x000fe2000f8210ff */
[----:B------:R-:W3:Y:S01]  /*0910*/  LDG.E.CONSTANT R18, desc[UR6][R18.64] ;  /* 0x0000000612127981 */ /* 0x000ee2000c1e9900 */
[----:B------:R-:W-:-:S03]  /*0920*/  IADD3 R13, R13, R15, RZ ;  /* 0x0000000f0d0d7210 */ /* 0x000fc60007ffe0ff */
[----:B------:R-:W4:Y:S01]  /*0930*/  LDG.E.CONSTANT R16, desc[UR6][R16.64] ;  /* 0x0000000610107981 */ /* 0x000f22000c1e9900 */
[----:B------:R-:W-:-:S05]  /*0940*/  LEA.HI.X R13, R14, UR5, R13, 0x2, P1 ;  /* 0x000000050e0d7c11 */ /* 0x000fca00088f140d */
[----:B------:R-:W5:Y:S01]  /*0950*/  LDG.E.CONSTANT R12, desc[UR6][R12.64] ;  /* 0x000000060c0c7981 */ /* 0x000f62000c1e9900 */
[-C--:B--2---:R-:W-:Y:S01]  /*0960*/  FMUL.FTZ R7, R5, R8.reuse ;  /* 0x0000000805077220 */ /* 0x084fe20000410000 */
[----:B------:R-:W-:Y:S01]  /*0970*/  FMUL.FTZ R6, R0, R8 ;  /* 0x0000000800067220 */ /* 0x000fe20000410000 */
[----:B---3--:R-:W-:Y:S02]  /*0980*/  FMUL.FTZ R10, R4, R18 ;  /* 0x00000012040a7220 */ /* 0x008fe40000410000 */
[----:B----4-:R-:W-:Y:S01]  /*0990*/  FFMA.FTZ R0, R0, R16, -R7 ;  /* 0x0000001000007223 */ /* 0x010fe20000010807 */
[----:B------:R-:W-:Y:S01]  /*09a0*/  FMUL.FTZ R7, R11, R18 ;  /* 0x000000120b077220 */ /* 0x000fe20000410000 */
[----:B------:R-:W-:Y:S01]  /*09b0*/  FFMA.FTZ R5, R5, R16, R6 ;  /* 0x0000001005057223 */ /* 0x000fe20000010006 */
[-C--:B-----5:R-:W-:Y:S02]  /*09c0*/  FFMA.FTZ R11, R11, R12.reuse, -R10 ;  /* 0x0000000c0b0b7223 */ /* 0x0a0fe4000001080a */
[----:B------:R-:W-:-:S07]  /*09d0*/  FFMA.FTZ R4, R4, R12, R7 ;  /* 0x0000000c04047223 */ /* 0x000fce0000010007 */
.L_x_4478:
[----:B------:R-:W-:Y:S05]  /*09e0*/  BSYNC B0 ;  /* 0x0000000000007941 */ /* 0x000fea0003800000 */
.L_x_4477:
[----:B------:R-:W-:Y:S02]  /*09f0*/  F2FP.F16.F32.PACK_AB R11, R4, R11 ;  /* 0x0000000b040b723e */ /* 0x000fe400000000ff */
[----:B------:R-:W-:-:S05]  /*0a00*/  F2FP.F16.F32.PACK_AB R10, R5, R0 ;  /* 0x00000000050a723e */ /* 0x000fca00000000ff */
[----:B------:R-:W-:Y:S01]  /*0a10*/  STG.E.64 desc[UR6][R2.64], R10 ;  /* 0x0000000a02007986 */ /* 0x000fe2000c101b06 */
[----:B------:R-:W-:Y:S05]  /*0a20*/  EXIT ;  /* 0x000000000000794d */ /* 0x000fea0003800000 */
.L_x_4479:
        /* <DEDUP_REMOVED lines=13> */
.L_x_4635:


//--------------------- .text._ZN12tensorrt_llm7kernels21fusedQKNormRopeKernelIN3c104HalfEfLi64ELb0EEEvPviiifPKvS6_S6_PKlii --------------------------
	.section	.text._ZN12tensorrt_llm7kernels21fusedQKNormRopeKernelIN3c104HalfEfLi64ELb0EEEvPviiifPKvS6_S6_PKlii,"ax",@progbits
	.align	128
        .global         _ZN12tensorrt_llm7kernels21fusedQKNormRopeKernelIN3c104HalfEfLi64ELb0EEEvPviiifPKvS6_S6_PKlii
        .type           _ZN12tensorrt_llm7kernels21fusedQKNormRopeKernelIN3c104HalfEfLi64ELb0EEEvPviiifPKvS6_S6_PKlii,@function
        .size           _ZN12tensorrt_llm7kernels21fusedQKNormRopeKernelIN3c104HalfEfLi64ELb0EEEvPviiifPKvS6_S6_PKlii,(.L_x_4636 - _ZN12tensorrt_llm7kernels21fusedQKNormRopeKernelIN3c104HalfEfLi64ELb0EEEvPviiifPKvS6_S6_PKlii)
        .other          _ZN12tensorrt_llm7kernels21fusedQKNormRopeKernelIN3c104HalfEfLi64ELb0EEEvPviiifPKvS6_S6_PKlii,@"STO_CUDA_ENTRY STV_DEFAULT"
_ZN12tensorrt_llm7kernels21fusedQKNormRopeKernelIN3c104HalfEfLi64ELb0EEEvPviiifPKvS6_S6_PKlii:
.text._ZN12tensorrt_llm7kernels21fusedQKNormRopeKernelIN3c104HalfEfLi64ELb0EEEvPviiifPKvS6_S6_PKlii:
        /* <DEDUP_REMOVED lines=155> */
.L_x_4487:
        /* <DEDUP_REMOVED lines=21> */
[----:B------:R-:W2:Y:S04]  /*0b00*/  LDG.E.CONSTANT R4, desc[UR4][R4.64] ;  /* 0x0000000404047981 */ /* 0x000ea8000c1e9900 */
[----:B------:R-:W3:Y:S01]  /*0b10*/  LDG.E.CONSTANT R7, desc[UR4][R6.64] ;  /* 0x0000000406077981 */ /* 0x000ee2000c1e9900 */
[----:B------:R-:W-:Y:S01]  /*0b20*/  FADD.FTZ R9, -R18, -RZ ;  /* 0x800000ff12097221 */ /* 0x000fe20000010100 */
[----:B------:R-:W-:Y:S01]  /*0b30*/  UMOV UR6, 0xffffffff ;  /* 0xffffffff00067882 */ /* 0x000fe20000000000 */
[----:B------:R-:W-:-:S03]  /*0b40*/  IMAD.MOV.U32 R19, RZ, RZ, R8 ;  /* 0x000000ffff137224 */ /* 0x000fc600078e0008 */
[----:B------:R-:W-:-:S05]  /*0b50*/  FSEL R9, R9, R18, !P1 ;  /* 0x0000001209097208 */ /* 0x000fca0004800000 */
[----:B--2---:R-:W-:-:S04]  /*0b60*/  FMUL.FTZ R9, R4, R9 ;  /* 0x0000000904097220 */ /* 0x004fc80000410000 */
[----:B---3--:R-:W-:Y:S01]  /*0b70*/  FFMA.FTZ R0, R0, R7, R9 ;  /* 0x0000000700007223 */ /* 0x008fe20000010009 */
[----:B------:R-:W-:Y:S06]  /*0b80*/  BRA.DIV UR6, `(.L_x_4483) ;  /* 0x0000000606087947 */ /* 0x000fec000b800000 */
[----:B------:R-:W-:Y:S01]  /*0b90*/  NOP ;  /* 0x0000000000007918 */ /* 0x000fe20000000000 */
.L_x_4481:
[----:B------:R-:W-:Y:S05]  /*0ba0*/  BSYNC B0 ;  /* 0x0000000000007941 */ /* 0x000fea0003800000 */
.L_x_4480:
[----:B------:R-:W-:-:S05]  /*0bb0*/  F2FP.F16.F32.PACK_AB R19, R0, R19 ;  /* 0x000000130013723e */ /* 0x000fca00000000ff */
[----:B------:R-:W-:Y:S01]  /*0bc0*/  STG.E desc[UR4][R2.64], R19 ;  /* 0x0000001302007986 */ /* 0x000fe2000c101904 */
[----:B------:R-:W-:Y:S05]  /*0bd0*/  EXIT ;  /* 0x000000000000794d */ /* 0x000fea0003800000 */
.L_x_4482:
        /* <DEDUP_REMOVED lines=35> */
[----:B------:R-:W-:-:S06]  /*0e10*/  LEA.HI.X R9, R9, R7, R12, 0x2, P2 ;  /* 0x0000000709097211 */ /* 0x000fcc00010f140c */
[----:B------:R0:W5:Y:S01]  /*0e20*/  LDG.E.CONSTANT R9, desc[UR4][R8.64] ;  /* 0x0000000408097981 */ /* 0x000162000c1e9900 */
[----:B------:R-:W-:Y:S01]  /*0e30*/  MOV R12, 0xffffffff ;  /* 0xffffffff000c7802 */ /* 0x000fe20000000f00 */
[----:B------:R-:W-:Y:S02]  /*0e40*/  IMAD.MOV.U32 R25, RZ, RZ, R19 ;  /* 0x000000ffff197224 */ /* 0x000fe400078e0013 */
[----:B------:R-:W-:-:S07]  /*0e50*/  IMAD.MOV.U32 R24, RZ, RZ, 0x1f ;  /* 0x0000001fff187424 */ /* 0x000fce00078e00ff */
[----:B0----5:R-:W-:Y:S05]  /*0e60*/  WARPSYNC.COLLECTIVE R12, `(.L_x_4484) ;  /* 0x000000000c087348 */ /* 0x021fea0003c00000 */
[----:B------:R-:W-:Y:S01]  /*0e70*/  NOP ;  /* 0x0000000000007918 */ /* 0x000fe20000000000 */
[----:B0----5:R-:W-:Y:S01]  /*0e80*/  ENDCOLLECTIVE ;  /* 0x000000000000791b */ /* 0x021fe20003800000 */
.L_x_4484:
[----:B------:R-:W-:Y:S05]  /*0e90*/  WARPSYNC.COLLECTIVE R12, `(.L_x_4485) ;  /* 0x000000000c087348 */ /* 0x000fea0003c00000 */
[----:B------:R0:W1:Y:S02]  /*0ea0*/  SHFL.BFLY P2, R18, R25, R23, R24 ;  /* 0x0c00001719127389 */ /* 0x0000640000040018 */
[----:B01----:R-:W-:Y:S01]  /*0eb0*/  ENDCOLLECTIVE ;  /* 0x000000000000791b */ /* 0x003fe20003800000 */
.L_x_4485:
[----:B------:R-:W-:Y:S02]  /*0ec0*/  MOV R22, R18 ;  /* 0x0000001200167202 */ /* 0x000fe40000000f00 */
        /* <DEDUP_REMOVED lines=12> */
.L_x_4486:
[----:B------:R-:W-:Y:S01]  /*0f90*/  FFMA.FTZ R8, R19, R10, R22 ;  /* 0x0000000a13087223 */ /* 0x000fe20000010016 */
[----:B------:R-:W-:Y:S06]  /*0fa0*/  BRA `(.L_x_4487) ;  /* 0xfffffff800807947 */ /* 0x000fec000383ffff */
.L_x_4483:
[----:B------:R-:W-:Y:S01]  /*0fb0*/  BSSY B1, `(.L_x_4488) ;  /* 0x0000005000017945 */ /* 0x000fe20003800000 */
[----:B------:R-:W-:-:S07]  /*0fc0*/  MOV R12, 0xffffffff ;  /* 0xffffffff000c7802 */ /* 0x000fce0000000f00 */
[----:B------:R-:W-:Y:S05]  /*0fd0*/  WARPSYNC.COLLECTIVE R12, `(.L_x_4489) ;  /* 0x000000000c087348 */ /* 0x000fea0003c00000 */
[----:B------:R-:W-:Y:S01]  /*0fe0*/  NOP ;  /* 0x0000000000007918 */ /* 0x000fe20000000000 */
[----:B------:R-:W-:Y:S01]  /*0ff0*/  ENDCOLLECTIVE ;  /* 0x000000000000791b */ /* 0x000fe20003800000 */
.L_x_4489:
[----:B------:R-:W-:Y:S05]  /*1000*/  BSYNC B1 ;  /* 0x0000000000017941 */ /* 0x000fea0003800000 */
.L_x_4488:
[----:B------:R-:W-:Y:S05]  /*1010*/  BRA `(.L_x_4481) ;  /* 0xfffffff800e07947 */ /* 0x000fea000383ffff */
.L_x_4490:
        /* <DEDUP_REMOVED lines=14> */
.L_x_4636:


//--------------------- .text._ZN12tensorrt_llm7kernels21fusedQKNormRopeKernelIN3c104HalfEfLi64ELb1EEEvPviiifPKvS6_S6_PKlii --------------------------
	.section	.text._ZN12tensorrt_llm7kernels21fusedQKNormRopeKernelIN3c104HalfEfLi64ELb1EEEvPviiifPKvS6_S6_PKlii,"ax",@progbits
	.align	128
        .global         _ZN12tensorrt_llm7kernels21fusedQKNormRopeKernelIN3c104HalfEfLi64ELb1EEEvPviiifPKvS6_S6_PKlii
        .type           _ZN12tensorrt_llm7kernels21fusedQKNormRopeKernelIN3c104HalfEfLi64ELb1EEEvPviiifPKvS6_S6_PKlii,@function
        .size           _ZN12tensorrt_llm7kernels21fusedQKNormRopeKernelIN3c104HalfEfLi64ELb1EEEvPviiifPKvS6_S6_PKlii,(.L_x_4637 - _ZN12tensorrt_llm7kernels21fusedQKNormRopeKernelIN3c104HalfEfLi64ELb1EEEvPviiifPKvS6_S6_PKlii)
        .other          _ZN12tensorrt_llm7kernels21fusedQKNormRopeKernelIN3c104HalfEfLi64ELb1EEEvPviiifPKvS6_S6_PKlii,@"STO_CUDA_ENTRY STV_DEFAULT"
_ZN12tensorrt_llm7kernels21fusedQKNormRopeKernelIN3c104HalfEfLi64ELb1EEEvPviiifPKvS6_S6_PKlii:
.text._ZN12tensorrt_llm7kernels21fusedQKNormRopeKernelIN3c104HalfEfLi64ELb1EEEvPviiifPKvS6_S6_PKlii:
        /* <DEDUP_REMOVED lines=118> */
.L_x_4492:
[----:B------:R-:W-:Y:S05]  /*0760*/  BSYNC B0 ;  /* 0x0000000000007941 */ /* 0x000fea0003800000 */
.L_x_4491:
[----:B------:R-:W-:-:S05]  /*0770*/  F2FP.F16.F32.PACK_AB R9, R9, R0 ;  /* 0x000000000909723e */ /* 0x000fca00000000ff */
[----:B------:R-:W-:Y:S01]  /*0780*/  STG.E desc[UR6][R4.64], R9 ;  /* 0x0000000904007986 */ /* 0x000fe2000c101906 */
[----:B------:R-:W-:Y:S05]  /*0790*/  EXIT ;  /* 0x000000000000794d */ /* 0x000fea0003800000 */
.L_x_4493:
        /* <DEDUP_REMOVED lines=14> */
.L_x_4637:


//--------------------- .nv.shared._ZN12tensorrt_llm7kernels32fusedQKNormRopeKernelNTokenHeadsIN3c108BFloat16ES3_Li256ELb0ELi8EEEvPviiifPKvS6_S6_PKlii --------------------------
	.section	.nv.shared._ZN12tensorrt_llm7kernels32fusedQKNormRopeKernelNTokenHeadsIN3c108BFloat16ES3_Li256ELb0ELi8EEEvPviiifPKvS6_S6_PKlii,"aw",@nobits
	.sectionflags	@""
	.align	16
	.zero		1024


//--------------------- .nv.shared.reserved.0     --------------------------
	.section	.nv.shared.reserved.0,"aw",@nobits
	.weak		__nv_reservedSMEM_offset_0_alias
	.size		__nv_reservedSMEM_offset_0_alias, 0, 0
	.other		__nv_reservedSMEM_offset_0_alias,@"STO_CUDA_RESERVED_SHARED STV_DEFAULT"
__nv_reservedSMEM_offset_0_alias:
	.zero		0


//--------------------- .nv.global                --------------------------
	.section	.nv.global,"aw",@nobits
.nv.global:
	.type		_ZN58_INTERNAL_9decf33a_27_fused_qknorm_rope_kernel_cu_b60982e94cuda3std3__48in_placeE,@object
	.size		_ZN58_INTERNAL_9decf33a_27_fused_qknorm_rope_kernel_cu_b60982e94cuda3std3__48in_placeE,(_ZN58_INTERNAL_9decf33a_27_fused_qknorm_rope_kernel_cu_b60982e94cuda3std6ranges3__45__cpo8distanceE - _ZN58_INTERNAL_9decf33a_27_fused_qknorm_rope_kernel_cu_b60982e94cuda3std3__48in_placeE)
_ZN58_INTERNAL_9decf33a_27_fused_qknorm_rope_kernel_cu_b60982e94cuda3std3__48in_placeE:
	.zero		1
	.type		_ZN58_INTERNAL_9decf33a_27_fused_qknorm_rope_kernel_cu_b60982e94cuda3std6ranges3__45__cpo8distanceE,@object
	.size		_ZN58_INTERNAL_9decf33a_27_fused_qknorm_rope_kernel_cu_b60982e94cuda3std6ranges3__45__cpo8distanceE,(_ZN58_INTERNAL_9decf33a_27_fused_qknorm_rope_kernel_cu_b60982e94cuda3std3__45__cpo6cbeginE - _ZN58_INTERNAL_9decf33a_27_fused_qknorm_rope_kernel_cu_b60982e94cuda3std6ranges3__45__cpo8distanceE)
_ZN58_INTERNAL_9decf33a_27_fused_qknorm_rope_kernel_cu_b60982e94cuda3std6ranges3__45__cpo8distanceE:
	.zero		1
	.type		_ZN58_INTERNAL_9decf33a_27_fused_qknorm_rope_kernel_cu_b60982e94cuda3std3__45__cpo6cbeginE,@object
	.size		_ZN58_INTERNAL_9decf33a_27_fused_qknorm_rope_kernel_cu_b60982e94cuda3std3__45__cpo6cbeginE,(_ZN58_INTERNAL_9decf33a_27_fused_qknorm_rope_kernel_cu_b60982e94cuda3std6ranges3__45__cpo7advanceE - _ZN58_INTERNAL_9decf33a_27_fused_qknorm_rope_kernel_cu_b60982e94cuda3std3__45__cpo6cbeginE)
_ZN58_INTERNAL_9decf33a_27_fused_qknorm_rope_kernel_cu_b60982e94cuda3std3__45__cpo6cbeginE:
	.zero		1
	.type		_ZN58_INTERNAL_9decf33a_27_fused_qknorm_rope_kernel_cu_b60982e94cuda3std6ranges3__45__cpo7advanceE,@object
	.size		_ZN58_INTERNAL_9decf33a_27_fused_qknorm_rope_kernel_cu_b60982e94cuda3std6ranges3__45__cpo7advanceE,(_ZN58_INTERNAL_9decf33a_27_fused_qknorm_rope_kernel_cu_b60982e94cuda3std3__45__cpo7crbeginE - _ZN58_INTERNAL_9decf33a_27_fused_qknorm_rope_kernel_cu_b60982e94cuda3std6ranges3__45__cpo7advanceE)
_ZN58_INTERNAL_9decf33a_27_fused_qknorm_rope_kernel_cu_b60982e94cuda3std6ranges3__45__cpo7advanceE:
	.zero		1
	.type		_ZN58_INTERNAL_9decf33a_27_fused_qknorm_rope_kernel_cu_b60982e94cuda3std3__45__cpo7crbeginE,@object
	.size		_ZN58_INTERNAL_9decf33a_27_fused_qknorm_rope_kernel_cu_b60982e94cuda3std3__45__cpo7crbeginE,(_ZN58_INTERNAL_9decf33a_27_fused_qknorm_rope_kernel_cu_b60982e94cuda3std6ranges3__45__cpo4dataE - _ZN58_INTERNAL_9decf33a_27_fused_qknorm_rope_kernel_cu_b60982e94cuda3std3__45__cpo7crbeginE)
_ZN58_INTERNAL_9decf33a_27_fused_qknorm_rope_kernel_cu_b60982e94cuda3std3__45__cpo7crbeginE:
	.zero		1
	.type		_ZN58_INTERNAL_9decf33a_27_fused_qknorm_rope_kernel_cu_b60982e94cuda3std6ranges3__45__cpo4dataE,@object
	.size		_ZN58_INTERNAL_9decf33a_27_fused_qknorm_rope_kernel_cu_b60982e94cuda3std6ranges3__45__cpo4dataE,(_ZN58_INTERNAL_9decf33a_27_fused_qknorm_rope_kernel_cu_b60982e94cuda3std6ranges3__45__cpo5beginE - _ZN58_INTERNAL_9decf33a_27_fused_qknorm_rope_kernel_cu_b60982e94cuda3std6ranges3__45__cpo4dataE)
_ZN58_INTERNAL_9decf33a_27_fused_qknorm_rope_kernel_cu_b60982e94cuda3std6ranges3__45__cpo4dataE:
	.zero		1
	.type		_ZN58_INTERNAL_9decf33a_27_fused_qknorm_rope_kernel_cu_b60982e94cuda3std6ranges3__45__cpo5beginE,@object
	.size		_ZN58_INTERNAL_9decf33a_27_fused_qknorm_rope_kernel_cu_b60982e94cuda3std6ranges3__45__cpo5beginE,(_ZN58_INTERNAL_9decf33a_27_fused_qknorm_rope_kernel_cu_b60982e94cuda3std3__460_GLOBAL__N__9decf33a_27_fused_qknorm_rope_kernel_cu_b60982e96ignoreE - _ZN58_INTERNAL_9decf33a_27_fused_qknorm_rope_kernel_cu_b60982e94cuda3std6ranges3__45__cpo5beginE)
_ZN58_INTERNAL_9decf33a_27_fused_qknorm_rope_kernel_cu_b60982e94cuda3std6ranges3__45__cpo5beginE:
	.zero		1
	.type		_ZN58_INTERNAL_9decf33a_27_fused_qknorm_rope_kernel_cu_b60982e94cuda3std3__460_GLOBAL__N__9decf33a_27_fused_qknorm_rope_kernel_cu_b60982e96ignoreE,@object
	.size		_ZN58_INTERNAL_9decf33a_27_fused_qknorm_rope_kernel_cu_b60982e94cuda3std3__460_GLOBAL__N__9decf33a_27_fused_qknorm_rope_kernel_cu_b60982e96ignoreE,(_ZN58_INTERNAL_9decf33a_27_fused_qknorm_rope_kernel_cu_b60982e94cuda3std6ranges3__45__cpo4sizeE - _ZN58_INTERNAL_9decf33a_27_fused_qknorm_rope_kernel_cu_b60982e94cuda3std3__460_GLOBAL__N__9decf33a_27_fused_qknorm_rope_kernel_cu_b60982e96ignoreE)
_ZN58_INTERNAL_9decf33a_27_fused_qknorm_rope_kernel_cu_b60982e94cuda3std3__460_GLOBAL__N__9decf33a_27_fused_qknorm_rope_kernel_cu_b60982e96ignoreE:
	.zero		1
	.type		_ZN58_INTERNAL_9decf33a_27_fused_qknorm_rope_kernel_cu_b60982e94cuda3std6ranges3__45__cpo4sizeE,@object
	.size		_ZN58_INTERNAL_9decf33a_27_fused_qknorm_rope_kernel_cu_b60982e94cuda3std6ranges3__45__cpo4sizeE,(_ZN58_INTERNAL_9decf33a_27_fused_qknorm_rope_kernel_cu_b60982e94cuda3std3__45__cpo5beginE - _ZN58_INTERNAL_9decf33a_27_fused_qknorm_rope_kernel_cu_b60982e94cuda3std6ranges3__45__cpo4sizeE)
_ZN58_INTERNAL_9decf33a_27_fused_qknorm_rope_kernel_cu_b60982e94cuda3std6ranges3__45__cpo4sizeE:
	.zero		1
	.type		_ZN58_INTERNAL_9decf33a_27_fused_qknorm_rope_kernel_cu_b60982e94cuda3std3__45__cpo5beginE,@object
	.size		_ZN58_INTERNAL_9decf33a_27_fused_qknorm_rope_kernel_cu_b60982e94cuda3std3__45__cpo5beginE,(_ZN58_INTERNAL_9decf33a_27_fused_qknorm_rope_kernel_cu_b60982e94cuda3std6ranges3__45__cpo6cbeginE - _ZN58_INTERNAL_9decf33a_27_fused_qknorm_rope_kernel_cu_b60982e94cuda3std3__45__cpo5beginE)
_ZN58_INTERNAL_9decf33a_27_fused_qknorm_rope_kernel_cu_b60982e94cuda3std3__45__cpo5beginE:
	.zero		1
	.type		_ZN58_INTERNAL_9decf33a_27_fused_qknorm_rope_kernel_cu_b60982e94cuda3std6ranges3__45__cpo6cbeginE,@object
	.size		_ZN58_INTERNAL_9decf33a_27_fused_qknorm_rope_kernel_cu_b60982e94cuda3std6ranges3__45__cpo6cbeginE,(_ZN58_INTERNAL_9decf33a_27_fused_qknorm_rope_kernel_cu_b60982e94cuda3std3__45__cpo6rbeginE - _ZN58_INTERNAL_9decf33a_27_fused_qknorm_rope_kernel_cu_b60982e94cuda3std6ranges3__45__cpo6cbeginE)
_ZN58_INTERNAL_9decf33a_27_fused_qknorm_rope_kernel_cu_b60982e94cuda3std6ranges3__45__cpo6cbeginE:
	.zero		1
	.type		_ZN58_INTERNAL_9decf33a_27_fused_qknorm_rope_kernel_cu_b60982e94cuda3std3__45__cpo6rbeginE,@object
	.size		_ZN58_INTERNAL_9decf33a_27_fused_qknorm_rope_kernel_cu_b60982e94cuda3std3__45__cpo6rbeginE,(_ZN58_INTERNAL_9decf33a_27_fused_qknorm_rope_kernel_cu_b60982e94cuda3std6ranges3__45__cpo4nextE - _ZN58_INTERNAL_9decf33a_27_fused_qknorm_rope_kernel_cu_b60982e94cuda3std3__45__cpo6rbeginE)
_ZN58_INTERNAL_9decf33a_27_fused_qknorm_rope_kernel_cu_b60982e94cuda3std3__45__cpo6rbeginE:
	.zero		1
	.type		_ZN58_INTERNAL_9decf33a_27_fused_qknorm_rope_kernel_cu_b60982e94cuda3std6ranges3__45__cpo4nextE,@object
	.size		_ZN58_INTERNAL_9decf33a_27_fused_qknorm_rope_kernel_cu_b60982e94cuda3std6ranges3__45__cpo4nextE,(_ZN58_INTERNAL_9decf33a_27_fused_qknorm_rope_kernel_cu_b60982e94cuda3std6ranges3__45__cpo4swapE - _ZN58_INTERNAL_9decf33a_27_fused_qknorm_rope_kernel_cu_b60982e94cuda3std6ranges3__45__cpo4nextE)
_ZN58_INTERNAL_9decf33a_27_fused_qknorm_rope_kernel_cu_b60982e94cuda3std6ranges3__45__cpo4nextE:
	.zero		1
	.type		_ZN58_INTERNAL_9decf33a_27_fused_qknorm_rope_kernel_cu_b60982e94cuda3std6ranges3__45__cpo4swapE,@object
	.size		_ZN58_INTERNAL_9decf33a_27_fused_qknorm_rope_kernel_cu_b60982e94cuda3std6ranges3__45__cpo4swapE,(_ZN58_INTERNAL_9decf33a_27_fused_qknorm_rope_kernel_cu_b60982e94cuda3std3__420unreachable_sentinelE - _ZN58_INTERNAL_9decf33a_27_fused_qknorm_rope_kernel_cu_b60982e94cuda3std6ranges3__45__cpo4swapE)
_ZN58_INTERNAL_9decf33a_27_fused_qknorm_rope_kernel_cu_b60982e94cuda3std6ranges3__45__cpo4swapE:
	.zero		1
	.type		_ZN58_INTERNAL_9decf33a_27_fused_qknorm_rope_kernel_cu_b60982e94cuda3std3__420unreachable_sentinelE,@object
	.size		_ZN58_INTERNAL_9decf33a_27_fused_qknorm_rope_kernel_cu_b60982e94cuda3std3__420unreachable_sentinelE,(_ZN58_INTERNAL_9decf33a_27_fused_qknorm_rope_kernel_cu_b60982e96thrust23THRUST_300001_SM_900_NS6system6detail10sequential3seqE - _ZN58_INTERNAL_9decf33a_27_fused_qknorm_rope_kernel_cu_b60982e94cuda3std3__420unreachable_sentinelE)
_ZN58_INTERNAL_9decf33a_27_fused_qknorm_rope_kernel_cu_b60982e94cuda3std3__420unreachable_sentinelE:
	.zero		1
	.type		_ZN58_INTERNAL_9decf33a_27_fused_qknorm_rope_kernel_cu_b60982e96thrust23THRUST_300001_SM_900_NS6system6detail10sequential3seqE,@object
	.size		_ZN58_INTERNAL_9decf33a_27_fused_qknorm_rope_kernel_cu_b60982e96thrust23THRUST_300001_SM_900_NS6system6detail10sequential3seqE,(_ZN58_INTERNAL_9decf33a_27_fused_qknorm_rope_kernel_cu_b60982e94cuda3std3__45__cpo4cendE - _ZN58_INTERNAL_9decf33a_27_fused_qknorm_rope_kernel_cu_b60982e96thrust23THRUST_300001_SM_900_NS6system6detail10sequential3seqE)
_ZN58_INTERNAL_9decf33a_27_fused_qknorm_rope_kernel_cu_b60982e96thrust23THRUST_300001_SM_900_NS6system6detail10sequential3seqE:
	.zero		1
	.type		_ZN58_INTERNAL_9decf33a_27_fused_qknorm_rope_kernel_cu_b60982e94cuda3std3__45__cpo4cendE,@object
	.size		_ZN58_INTERNAL_9decf33a_27_fused_qknorm_rope_kernel_cu_b60982e94cuda3std3__45__cpo4cendE,(_ZN58_INTERNAL_9decf33a_27_fused_qknorm_rope_kernel_cu_b60982e94cuda3std6ranges3__45__cpo9iter_swapE - _ZN58_INTERNAL_9decf33a_27_fused_qknorm_rope_kernel_cu_b60982e94cuda3std3__45__cpo4cendE)
_ZN58_INTERNAL_9decf33a_27_fused_qknorm_rope_kernel_cu_b60982e94cuda3std3__45__cpo4cendE:
	.zero		1
	.type		_ZN58_INTERNAL_9decf33a_27_fused_qknorm_rope_kernel_cu_b60982e94cuda3std6ranges3__45__cpo9iter_swapE,@object
	.size		_ZN58_INTERNAL_9decf33a_27_fused_qknorm_rope_kernel_cu_b60982e94cuda3std6ranges3__45__cpo9iter_swapE,(_ZN58_INTERNAL_9decf33a_27_fused_qknorm_rope_kernel_cu_b60982e94cuda3std3__45__cpo5crendE - _ZN58_INTERNAL_9decf33a_27_fused_qknorm_rope_kernel_cu_b60982e94cuda3std6ranges3__45__cpo9iter_swapE)
_ZN58_INTERNAL_9decf33a_27_fused_qknorm_rope_kernel_cu_b60982e94cuda3std6ranges3__45__cpo9iter_swapE:
	.zero		1
	.type		_ZN58_INTERNAL_9decf33a_27_fused_qknorm_rope_kernel_cu_b60982e94cuda3std3__45__cpo5crendE,@object
	.size		_ZN58_INTERNAL_9decf33a_27_fused_qknorm_rope_kernel_cu_b60982e94cuda3std3__45__cpo5crendE,(_ZN58_INTERNAL_9decf33a_27_fused_qknorm_rope_kernel_cu_b60982e94cuda3std6ranges3__45__cpo5cdataE - _ZN58_INTERNAL_9decf33a_27_fused_qknorm_rope_kernel_cu_b60982e94cuda3std3__45__cpo5crendE)
_ZN58_INTERNAL_9decf33a_27_fused_qknorm_rope_kernel_cu_b60982e94cuda3std3__45__cpo5crendE:
	.zero		1
	.type		_ZN58_INTERNAL_9decf33a_27_fused_qknorm_rope_kernel_cu_b60982e94cuda3std6ranges3__45__cpo5cdataE,@object
	.size		_ZN58_INTERNAL_9decf33a_27_fused_qknorm_rope_kernel_cu_b60982e94cuda3std6ranges3__45__cpo5cdataE,(_ZN58_INTERNAL_9decf33a_27_fused_qknorm_rope_kernel_cu_b60982e94cuda3std6ranges3__45__cpo3endE - _ZN58_INTERNAL_9decf33a_27_fused_qknorm_rope_kernel_cu_b60982e94cuda3std6ranges3__45__cpo5cdataE)
_ZN58_INTERNAL_9decf33a_27_fused_qknorm_rope_kernel_cu_b60982e94cuda3std6ranges3__45__cpo5cdataE:
	.zero		1
	.type		_ZN58_INTERNAL_9decf33a_27_fused_qknorm_rope_kernel_cu_b60982e94cuda3std6ranges3__45__cpo3endE,@object
	.size		_ZN58_INTERNAL_9decf33a_27_fused_qknorm_rope_kernel_cu_b60982e94cuda3std6ranges3__45__cpo3endE,(_ZN58_INTERNAL_9decf33a_27_fused_qknorm_rope_kernel_cu_b60982e94cuda3std3__419piecewise_constructE - _ZN58_INTERNAL_9decf33a_27_fused_qknorm_rope_kernel_cu_b60982e94cuda3std6ranges3__45__cpo3endE)
_ZN58_INTERNAL_9decf33a_27_fused_qknorm_rope_kernel_cu_b60982e94cuda3std6ranges3__45__cpo3endE:
	.zero		1
	.type		_ZN58_INTERNAL_9decf33a_27_fused_qknorm_rope_kernel_cu_b60982e94cuda3std3__419piecewise_constructE,@object
	.size		_ZN58_INTERNAL_9decf33a_27_fused_qknorm_rope_kernel_cu_b60982e94cuda3std3__419piecewise_constructE,(_ZN58_INTERNAL_9decf33a_27_fused_qknorm_rope_kernel_cu_b60982e94cuda3std6ranges3__45__cpo5ssizeE - _ZN58_INTERNAL_9decf33a_27_fused_qknorm_rope_kernel_cu_b60982e94cuda3std3__419piecewise_constructE)
_ZN58_INTERNAL_9decf33a_27_fused_qknorm_rope_kernel_cu_b60982e94cuda3std3__419piecewise_constructE:
	.zero		1
	.type		_ZN58_INTERNAL_9decf33a_27_fused_qknorm_rope_kernel_cu_b60982e94cuda3std6ranges3__45__cpo5ssizeE,@object
	.size		_ZN58_INTERNAL_9decf33a_27_fused_qknorm_rope_kernel_cu_b60982e94cuda3std6ranges3__45__cpo5ssizeE,(_ZN58_INTERNAL_9decf33a_27_fused_qknorm_rope_kernel_cu_b60982e94cuda3std3__45__cpo3endE - _ZN58_INTERNAL_9decf33a_27_fused_qknorm_rope_kernel_cu_b60982e94cuda3std6ranges3__45__cpo5ssizeE)
_ZN58_INTERNAL_9decf33a_27_fused_qknorm_rope_kernel_cu_b60982e94cuda3std6ranges3__45__cpo5ssizeE:
	.zero		1
	.type		_ZN58_INTERNAL_9decf33a_27_fused_qknorm_rope_kernel_cu_b60982e94cuda3std3__45__cpo3endE,@object
	.size		_ZN58_INTERNAL_9decf33a_27_fused_qknorm_rope_kernel_cu_b60982e94cuda3std3__45__cpo3endE,(_ZN58_INTERNAL_9decf33a_27_fused_qknorm_rope_kernel_cu_b60982e94cuda3std6ranges3__45__cpo4cendE - _ZN58_INTERNAL_9decf33a_27_fused_qknorm_rope_kernel_cu_b60982e94cuda3std3__45__cpo3endE)
_ZN58_INTERNAL_9decf33a_27_fused_qknorm_rope_kernel_cu_b60982e94cuda3std3__45__cpo3endE:
	.zero		1
	.type		_ZN58_INTERNAL_9decf33a_27_fused_qknorm_rope_kernel_cu_b60982e94cuda3std6ranges3__45__cpo4cendE,@object
	.size		_ZN58_INTERNAL_9decf33a_27_fused_qknorm_rope_kernel_cu_b60982e94cuda3std6ranges3__45__cpo4cendE,(_ZN58_INTERNAL_9decf33a_27_fused_qknorm_rope_kernel_cu_b60982e94cuda3std3__45__cpo4rendE - _ZN58_INTERNAL_9decf33a_27_fused_qknorm_rope_kernel_cu_b60982e94cuda3std6ranges3__45__cpo4cendE)
_ZN58_INTERNAL_9decf33a_27_fused_qknorm_rope_kernel_cu_b60982e94cuda3std6ranges3__45__cpo4cendE:
	.zero		1
	.type		_ZN58_INTERNAL_9decf33a_27_fused_qknorm_rope_kernel_cu_b60982e94cuda3std3__45__cpo4rendE,@object
	.size		_ZN58_INTERNAL_9decf33a_27_fused_qknorm_rope_kernel_cu_b60982e94cuda3std3__45__cpo4rendE,(_ZN58_INTERNAL_9decf33a_27_fused_qknorm_rope_kernel_cu_b60982e94cuda3std6ranges3__45__cpo4prevE - _ZN58_INTERNAL_9decf33a_27_fused_qknorm_rope_kernel_cu_b60982e94cuda3std3__45__cpo4rendE)
_ZN58_INTERNAL_9decf33a_27_fused_qknorm_rope_kernel_cu_b60982e94cuda3std3__45__cpo4rendE:
	.zero		1
	.type		_ZN58_INTERNAL_9decf33a_27_fused_qknorm_rope_kernel_cu_b60982e94cuda3std6ranges3__45__cpo4prevE,@object
	.size		_ZN58_INTERNAL_9decf33a_27_fused_qknorm_rope_kernel_cu_b60982e94cuda3std6ranges3__45__cpo4prevE,(_ZN58_INTERNAL_9decf33a_27_fused_qknorm_rope_kernel_cu_b60982e94cuda3std6ranges3__45__cpo9iter_moveE - _ZN58_INTERNAL_9decf33a_27_fused_qknorm_rope_kernel_cu_b60982e94cuda3std6ranges3__45__cpo4prevE)
_ZN58_INTERNAL_9decf33a_27_fused_qknorm_rope_kernel_cu_b60982e94cuda3std6ranges3__45__cpo4prevE:
	.zero		1
	.type		_ZN58_INTERNAL_9decf33a_27_fused_qknorm_rope_kernel_cu_b60982e94cuda3std6ranges3__45__cpo9iter_moveE,@object
	.size		_ZN58_INTERNAL_9decf33a_27_fused_qknorm_rope_kernel_cu_b60982e94cuda3std6ranges3__45__cpo9iter_moveE,(.L_13 - _ZN58_INTERNAL_9decf33a_27_fused_qknorm_rope_kernel_cu_b60982e94cuda3std6ranges3__45__cpo9iter_moveE)
_ZN58_INTERNAL_9decf33a_27_fused_qknorm_rope_kernel_cu_b60982e94cuda3std6ranges3__45__cpo9iter_moveE:
	.zero		1
.L_13:


//--------------------- .nv.shared._ZN12tensorrt_llm7kernels32fusedQKNormRopeKernelNTokenHeadsIN3c108BFloat16ES3_Li256ELb1ELi8EEEvPviiifPKvS6_S6_PKlii --------------------------
	.section	.nv.shared._ZN12tensorrt_llm7kernels32fusedQKNormRopeKernelNTokenHeadsIN3c108BFloat16ES3_Li256ELb1ELi8EEEvPviiifPKvS6_S6_PKlii,"aw",@nobits
	.sectionflags	@""
	.align	16
	.zero		1024


//--------------------- .nv.shared._ZN12tensorrt_llm7kernels32fusedQKNormRopeKernelNTokenHeadsIN3c108BFloat16ES3_Li128ELb0ELi8EEEvPviiifPKvS6_S6_PKlii --------------------------
	.section	.nv.shared._ZN12tensorrt_llm7kernels32fusedQKNormRopeKernelNTokenHeadsIN3c108BFloat16ES3_Li128ELb0ELi8EEEvPviiifPKvS6_S6_PKlii,"aw",@nobits
	.sectionflags	@""
	.align	16
	.zero		1024


//--------------------- .nv.shared._ZN12tensorrt_llm7kernels32fusedQKNormRopeKernelNTokenHeadsIN3c108BFloat16ES3_Li128ELb1ELi8EEEvPviiifPKvS6_S6_PKlii --------------------------
	.section	.nv.shared._ZN12tensorrt_llm7kernels32fusedQKNormRopeKernelNTokenHeadsIN3c108BFloat16ES3_Li128ELb1ELi8EEEvPviiifPKvS6_S6_PKlii,"aw",@nobits
	.sectionflags	@""
	.align	16
	.zero		1024


//--------------------- .nv.shared._ZN12tensorrt_llm7kernels32fusedQKNormRopeKernelNTokenHeadsIN3c108BFloat16ES3_Li64ELb0ELi8EEEvPviiifPKvS6_S6_PKlii --------------------------
	.section	.nv.shared._ZN12tensorrt_llm7kernels32fusedQKNormRopeKernelNTokenHeadsIN3c108BFloat16ES3_Li64ELb0ELi8EEEvPviiifPKvS6_S6_PKlii,"aw",@nobits
	.sectionflags	@""
	.align	16
	.zero		1024


//--------------------- .nv.shared._ZN12tensorrt_llm7kernels32fusedQKNormRopeKernelNTokenHeadsIN3c108BFloat16ES3_Li64ELb1ELi8EEEvPviiifPKvS6_S6_PKlii --------------------------
	.section	.nv.shared._ZN12tensorrt_llm7kernels32fusedQKNormRopeKernelNTokenHeadsIN3c108BFloat16ES3_Li64ELb1ELi8EEEvPviiifPKvS6_S6_PKlii,"aw",@nobits
	.sectionflags	@""
	.align	16
	.zero		1024


//--------------------- .nv.shared._ZN12tensorrt_llm7kernels32fusedQKNormRopeKernelNTokenHeadsIN3c108BFloat16ES3_Li256ELb0ELi4EEEvPviiifPKvS6_S6_PKlii --------------------------
	.section	.nv.shared._ZN12tensorrt_llm7kernels32fusedQKNormRopeKernelNTokenHeadsIN3c108BFloat16ES3_Li256ELb0ELi4EEEvPviiifPKvS6_S6_PKlii,"aw",@nobits
	.sectionflags	@""
	.align	16
	.zero		1024


//--------------------- .nv.shared._ZN12tensorrt_llm7kernels32fusedQKNormRopeKernelNTokenHeadsIN3c108BFloat16ES3_Li256ELb1ELi4EEEvPviiifPKvS6_S6_PKlii --------------------------
	.section	.nv.shared._ZN12tensorrt_llm7kernels32fusedQKNormRopeKernelNTokenHeadsIN3c108BFloat16ES3_Li256ELb1ELi4EEEvPviiifPKvS6_S6_PKlii,"aw",@nobits
	.sectionflags	@""
	.align	16
	.zero		1024


//--------------------- .nv.shared._ZN12tensorrt_llm7kernels32fusedQKNormRopeKernelNTokenHeadsIN3c108BFloat16ES3_Li128ELb0ELi4EEEvPviiifPKvS6_S6_PKlii --------------------------
	.section	.nv.shared._ZN12tensorrt_llm7kernels32fusedQKNormRopeKernelNTokenHeadsIN3c108BFloat16ES3_Li128ELb0ELi4EEEvPviiifPKvS6_S6_PKlii,"aw",@nobits
	.sectionflags	@""
	.align	16
	.zero		1024


//--------------------- .nv.shared._ZN12tensorrt_llm7kernels32fusedQKNormRopeKernelNTokenHeadsIN3c108BFloat16ES3_Li128ELb1ELi4EEEvPviiifPKvS6_S6_PKlii --------------------------
	.section	.nv.shared._ZN12tensorrt_llm7kernels32fusedQKNormRopeKernelNTokenHeadsIN3c108BFloat16ES3_Li128ELb1ELi4EEEvPviiifPKvS6_S6_PKlii,"aw",@nobits
	.sectionflags	@""
	.align	16
	.zero		1024


//--------------------- .nv.shared._ZN12tensorrt_llm7kernels32fusedQKNormRopeKernelNTokenHeadsIN3c108BFloat16ES3_Li64ELb0ELi4EEEvPviiifPKvS6_S6_PKlii --------------------------
	.section	.nv.shared._ZN12tensorrt_llm7kernels32fusedQKNormRopeKernelNTokenHeadsIN3c108BFloat16ES3_Li64ELb0ELi4EEEvPviiifPKvS6_S6_PKlii,"aw",@nobits
	.sectionflags	@""
	.align	16
	.zero		1024


//--------------------- .nv.shared._ZN12tensorrt_llm7kernels32fusedQKNormRopeKernelNTokenHeadsIN3c108BFloat16ES3_Li64ELb1ELi4EEEvPviiifPKvS6_S6_PKlii --------------------------
	.section	.nv.shared._ZN12tensorrt_llm7kernels32fusedQKNormRopeKernelNTokenHeadsIN3c108BFloat16ES3_Li64ELb1ELi4EEEvPviiifPKvS6_S6_PKlii,"aw",@nobits
	.sectionflags	@""
	.align	16
	.zero		1024


//--------------------- .nv.shared._ZN12tensorrt_llm7kernels32fusedQKNormRopeKernelNTokenHeadsIN3c108BFloat16ES3_Li256ELb0ELi2EEEvPviiifPKvS6_S6_PKlii --------------------------
	.section	.nv.shared._ZN12tensorrt_llm7kernels32fusedQKNormRopeKernelNTokenHeadsIN3c108BFloat16ES3_Li256ELb0ELi2EEEvPviiifPKvS6_S6_PKlii,"aw",@nobits
	.sectionflags	@""
	.align	16
	.zero		1024


//--------------------- .nv.shared._ZN12tensorrt_llm7kernels32fusedQKNormRopeKernelNTokenHeadsIN3c108BFloat16ES3_Li256ELb1ELi2EEEvPviiifPKvS6_S6_PKlii --------------------------
	.section	.nv.shared._ZN12tensorrt_llm7kernels32fusedQKNormRopeKernelNTokenHeadsIN3c108BFloat16ES3_Li256ELb1ELi2EEEvPviiifPKvS6_S6_PKlii,"aw",@nobits
	.sectionflags	@""
	.align	16
	.zero		1024


//--------------------- .nv.shared._ZN12tensorrt_llm7kernels32fusedQKNormRopeKernelNTokenHeadsIN3c108BFloat16ES3_Li128ELb0ELi2EEEvPviiifPKvS6_S6_PKlii --------------------------
	.section	.nv.shared._ZN12tensorrt_llm7kernels32fusedQKNormRopeKernelNTokenHeadsIN3c108BFloat16ES3_Li128ELb0ELi2EEEvPviiifPKvS6_S6_PKlii,"aw",@nobits
	.sectionflags	@""
	.align	16
	.zero		1024


//--------------------- .nv.shared._ZN12tensorrt_llm7kernels32fusedQKNormRopeKernelNTokenHeadsIN3c108BFloat16ES3_Li128ELb1ELi2EEEvPviiifPKvS6_S6_PKlii --------------------------
	.section	.nv.shared._ZN12tensorrt_llm7kernels32fusedQKNormRopeKernelNTokenHeadsIN3c108BFloat16ES3_Li128ELb1ELi2EEEvPviiifPKvS6_S6_PKlii,"aw",@nobits
	.sectionflags	@""
	.align	16
	.zero		1024


//--------------------- .nv.shared._ZN12tensorrt_llm7kernels32fusedQKNormRopeKernelNTokenHeadsIN3c108BFloat16ES3_Li64ELb0ELi2EEEvPviiifPKvS6_S6_PKlii --------------------------
	.section	.nv.shared._ZN12tensorrt_llm7kernels32fusedQKNormRopeKernelNTokenHeadsIN3c108BFloat16ES3_Li64ELb0ELi2EEEvPviiifPKvS6_S6_PKlii,"aw",@nobits
	.sectionflags	@""
	.align	16
	.zero		1024


//--------------------- .nv.shared._ZN12tensorrt_llm7kernels32fusedQKNormRopeKernelNTokenHeadsIN3c108BFloat16ES3_Li64ELb1ELi2EEEvPviiifPKvS6_S6_PKlii --------------------------
	.section	.nv.shared._ZN12tensorrt_llm7kernels32fusedQKNormRopeKernelNTokenHeadsIN3c108BFloat16ES3_Li64ELb1ELi2EEEvPviiifPKvS6_S6_PKlii,"aw",@nobits
	.sectionflags	@""
	.align	16
	.zero		1024


//--------------------- .nv.shared._ZN12tensorrt_llm7kernels21fusedQKNormRopeKernelIN3c108BFloat16ES3_Li256ELb0EEEvPviiifPKvS6_S6_PKlii --------------------------
	.section	.nv.shared._ZN12tensorrt_llm7kernels21fusedQKNormRopeKernelIN3c108BFloat16ES3_Li256ELb0EEEvPviiifPKvS6_S6_PKlii,"aw",@nobits
	.sectionflags	@""
	.align	16
	.zero		1024


//--------------------- .nv.shared._ZN12tensorrt_llm7kernels21fusedQKNormRopeKernelIN3c108BFloat16ES3_Li256ELb1EEEvPviiifPKvS6_S6_PKlii --------------------------
	.section	.nv.shared._ZN12tensorrt_llm7kernels21fusedQKNormRopeKernelIN3c108BFloat16ES3_Li256ELb1EEEvPviiifPKvS6_S6_PKlii,"aw",@nobits
	.sectionflags	@""
	.align	16
	.zero		1024


//--------------------- .nv.shared._ZN12tensorrt_llm7kernels21fusedQKNormRopeKernelIN3c108BFloat16ES3_Li128ELb0EEEvPviiifPKvS6_S6_PKlii --------------------------
	.section	.nv.shared._ZN12tensorrt_llm7kernels21fusedQKNormRopeKernelIN3c108BFloat16ES3_Li128ELb0EEEvPviiifPKvS6_S6_PKlii,"aw",@nobits
	.sectionflags	@""
	.align	16
	.zero		1024


//--------------------- .nv.shared._ZN12tensorrt_llm7kernels21fusedQKNormRopeKernelIN3c108BFloat16ES3_Li128ELb1EEEvPviiifPKvS6_S6_PKlii --------------------------
	.section	.nv.shared._ZN12tensorrt_llm7kernels21fusedQKNormRopeKernelIN3c108BFloat16ES3_Li128ELb1EEEvPviiifPKvS6_S6_PKlii,"aw",@nobits
	.sectionflags	@""
	.align	16
	.zero		1024


//--------------------- .nv.shared._ZN12tensorrt_llm7kernels21fusedQKNormRopeKernelIN3c108BFloat16ES3_Li64ELb0EEEvPviiifPKvS6_S6_PKlii --------------------------
	.section	.nv.shared._ZN12tensorrt_llm7kernels21fusedQKNormRopeKernelIN3c108BFloat16ES3_Li64ELb0EEEvPviiifPKvS6_S6_PKlii,"aw",@nobits
	.sectionflags	@""
	.align	16
	.zero		1024


//--------------------- .nv.shared._ZN12tensorrt_llm7kernels21fusedQKNormRopeKernelIN3c108BFloat16ES3_Li64ELb1EEEvPviiifPKvS6_S6_PKlii --------------------------
	.section	.nv.shared._ZN12tensorrt_llm7kernels21fusedQKNormRopeKernelIN3c108BFloat16ES3_Li64ELb1EEEvPviiifPKvS6_S6_PKlii,"aw",@nobits
	.sectionflags	@""
	.align	16
	.zero		1024


//--------------------- .nv.shared._ZN12tensorrt_llm7kernels32fusedQKNormRopeKernelNTokenHeadsIN3c108BFloat16ENS2_4HalfELi256ELb0ELi8EEEvPviiifPKvS7_S7_PKlii --------------------------
	.section	.nv.shared._ZN12tensorrt_llm7kernels32fusedQKNormRopeKernelNTokenHeadsIN3c108BFloat16ENS2_4HalfELi256ELb0ELi8EEEvPviiifPKvS7_S7_PKlii,"aw",@nobits
	.sectionflags	@""
	.align	16
	.zero		1024


//--------------------- .nv.shared._ZN12tensorrt_llm7kernels32fusedQKNormRopeKernelNTokenHeadsIN3c108BFloat16ENS2_4HalfELi256ELb1ELi8EEEvPviiifPKvS7_S7_PKlii --------------------------
	.section	.nv.shared._ZN12tensorrt_llm7kernels32fusedQKNormRopeKernelNTokenHeadsIN3c108BFloat16ENS2_4HalfELi256ELb1ELi8EEEvPviiifPKvS7_S7_PKlii,"aw",@nobits
	.sectionflags	@""
	.align	16
	.zero		1024


//--------------------- .nv.shared._ZN12tensorrt_llm7kernels32fusedQKNormRopeKernelNTokenHeadsIN3c108BFloat16ENS2_4HalfELi128ELb0ELi8EEEvPviiifPKvS7_S7_PKlii --------------------------
	.section	.nv.shared._ZN12tensorrt_llm7kernels32fusedQKNormRopeKernelNTokenHeadsIN3c108BFloat16ENS2_4HalfELi128ELb0ELi8EEEvPviiifPKvS7_S7_PKlii,"aw",@nobits
	.sectionflags	@""
	.align	16
	.zero		1024


//--------------------- .nv.shared._ZN12tensorrt_llm7kernels32fusedQKNormRopeKernelNTokenHeadsIN3c108BFloat16ENS2_4HalfELi128ELb1ELi8EEEvPviiifPKvS7_S7_PKlii --------------------------
	.section	.nv.shared._ZN12tensorrt_llm7kernels32fusedQKNormRopeKernelNTokenHeadsIN3c108BFloat16ENS2_4HalfELi128ELb1ELi8EEEvPviiifPKvS7_S7_PKlii,"aw",@nobits
	.sectionflags	@""
	.align	16
	.zero		1024


//--------------------- .nv.shared._ZN12tensorrt_llm7kernels32fusedQKNormRopeKernelNTokenHeadsIN3c108BFloat16ENS2_4HalfELi64ELb0ELi8EEEvPviiifPKvS7_S7_PKlii --------------------------
	.section	.nv.shared._ZN12tensorrt_llm7kernels32fusedQKNormRopeKernelNTokenHeadsIN3c108BFloat16ENS2_4HalfELi64ELb0ELi8EEEvPviiifPKvS7_S7_PKlii,"aw",@nobits
	.sectionflags	@""
	.align	16
	.zero		1024


//--------------------- .nv.shared._ZN12tensorrt_llm7kernels32fusedQKNormRopeKernelNTokenHeadsIN3c108BFloat16ENS2_4HalfELi64ELb1ELi8EEEvPviiifPKvS7_S7_PKlii --------------------------
	.section	.nv.shared._ZN12tensorrt_llm7kernels32fusedQKNormRopeKernelNTokenHeadsIN3c108BFloat16ENS2_4HalfELi64ELb1ELi8EEEvPviiifPKvS7_S7_PKlii,"aw",@nobits
	.sectionflags	@""
	.align	16
	.zero		1024


//--------------------- .nv.shared._ZN12tensorrt_llm7kernels32fusedQKNormRopeKernelNTokenHeadsIN3c108BFloat16ENS2_4HalfELi256ELb0ELi4EEEvPviiifPKvS7_S7_PKlii --------------------------
	.section	.nv.shared._ZN12tensorrt_llm7kernels32fusedQKNormRopeKernelNTokenHeadsIN3c108BFloat16ENS2_4HalfELi256ELb0ELi4EEEvPviiifPKvS7_S7_PKlii,"aw",@nobits
	.sectionflags	@""
	.align	16
	.zero		1024


//--------------------- .nv.shared._ZN12tensorrt_llm7kernels32fusedQKNormRopeKernelNTokenHeadsIN3c108BFloat16ENS2_4HalfELi256ELb1ELi4EEEvPviiifPKvS7_S7_PKlii --------------------------
	.section	.nv.shared._ZN12tensorrt_llm7kernels32fusedQKNormRopeKernelNTokenHeadsIN3c108BFloat16ENS2_4HalfELi256ELb1ELi4EEEvPviiifPKvS7_S7_PKlii,"aw",@nobits
	.sectionflags	@""
	.align	16
	.zero		1024


//--------------------- .nv.shared._ZN12tensorrt_llm7kernels32fusedQKNormRopeKernelNTokenHeadsIN3c108BFloat16ENS2_4HalfELi128ELb0ELi4EEEvPviiifPKvS7_S7_PKlii --------------------------
	.section	.nv.shared._ZN12tensorrt_llm7kernels32fusedQKNormRopeKernelNTokenHeadsIN3c108BFloat16ENS2_4HalfELi128ELb0ELi4EEEvPviiifPKvS7_S7_PKlii,"aw",@nobits
	.sectionflags	@""
	.align	16
	.zero		1024


//--------------------- .nv.shared._ZN12tensorrt_llm7kernels32fusedQKNormRopeKernelNTokenHeadsIN3c108BFloat16ENS2_4HalfELi128ELb1ELi4EEEvPviiifPKvS7_S7_PKlii --------------------------
	.section	.nv.shared._ZN12tensorrt_llm7kernels32fusedQKNormRopeKernelNTokenHeadsIN3c108BFloat16ENS2_4HalfELi128ELb1ELi4EEEvPviiifPKvS7_S7_PKlii,"aw",@nobits
	.sectionflags	@""
	.align	16
	.zero		1024


//--------------------- .nv.shared._ZN12tensorrt_llm7kernels32fusedQKNormRopeKernelNTokenHeadsIN3c108BFloat16ENS2_4HalfELi64ELb0ELi4EEEvPviiifPKvS7_S7_PKlii --------------------------
	.section	.nv.shared._ZN12tensorrt_llm7kernels32fusedQKNormRopeKernelNTokenHeadsIN3c108BFloat16ENS2_4HalfELi64ELb0ELi4EEEvPviiifPKvS7_S7_PKlii,"aw",@nobits
	.sectionflags	@""
	.align	16
	.zero		1024


//--------------------- .nv.shared._ZN12tensorrt_llm7kernels32fusedQKNormRopeKernelNTokenHeadsIN3c108BFloat16ENS2_4HalfELi64ELb1ELi4EEEvPviiifPKvS7_S7_PKlii --------------------------
	.section	.nv.shared._ZN12tensorrt_llm7kernels32fusedQKNormRopeKernelNTokenHeadsIN3c108BFloat16ENS2_4HalfELi64ELb1ELi4EEEvPviiifPKvS7_S7_PKlii,"aw",@nobits
	.sectionflags	@""
	.align	16
	.zero		1024


//--------------------- .nv.shared._ZN12tensorrt_llm7kernels32fusedQKNormRopeKernelNTokenHeadsIN3c108BFloat16ENS2_4HalfELi256ELb0ELi2EEEvPviiifPKvS7_S7_PKlii --------------------------
	.section	.nv.shared._ZN12tensorrt_llm7kernels32fusedQKNormRopeKernelNTokenHeadsIN3c108BFloat16ENS2_4HalfELi256ELb0ELi2EEEvPviiifPKvS7_S7_PKlii,"aw",@nobits
	.sectionflags	@""
	.align	16
	.zero		1024


//--------------------- .nv.shared._ZN12tensorrt_llm7kernels32fusedQKNormRopeKernelNTokenHeadsIN3c108BFloat16ENS2_4HalfELi256ELb1ELi2EEEvPviiifPKvS7_S7_PKlii --------------------------
	.section	.nv.shared._ZN12tensorrt_llm7kernels32fusedQKNormRopeKernelNTokenHeadsIN3c108BFloat16ENS2_4HalfELi256ELb1ELi2EEEvPviiifPKvS7_S7_PKlii,"aw",@nobits
	.sectionflags	@""
	.align	16
	.zero		1024


//--------------------- .nv.shared._ZN12tensorrt_llm7kernels32fusedQKNormRopeKernelNTokenHeadsIN3c108BFloat16ENS2_4HalfELi128ELb0ELi2EEEvPviiifPKvS7_S7_PKlii --------------------------
	.section	.nv.shared._ZN12tensorrt_llm7kernels32fusedQKNormRopeKernelNTokenHeadsIN3c108BFloat16ENS2_4HalfELi128ELb0ELi2EEEvPviiifPKvS7_S7_PKlii,"aw",@nobits
	.sectionflags	@""
	.align	16
	.zero		1024


//--------------------- .nv.shared._ZN12tensorrt_llm7kernels32fusedQKNormRopeKernelNTokenHeadsIN3c108BFloat16ENS2_4HalfELi128ELb1ELi2EEEvPviiifPKvS7_S7_PKlii --------------------------
	.section	.nv.shared._ZN12tensorrt_llm7kernels32fusedQKNormRopeKernelNTokenHeadsIN3c108BFloat16ENS2_4HalfELi128ELb1ELi2EEEvPviiifPKvS7_S7_PKlii,"aw",@nobits
	.sectionflags	@""
	.align	16
	.zero		1024


//--------------------- .nv.shared._ZN12tensorrt_llm7kernels32fusedQKNormRopeKernelNTokenHeadsIN3c108BFloat16ENS2_4HalfELi64ELb0ELi2EEEvPviiifPKvS7_S7_PKlii --------------------------
	.section	.nv.shared._ZN12tensorrt_llm7kernels32fusedQKNormRopeKernelNTokenHeadsIN3c108BFloat16ENS2_4HalfELi64ELb0ELi2EEEvPviiifPKvS7_S7_PKlii,"aw",@nobits
	.sectionflags	@""
	.align	16
	.zero		1024


//--------------------- .nv.shared._ZN12tensorrt_llm7kernels32fusedQKNormRopeKernelNTokenHeadsIN3c108BFloat16ENS2_4HalfELi64ELb1ELi2EEEvPviiifPKvS7_S7_PKlii --------------------------
	.section	.nv.shared._ZN12tensorrt_llm7kernels32fusedQKNormRopeKernelNTokenHeadsIN3c108BFloat16ENS2_4HalfELi64ELb1ELi2EEEvPviiifPKvS7_S7_PKlii,"aw",@nobits
	.sectionflags	@""
	.align	16
	.zero		1024


//--------------------- .nv.shared._ZN12tensorrt_llm7kernels21fusedQKNormRopeKernelIN3c108BFloat16ENS2_4HalfELi256ELb0EEEvPviiifPKvS7_S7_PKlii --------------------------
	.section	.nv.shared._ZN12tensorrt_llm7kernels21fusedQKNormRopeKernelIN3c108BFloat16ENS2_4HalfELi256ELb0EEEvPviiifPKvS7_S7_PKlii,"aw",@nobits
	.sectionflags	@""
	.align	16
	.zero		1024


//--------------------- .nv.shared._ZN12tensorrt_llm7kernels21fusedQKNormRopeKernelIN3c108BFloat16ENS2_4HalfELi256ELb1EEEvPviiifPKvS7_S7_PKlii --------------------------
	.section	.nv.shared._ZN12tensorrt_llm7kernels21fusedQKNormRopeKernelIN3c108BFloat16ENS2_4HalfELi256ELb1EEEvPviiifPKvS7_S7_PKlii,"aw",@nobits
	.sectionflags	@""
	.align	16
	.zero		1024


//--------------------- .nv.shared._ZN12tensorrt_llm7kernels21fusedQKNormRopeKernelIN3c108BFloat16ENS2_4HalfELi128ELb0EEEvPviiifPKvS7_S7_PKlii --------------------------
	.section	.nv.shared._ZN12tensorrt_llm7kernels21fusedQKNormRopeKernelIN3c108BFloat16ENS2_4HalfELi128ELb0EEEvPviiifPKvS7_S7_PKlii,"aw",@nobits
	.sectionflags	@""
	.align	16
	.zero		1024


//--------------------- .nv.shared._ZN12tensorrt_llm7kernels21fusedQKNormRopeKernelIN3c108BFloat16ENS2_4HalfELi128ELb1EEEvPviiifPKvS7_S7_PKlii --------------------------
	.section	.nv.shared._ZN12tensorrt_llm7kernels21fusedQKNormRopeKernelIN3c108BFloat16ENS2_4HalfELi128ELb1EEEvPviiifPKvS7_S7_PKlii,"aw",@nobits
	.sectionflags	@""
	.align	16
	.zero		1024


//--------------------- .nv.shared._ZN12tensorrt_llm7kernels21fusedQKNormRopeKernelIN3c108BFloat16ENS2_4HalfELi64ELb0EEEvPviiifPKvS7_S7_PKlii --------------------------
	.section	.nv.shared._ZN12tensorrt_llm7kernels21fusedQKNormRopeKernelIN3c108BFloat16ENS2_4HalfELi64ELb0EEEvPviiifPKvS7_S7_PKlii,"aw",@nobits
	.sectionflags	@""
	.align	16
	.zero		1024


//--------------------- .nv.shared._ZN12tensorrt_llm7kernels21fusedQKNormRopeKernelIN3c108BFloat16ENS2_4HalfELi64ELb1EEEvPviiifPKvS7_S7_PKlii --------------------------
	.section	.nv.shared._ZN12tensorrt_llm7kernels21fusedQKNormRopeKernelIN3c108BFloat16ENS2_4HalfELi64ELb1EEEvPviiifPKvS7_S7_PKlii,"aw",@nobits
	.sectionflags	@""
	.align	16
	.zero		1024


//--------------------- .nv.shared._ZN12tensorrt_llm7kernels32fusedQKNormRopeKernelNTokenHeadsIN3c108BFloat16EfLi256ELb0ELi8EEEvPviiifPKvS6_S6_PKlii --------------------------
	.section	.nv.shared._ZN12tensorrt_llm7kernels32fusedQKNormRopeKernelNTokenHeadsIN3c108BFloat16EfLi256ELb0ELi8EEEvPviiifPKvS6_S6_PKlii,"aw",@nobits
	.sectionflags	@""
	.align	16
	.zero		1024


//--------------------- .nv.shared._ZN12tensorrt_llm7kernels32fusedQKNormRopeKernelNTokenHeadsIN3c108BFloat16EfLi256ELb1ELi8EEEvPviiifPKvS6_S6_PKlii --------------------------
	.section	.nv.shared._ZN12tensorrt_llm7kernels32fusedQKNormRopeKernelNTokenHeadsIN3c108BFloat16EfLi256ELb1ELi8EEEvPviiifPKvS6_S6_PKlii,"aw",@nobits
	.sectionflags	@""
	.align	16
	.zero		1024


//--------------------- .nv.shared._ZN12tensorrt_llm7kernels32fusedQKNormRopeKernelNTokenHeadsIN3c108BFloat16EfLi128ELb0ELi8EEEvPviiifPKvS6_S6_PKlii --------------------------
	.section	.nv.shared._ZN12tensorrt_llm7kernels32fusedQKNormRopeKernelNTokenHeadsIN3c108BFloat16EfLi128ELb0ELi8EEEvPviiifPKvS6_S6_PKlii,"aw",@nobits
	.sectionflags	@""
	.align	16
	.zero		1024


//--------------------- .nv.shared._ZN12tensorrt_llm7kernels32fusedQKNormRopeKernelNTokenHeadsIN3c108BFloat16EfLi128ELb1ELi8EEEvPviiifPKvS6_S6_PKlii --------------------------
	.section	.nv.shared._ZN12tensorrt_llm7kernels32fusedQKNormRopeKernelNTokenHeadsIN3c108BFloat16EfLi128ELb1ELi8EEEvPviiifPKvS6_S6_PKlii,"aw",@nobits
	.sectionflags	@""
	.align	16
	.zero		1024


//--------------------- .nv.shared._ZN12tensorrt_llm7kernels32fusedQKNormRopeKernelNTokenHeadsIN3c108BFloat16EfLi64ELb0ELi8EEEvPviiifPKvS6_S6_PKlii --------------------------
	.section	.nv.shared._ZN12tensorrt_llm7kernels32fusedQKNormRopeKernelNTokenHeadsIN3c108BFloat16EfLi64ELb0ELi8EEEvPviiifPKvS6_S6_PKlii,"aw",@nobits
	.sectionflags	@""
	.align	16
	.zero		1024


//--------------------- .nv.shared._ZN12tensorrt_llm7kernels32fusedQKNormRopeKernelNTokenHeadsIN3c108BFloat16EfLi64ELb1ELi8EEEvPviiifPKvS6_S6_PKlii --------------------------
	.section	.nv.shared._ZN12tensorrt_llm7kernels32fusedQKNormRopeKernelNTokenHeadsIN3c108BFloat16EfLi64ELb1ELi8EEEvPviiifPKvS6_S6_PKlii,"aw",@nobits
	.sectionflags	@""
	.align	16
	.zero		1024


//--------------------- .nv.shared._ZN12tensorrt_llm7kernels32fusedQKNormRopeKernelNTokenHeadsIN3c108BFloat16EfLi256ELb0ELi4EEEvPviiifPKvS6_S6_PKlii --------------------------
	.section	.nv.shared._ZN12tensorrt_llm7kernels32fusedQKNormRopeKernelNTokenHeadsIN3c108BFloat16EfLi256ELb0ELi4EEEvPviiifPKvS6_S6_PKlii,"aw",@nobits
	.sectionflags	@""
	.align	16
	.zero		1024


//--------------------- .nv.shared._ZN12tensorrt_llm7kernels32fusedQKNormRopeKernelNTokenHeadsIN3c108BFloat16EfLi256ELb1ELi4EEEvPviiifPKvS6_S6_PKlii --------------------------
	.section	.nv.shared._ZN12tensorrt_llm7kernels32fusedQKNormRopeKernelNTokenHeadsIN3c108BFloat16EfLi256ELb1ELi4EEEvPviiifPKvS6_S6_PKlii,"aw",@nobits
	.sectionflags	@""
	.align	16
	.zero		1024


//--------------------- .nv.shared._ZN12tensorrt_llm7kernels32fusedQKNormRopeKernelNTokenHeadsIN3c108BFloat16EfLi128ELb0ELi4EEEvPviiifPKvS6_S6_PKlii --------------------------
	.section	.nv.shared._ZN12tensorrt_llm7kernels32fusedQKNormRopeKernelNTokenHeadsIN3c108BFloat16EfLi128ELb0ELi4EEEvPviiifPKvS6_S6_PKlii,"aw",@nobits
	.sectionflags	@""
	.align	16
	.zero		1024


//--------------------- .nv.shared._ZN12tensorrt_llm7kernels32fusedQKNormRopeKernelNTokenHeadsIN3c108BFloat16EfLi128ELb1ELi4EEEvPviiifPKvS6_S6_PKlii --------------------------
	.section	.nv.shared._ZN12tensorrt_llm7kernels32fusedQKNormRopeKernelNTokenHeadsIN3c108BFloat16EfLi128ELb1ELi4EEEvPviiifPKvS6_S6_PKlii,"aw",@nobits
	.sectionflags	@""
	.align	16
	.zero		1024


//--------------------- .nv.shared._ZN12tensorrt_llm7kernels32fusedQKNormRopeKernelNTokenHeadsIN3c108BFloat16EfLi64ELb0ELi4EEEvPviiifPKvS6_S6_PKlii --------------------------
	.section	.nv.shared._ZN12tensorrt_llm7kernels32fusedQKNormRopeKernelNTokenHeadsIN3c108BFloat16EfLi64ELb0ELi4EEEvPviiifPKvS6_S6_PKlii,"aw",@nobits
	.sectionflags	@""
	.align	16
	.zero		1024


//--------------------- .nv.shared._ZN12tensorrt_llm7kernels32fusedQKNormRopeKernelNTokenHeadsIN3c108BFloat16EfLi64ELb1ELi4EEEvPviiifPKvS6_S6_PKlii --------------------------
	.section	.nv.shared._ZN12tensorrt_llm7kernels32fusedQKNormRopeKernelNTokenHeadsIN3c108BFloat16EfLi64ELb1ELi4EEEvPviiifPKvS6_S6_PKlii,"aw",@nobits
	.sectionflags	@""
	.align	16
	.zero		1024


//--------------------- .nv.shared._ZN12tensorrt_llm7kernels32fusedQKNormRopeKernelNTokenHeadsIN3c108BFloat16EfLi256ELb0ELi2EEEvPviiifPKvS6_S6_PKlii --------------------------
	.section	.nv.shared._ZN12tensorrt_llm7kernels32fusedQKNormRopeKernelNTokenHeadsIN3c108BFloat16EfLi256ELb0ELi2EEEvPviiifPKvS6_S6_PKlii,"aw",@nobits
	.sectionflags	@""
	.align	16
	.zero		1024


//--------------------- .nv.shared._ZN12tensorrt_llm7kernels32fusedQKNormRopeKernelNTokenHeadsIN3c108BFloat16EfLi256ELb1ELi2EEEvPviiifPKvS6_S6_PKlii --------------------------
	.section	.nv.shared._ZN12tensorrt_llm7kernels32fusedQKNormRopeKernelNTokenHeadsIN3c108BFloat16EfLi256ELb1ELi2EEEvPviiifPKvS6_S6_PKlii,"aw",@nobits
	.sectionflags	@""
	.align	16
	.zero		1024


//--------------------- .nv.shared._ZN12tensorrt_llm7kernels32fusedQKNormRopeKernelNTokenHeadsIN3c108BFloat16EfLi128ELb0ELi2EEEvPviiifPKvS6_S6_PKlii --------------------------
	.section	.nv.shared._ZN12tensorrt_llm7kernels32fusedQKNormRopeKernelNTokenHeadsIN3c108BFloat16EfLi128ELb0ELi2EEEvPviiifPKvS6_S6_PKlii,"aw",@nobits
	.sectionflags	@""
	.align	16
	.zero		1024


//--------------------- .nv.shared._ZN12tensorrt_llm7kernels32fusedQKNormRopeKernelNTokenHeadsIN3c108BFloat16EfLi128ELb1ELi2EEEvPviiifPKvS6_S6_PKlii --------------------------
	.section	.nv.shared._ZN12tensorrt_llm7kernels32fusedQKNormRopeKernelNTokenHeadsIN3c108BFloat16EfLi128ELb1ELi2EEEvPviiifPKvS6_S6_PKlii,"aw",@nobits
	.sectionflags	@""
	.align	16
	.zero		1024


//--------------------- .nv.shared._ZN12tensorrt_llm7kernels32fusedQKNormRopeKernelNTokenHeadsIN3c108BFloat16EfLi64ELb0ELi2EEEvPviiifPKvS6_S6_PKlii --------------------------
	.section	.nv.shared._ZN12tensorrt_llm7kernels32fusedQKNormRopeKernelNTokenHeadsIN3c108BFloat16EfLi64ELb0ELi2EEEvPviiifPKvS6_S6_PKlii,"aw",@nobits
	.sectionflags	@""
	.align	16
	.zero		1024


//--------------------- .nv.shared._ZN12tensorrt_llm7kernels32fusedQKNormRopeKernelNTokenHeadsIN3c108BFloat16EfLi64ELb1ELi2EEEvPviiifPKvS6_S6_PKlii --------------------------
	.section	.nv.shared._ZN12tensorrt_llm7kernels32fusedQKNormRopeKernelNTokenHeadsIN3c108BFloat16EfLi64ELb1ELi2EEEvPviiifPKvS6_S6_PKlii,"aw",@nobits
	.sectionflags	@""
	.align	16
	.zero		1024


//--------------------- .nv.shared._ZN12tensorrt_llm7kernels21fusedQKNormRopeKernelIN3c108BFloat16EfLi256ELb0EEEvPviiifPKvS6_S6_PKlii --------------------------
	.section	.nv.shared._ZN12tensorrt_llm7kernels21fusedQKNormRopeKernelIN3c108BFloat16EfLi256ELb0EEEvPviiifPKvS6_S6_PKlii,"aw",@nobits
	.sectionflags	@""
	.align	16
	.zero		1024


//--------------------- .nv.shared._ZN12tensorrt_llm7kernels21fusedQKNormRopeKernelIN3c108BFloat16EfLi256ELb1EEEvPviiifPKvS6_S6_PKlii --------------------------
	.section	.nv.shared._ZN12tensorrt_llm7kernels21fusedQKNormRopeKernelIN3c108BFloat16EfLi256ELb1EEEvPviiifPKvS6_S6_PKlii,"aw",@nobits
	.sectionflags	@""
	.align	16
	.zero		1024


//--------------------- .nv.shared._ZN12tensorrt_llm7kernels21fusedQKNormRopeKernelIN3c108BFloat16EfLi128ELb0EEEvPviiifPKvS6_S6_PKlii --------------------------
	.section	.nv.shared._ZN12tensorrt_llm7kernels21fusedQKNormRopeKernelIN3c108BFloat16EfLi128ELb0EEEvPviiifPKvS6_S6_PKlii,"aw",@nobits
	.sectionflags	@""
	.align	16
	.zero		1024


//--------------------- .nv.shared._ZN12tensorrt_llm7kernels21fusedQKNormRopeKernelIN3c108BFloat16EfLi128ELb1EEEvPviiifPKvS6_S6_PKlii --------------------------
	.section	.nv.shared._ZN12tensorrt_llm7kernels21fusedQKNormRopeKernelIN3c108BFloat16EfLi128ELb1EEEvPviiifPKvS6_S6_PKlii,"aw",@nobits
	.sectionflags	@""
	.align	16
	.zero		1024


//--------------------- .nv.shared._ZN12tensorrt_llm7kernels21fusedQKNormRopeKernelIN3c108BFloat16EfLi64ELb0EEEvPviiifPKvS6_S6_PKlii --------------------------
	.section	.nv.shared._ZN12tensorrt_llm7kernels21fusedQKNormRopeKernelIN3c108BFloat16EfLi64ELb0EEEvPviiifPKvS6_S6_PKlii,"aw",@nobits
	.sectionflags	@""
	.align	16
	.zero		1024


//--------------------- .nv.shared._ZN12tensorrt_llm7kernels21fusedQKNormRopeKernelIN3c108BFloat16EfLi64ELb1EEEvPviiifPKvS6_S6_PKlii --------------------------
	.section	.nv.shared._ZN12tensorrt_llm7kernels21fusedQKNormRopeKernelIN3c108BFloat16EfLi64ELb1EEEvPviiifPKvS6_S6_PKlii,"aw",@nobits
	.sectionflags	@""
	.align	16
	.zero		1024


//--------------------- .nv.shared._ZN12tensorrt_llm7kernels32fusedQKNormRopeKernelNTokenHeadsIN3c104HalfENS2_8BFloat16ELi256ELb0ELi8EEEvPviiifPKvS7_S7_PKlii --------------------------
	.section	.nv.shared._ZN12tensorrt_llm7kernels32fusedQKNormRopeKernelNTokenHeadsIN3c104HalfENS2_8BFloat16ELi256ELb0ELi8EEEvPviiifPKvS7_S7_PKlii,"aw",@nobits
	.sectionflags	@""
	.align	16
	.zero		1024


//--------------------- .nv.shared._ZN12tensorrt_llm7kernels32fusedQKNormRopeKernelNTokenHeadsIN3c104HalfENS2_8BFloat16ELi256ELb1ELi8EEEvPviiifPKvS7_S7_PKlii --------------------------
	.section	.nv.shared._ZN12tensorrt_llm7kernels32fusedQKNormRopeKernelNTokenHeadsIN3c104HalfENS2_8BFloat16ELi256ELb1ELi8EEEvPviiifPKvS7_S7_PKlii,"aw",@nobits
	.sectionflags	@""
	.align	16
	.zero		1024


//--------------------- .nv.shared._ZN12tensorrt_llm7kernels32fusedQKNormRopeKernelNTokenHeadsIN3c104HalfENS2_8BFloat16ELi128ELb0ELi8EEEvPviiifPKvS7_S7_PKlii --------------------------
	.section	.nv.shared._ZN12tensorrt_llm7kernels32fusedQKNormRopeKernelNTokenHeadsIN3c104HalfENS2_8BFloat16ELi128ELb0ELi8EEEvPviiifPKvS7_S7_PKlii,"aw",@nobits
	.sectionflags	@""
	.align	16
	.zero		1024


//--------------------- .nv.shared._ZN12tensorrt_llm7kernels32fusedQKNormRopeKernelNTokenHeadsIN3c104HalfENS2_8BFloat16ELi128ELb1ELi8EEEvPviiifPKvS7_S7_PKlii --------------------------
	.section	.nv.shared._ZN12tensorrt_llm7kernels32fusedQKNormRopeKernelNTokenHeadsIN3c104HalfENS2_8BFloat16ELi128ELb1ELi8EEEvPviiifPKvS7_S7_PKlii,"aw",@nobits
	.sectionflags	@""
	.align	16
	.zero		1024


//--------------------- .nv.shared._ZN12tensorrt_llm7kernels32fusedQKNormRopeKernelNTokenHeadsIN3c104HalfENS2_8BFloat16ELi64ELb0ELi8EEEvPviiifPKvS7_S7_PKlii --------------------------
	.section	.nv.shared._ZN12tensorrt_llm7kernels32fusedQKNormRopeKernelNTokenHeadsIN3c104HalfENS2_8BFloat16ELi64ELb0ELi8EEEvPviiifPKvS7_S7_PKlii,"aw",@nobits
	.sectionflags	@""
	.align	16
	.zero		1024


//--------------------- .nv.shared._ZN12tensorrt_llm7kernels32fusedQKNormRopeKernelNTokenHeadsIN3c104HalfENS2_8BFloat16ELi64ELb1ELi8EEEvPviiifPKvS7_S7_PKlii --------------------------
	.section	.nv.shared._ZN12tensorrt_llm7kernels32fusedQKNormRopeKernelNTokenHeadsIN3c104HalfENS2_8BFloat16ELi64ELb1ELi8EEEvPviiifPKvS7_S7_PKlii,"aw",@nobits
	.sectionflags	@""
	.align	16
	.zero		1024


//--------------------- .nv.shared._ZN12tensorrt_llm7kernels32fusedQKNormRopeKernelNTokenHeadsIN3c104HalfENS2_8BFloat16ELi256ELb0ELi4EEEvPviiifPKvS7_S7_PKlii --------------------------
	.section	.nv.shared._ZN12tensorrt_llm7kernels32fusedQKNormRopeKernelNTokenHeadsIN3c104HalfENS2_8BFloat16ELi256ELb0ELi4EEEvPviiifPKvS7_S7_PKlii,"aw",@nobits
	.sectionflags	@""
	.align	16
	.zero		1024


//--------------------- .nv.shared._ZN12tensorrt_llm7kernels32fusedQKNormRopeKernelNTokenHeadsIN3c104HalfENS2_8BFloat16ELi256ELb1ELi4EEEvPviiifPKvS7_S7_PKlii --------------------------
	.section	.nv.shared._ZN12tensorrt_llm7kernels32fusedQKNormRopeKernelNTokenHeadsIN3c104HalfENS2_8BFloat16ELi256ELb1ELi4EEEvPviiifPKvS7_S7_PKlii,"aw",@nobits
	.sectionflags	@""
	.align	16
	.zero		1024


//--------------------- .nv.shared._ZN12tensorrt_llm7kernels32fusedQKNormRopeKernelNTokenHeadsIN3c104HalfENS2_8BFloat16ELi128ELb0ELi4EEEvPviiifPKvS7_S7_PKlii --------------------------
	.section	.nv.shared._ZN12tensorrt_llm7kernels32fusedQKNormRopeKernelNTokenHeadsIN3c104HalfENS2_8BFloat16ELi128ELb0ELi4EEEvPviiifPKvS7_S7_PKlii,"aw",@nobits
	.sectionflags	@""
	.align	16
	.zero		1024


//--------------------- .nv.shared._ZN12tensorrt_llm7kernels32fusedQKNormRopeKernelNTokenHeadsIN3c104HalfENS2_8BFloat16ELi128ELb1ELi4EEEvPviiifPKvS7_S7_PKlii --------------------------
	.section	.nv.shared._ZN12tensorrt_llm7kernels32fusedQKNormRopeKernelNTokenHeadsIN3c104HalfENS2_8BFloat16ELi128ELb1ELi4EEEvPviiifPKvS7_S7_PKlii,"aw",@nobits
	.sectionflags	@""
	.align	16
	.zero		1024


//--------------------- .nv.shared._ZN12tensorrt_llm7kernels32fusedQKNormRopeKernelNTokenHeadsIN3c104HalfENS2_8BFloat16ELi64ELb0ELi4EEEvPviiifPKvS7_S7_PKlii --------------------------
	.section	.nv.shared._ZN12tensorrt_llm7kernels32fusedQKNormRopeKernelNTokenHeadsIN3c104HalfENS2_8BFloat16ELi64ELb0ELi4EEEvPviiifPKvS7_S7_PKlii,"aw",@nobits
	.sectionflags	@""
	.align	16
	.zero		1024


//--------------------- .nv.shared._ZN12tensorrt_llm7kernels32fusedQKNormRopeKernelNTokenHeadsIN3c104HalfENS2_8BFloat16ELi64ELb1ELi4EEEvPviiifPKvS7_S7_PKlii --------------------------
	.section	.nv.shared._ZN12tensorrt_llm7kernels32fusedQKNormRopeKernelNTokenHeadsIN3c104HalfENS2_8BFloat16ELi64ELb1ELi4EEEvPviiifPKvS7_S7_PKlii,"aw",@nobits
	.sectionflags	@""
	.align	16
	.zero		1024


//--------------------- .nv.shared._ZN12tensorrt_llm7kernels32fusedQKNormRopeKernelNTokenHeadsIN3c104HalfENS2_8BFloat16ELi256ELb0ELi2EEEvPviiifPKvS7_S7_PKlii --------------------------
	.section	.nv.shared._ZN12tensorrt_llm7kernels32fusedQKNormRopeKernelNTokenHeadsIN3c104HalfENS2_8BFloat16ELi256ELb0ELi2EEEvPviiifPKvS7_S7_PKlii,"aw",@nobits
	.sectionflags	@""
	.align	16
	.zero		1024


//--------------------- .nv.shared._ZN12tensorrt_llm7kernels32fusedQKNormRopeKernelNTokenHeadsIN3c104HalfENS2_8BFloat16ELi256ELb1ELi2EEEvPviiifPKvS7_S7_PKlii --------------------------
	.section	.nv.shared._ZN12tensorrt_llm7kernels32fusedQKNormRopeKernelNTokenHeadsIN3c104HalfENS2_8BFloat16ELi256ELb1ELi2EEEvPviiifPKvS7_S7_PKlii,"aw",@nobits
	.sectionflags	@""
	.align	16
	.zero		1024


//--------------------- .nv.shared._ZN12tensorrt_llm7kernels32fusedQKNormRopeKernelNTokenHeadsIN3c104HalfENS2_8BFloat16ELi128ELb0ELi2EEEvPviiifPKvS7_S7_PKlii --------------------------
	.section	.nv.shared._ZN12tensorrt_llm7kernels32fusedQKNormRopeKernelNTokenHeadsIN3c104HalfENS2_8BFloat16ELi128ELb0ELi2EEEvPviiifPKvS7_S7_PKlii,"aw",@nobits
	.sectionflags	@""
	.align	16
	.zero		1024


//--------------------- .nv.shared._ZN12tensorrt_llm7kernels32fusedQKNormRopeKernelNTokenHeadsIN3c104HalfENS2_8BFloat16ELi128ELb1ELi2EEEvPviiifPKvS7_S7_PKlii --------------------------
	.section	.nv.shared._ZN12tensorrt_llm7kernels32fusedQKNormRopeKernelNTokenHeadsIN3c104HalfENS2_8BFloat16ELi128ELb1ELi2EEEvPviiifPKvS7_S7_PKlii,"aw",@nobits
	.sectionflags	@""
	.align	16
	.zero		1024


//--------------------- .nv.shared._ZN12tensorrt_llm7kernels32fusedQKNormRopeKernelNTokenHeadsIN3c104HalfENS2_8BFloat16ELi64ELb0ELi2EEEvPviiifPKvS7_S7_PKlii --------------------------
	.section	.nv.shared._ZN12tensorrt_llm7kernels32fusedQKNormRopeKernelNTokenHeadsIN3c104HalfENS2_8BFloat16ELi64ELb0ELi2EEEvPviiifPKvS7_S7_PKlii,"aw",@nobits
	.sectionflags	@""
	.align	16
	.zero		1024


//--------------------- .nv.shared._ZN12tensorrt_llm7kernels32fusedQKNormRopeKernelNTokenHeadsIN3c104HalfENS2_8BFloat16ELi64ELb1ELi2EEEvPviiifPKvS7_S7_PKlii --------------------------
	.section	.nv.shared._ZN12tensorrt_llm7kernels32fusedQKNormRopeKernelNTokenHeadsIN3c104HalfENS2_8BFloat16ELi64ELb1ELi2EEEvPviiifPKvS7_S7_PKlii,"aw",@nobits
	.sectionflags	@""
	.align	16
	.zero		1024


//--------------------- .nv.shared._ZN12tensorrt_llm7kernels21fusedQKNormRopeKernelIN3c104HalfENS2_8BFloat16ELi256ELb0EEEvPviiifPKvS7_S7_PKlii --------------------------
	.section	.nv.shared._ZN12tensorrt_llm7kernels21fusedQKNormRopeKernelIN3c104HalfENS2_8BFloat16ELi256ELb0EEEvPviiifPKvS7_S7_PKlii,"aw",@nobits
	.sectionflags	@""
	.align	16
	.zero		1024


//--------------------- .nv.shared._ZN12tensorrt_llm7kernels21fusedQKNormRopeKernelIN3c104HalfENS2_8BFloat16ELi256ELb1EEEvPviiifPKvS7_S7_PKlii --------------------------
	.section	.nv.shared._ZN12tensorrt_llm7kernels21fusedQKNormRopeKernelIN3c104HalfENS2_8BFloat16ELi256ELb1EEEvPviiifPKvS7_S7_PKlii,"aw",@nobits
	.sectionflags	@""
	.align	16
	.zero		1024


//--------------------- .nv.shared._ZN12tensorrt_llm7kernels21fusedQKNormRopeKernelIN3c104HalfENS2_8BFloat16ELi128ELb0EEEvPviiifPKvS7_S7_PKlii --------------------------
	.section	.nv.shared._ZN12tensorrt_llm7kernels21fusedQKNormRopeKernelIN3c104HalfENS2_8BFloat16ELi128ELb0EEEvPviiifPKvS7_S7_PKlii,"aw",@nobits
	.sectionflags	@""
	.align	16
	.zero		1024


//--------------------- .nv.shared._ZN12tensorrt_llm7kernels21fusedQKNormRopeKernelIN3c104HalfENS2_8BFloat16ELi128ELb1EEEvPviiifPKvS7_S7_PKlii --------------------------
	.section	.nv.shared._ZN12tensorrt_llm7kernels21fusedQKNormRopeKernelIN3c104HalfENS2_8BFloat16ELi128ELb1EEEvPviiifPKvS7_S7_PKlii,"aw",@nobits
	.sectionflags	@""
	.align	16
	.zero		1024


//--------------------- .nv.shared._ZN12tensorrt_llm7kernels21fusedQKNormRopeKernelIN3c104HalfENS2_8BFloat16ELi64ELb0EEEvPviiifPKvS7_S7_PKlii --------------------------
	.section	.nv.shared._ZN12tensorrt_llm7kernels21fusedQKNormRopeKernelIN3c104HalfENS2_8BFloat16ELi64ELb0EEEvPviiifPKvS7_S7_PKlii,"aw",@nobits
	.sectionflags	@""
	.align	16
	.zero		1024


//--------------------- .nv.shared._ZN12tensorrt_llm7kernels21fusedQKNormRopeKernelIN3c104HalfENS2_8BFloat16ELi64ELb1EEEvPviiifPKvS7_S7_PKlii --------------------------
	.section	.nv.shared._ZN12tensorrt_llm7kernels21fusedQKNormRopeKernelIN3c104HalfENS2_8BFloat16ELi64ELb1EEEvPviiifPKvS7_S7_PKlii,"aw",@nobits
	.sectionflags	@""
	.align	16
	.zero		1024


//--------------------- .nv.shared._ZN12tensorrt_llm7kernels32fusedQKNormRopeKernelNTokenHeadsIN3c104HalfES3_Li256ELb0ELi8EEEvPviiifPKvS6_S6_PKlii --------------------------
	.section	.nv.shared._ZN12tensorrt_llm7kernels32fusedQKNormRopeKernelNTokenHeadsIN3c104HalfES3_Li256ELb0ELi8EEEvPviiifPKvS6_S6_PKlii,"aw",@nobits
	.sectionflags	@""
	.align	16
	.zero		1024


//--------------------- .nv.shared._ZN12tensorrt_llm7kernels32fusedQKNormRopeKernelNTokenHeadsIN3c104HalfES3_Li256ELb1ELi8EEEvPviiifPKvS6_S6_PKlii --------------------------
	.section	.nv.shared._ZN12tensorrt_llm7kernels32fusedQKNormRopeKernelNTokenHeadsIN3c104HalfES3_Li256ELb1ELi8EEEvPviiifPKvS6_S6_PKlii,"aw",@nobits
	.sectionflags	@""
	.align	16
	.zero		1024


//--------------------- .nv.shared._ZN12tensorrt_llm7kernels32fusedQKNormRopeKernelNTokenHeadsIN3c104HalfES3_Li128ELb0ELi8EEEvPviiifPKvS6_S6_PKlii --------------------------
	.section	.nv.shared._ZN12tensorrt_llm7kernels32fusedQKNormRopeKernelNTokenHeadsIN3c104HalfES3_Li128ELb0ELi8EEEvPviiifPKvS6_S6_PKlii,"aw",@nobits
	.sectionflags	@""
	.align	16
	.zero		1024


//--------------------- .nv.shared._ZN12tensorrt_llm7kernels32fusedQKNormRopeKernelNTokenHeadsIN3c104HalfES3_Li128ELb1ELi8EEEvPviiifPKvS6_S6_PKlii --------------------------
	.section	.nv.shared._ZN12tensorrt_llm7kernels32fusedQKNormRopeKernelNTokenHeadsIN3c104HalfES3_Li128ELb1ELi8EEEvPviiifPKvS6_S6_PKlii,"aw",@nobits
	.sectionflags	@""
	.align	16
	.zero		1024


//--------------------- .nv.shared._ZN12tensorrt_llm7kernels32fusedQKNormRopeKernelNTokenHeadsIN3c104HalfES3_Li64ELb0ELi8EEEvPviiifPKvS6_S6_PKlii --------------------------
	.section	.nv.shared._ZN12tensorrt_llm7kernels32fusedQKNormRopeKernelNTokenHeadsIN3c104HalfES3_Li64ELb0ELi8EEEvPviiifPKvS6_S6_PKlii,"aw",@nobits
	.sectionflags	@""
	.align	16
	.zero		1024


//--------------------- .nv.shared._ZN12tensorrt_llm7kernels32fusedQKNormRopeKernelNTokenHeadsIN3c104HalfES3_Li64ELb1ELi8EEEvPviiifPKvS6_S6_PKlii --------------------------
	.section	.nv.shared._ZN12tensorrt_llm7kernels32fusedQKNormRopeKernelNTokenHeadsIN3c104HalfES3_Li64ELb1ELi8EEEvPviiifPKvS6_S6_PKlii,"aw",@nobits
	.sectionflags	@""
	.align	16
	.zero		1024


//--------------------- .nv.shared._ZN12tensorrt_llm7kernels32fusedQKNormRopeKernelNTokenHeadsIN3c104HalfES3_Li256ELb0ELi4EEEvPviiifPKvS6_S6_PKlii --------------------------
	.section	.nv.shared._ZN12tensorrt_llm7kernels32fusedQKNormRopeKernelNTokenHeadsIN3c104HalfES3_Li256ELb0ELi4EEEvPviiifPKvS6_S6_PKlii,"aw",@nobits
	.sectionflags	@""
	.align	16
	.zero		1024


//--------------------- .nv.shared._ZN12tensorrt_llm7kernels32fusedQKNormRopeKernelNTokenHeadsIN3c104HalfES3_Li256ELb1ELi4EEEvPviiifPKvS6_S6_PKlii --------------------------
	.section	.nv.shared._ZN12tensorrt_llm7kernels32fusedQKNormRopeKernelNTokenHeadsIN3c104HalfES3_Li256ELb1ELi4EEEvPviiifPKvS6_S6_PKlii,"aw",@nobits
	.sectionflags	@""
	.align	16
	.zero		1024


//--------------------- .nv.shared._ZN12tensorrt_llm7kernels32fusedQKNormRopeKernelNTokenHeadsIN3c104HalfES3_Li128ELb0ELi4EEEvPviiifPKvS6_S6_PKlii --------------------------
	.section	.nv.shared._ZN12tensorrt_llm7kernels32fusedQKNormRopeKernelNTokenHeadsIN3c104HalfES3_Li128ELb0ELi4EEEvPviiifPKvS6_S6_PKlii,"aw",@nobits
	.sectionflags	@""
	.align	16
	.zero		1024


//--------------------- .nv.shared._ZN12tensorrt_llm7kernels32fusedQKNormRopeKernelNTokenHeadsIN3c104HalfES3_Li128ELb1ELi4EEEvPviiifPKvS6_S6_PKlii --------------------------
	.section	.nv.shared._ZN12tensorrt_llm7kernels32fusedQKNormRopeKernelNTokenHeadsIN3c104HalfES3_Li128ELb1ELi4EEEvPviiifPKvS6_S6_PKlii,"aw",@nobits
	.sectionflags	@""
	.align	16
	.zero		1024


//--------------------- .nv.shared._ZN12tensorrt_llm7kernels32fusedQKNormRopeKernelNTokenHeadsIN3c104HalfES3_Li64ELb0ELi4EEEvPviiifPKvS6_S6_PKlii --------------------------
	.section	.nv.shared._ZN12tensorrt_llm7kernels32fusedQKNormRopeKernelNTokenHeadsIN3c104HalfES3_Li64ELb0ELi4EEEvPviiifPKvS6_S6_PKlii,"aw",@nobits
	.sectionflags	@""
	.align	16
	.zero		1024


//--------------------- .nv.shared._ZN12tensorrt_llm7kernels32fusedQKNormRopeKernelNTokenHeadsIN3c104HalfES3_Li64ELb1ELi4EEEvPviiifPKvS6_S6_PKlii --------------------------
	.section	.nv.shared._ZN12tensorrt_llm7kernels32fusedQKNormRopeKernelNTokenHeadsIN3c104HalfES3_Li64ELb1ELi4EEEvPviiifPKvS6_S6_PKlii,"aw",@nobits
	.sectionflags	@""
	.align	16
	.zero		1024


//--------------------- .nv.shared._ZN12tensorrt_llm7kernels32fusedQKNormRopeKernelNTokenHeadsIN3c104HalfES3_Li256ELb0ELi2EEEvPviiifPKvS6_S6_PKlii --------------------------
	.section	.nv.shared._ZN12tensorrt_llm7kernels32fusedQKNormRopeKernelNTokenHeadsIN3c104HalfES3_Li256ELb0ELi2EEEvPviiifPKvS6_S6_PKlii,"aw",@nobits
	.sectionflags	@""
	.align	16
	.zero		1024


//--------------------- .nv.shared._ZN12tensorrt_llm7kernels32fusedQKNormRopeKernelNTokenHeadsIN3c104HalfES3_Li256ELb1ELi2EEEvPviiifPKvS6_S6_PKlii --------------------------
	.section	.nv.shared._ZN12tensorrt_llm7kernels32fusedQKNormRopeKernelNTokenHeadsIN3c104HalfES3_Li256ELb1ELi2EEEvPviiifPKvS6_S6_PKlii,"aw",@nobits
	.sectionflags	@""
	.align	16
	.zero		1024


//--------------------- .nv.shared._ZN12tensorrt_llm7kernels32fusedQKNormRopeKernelNTokenHeadsIN3c104HalfES3_Li128ELb0ELi2EEEvPviiifPKvS6_S6_PKlii --------------------------
	.section	.nv.shared._ZN12tensorrt_llm7kernels32fusedQKNormRopeKernelNTokenHeadsIN3c104HalfES3_Li128ELb0ELi2EEEvPviiifPKvS6_S6_PKlii,"aw",@nobits
	.sectionflags	@""
	.align	16
	.zero		1024


//--------------------- .nv.shared._ZN12tensorrt_llm7kernels32fusedQKNormRopeKernelNTokenHeadsIN3c104HalfES3_Li128ELb1ELi2EEEvPviiifPKvS6_S6_PKlii --------------------------
	.section	.nv.shared._ZN12tensorrt_llm7kernels32fusedQKNormRopeKernelNTokenHeadsIN3c104HalfES3_Li128ELb1ELi2EEEvPviiifPKvS6_S6_PKlii,"aw",@nobits
	.sectionflags	@""
	.align	16
	.zero		1024


//--------------------- .nv.shared._ZN12tensorrt_llm7kernels32fusedQKNormRopeKernelNTokenHeadsIN3c104HalfES3_Li64ELb0ELi2EEEvPviiifPKvS6_S6_PKlii --------------------------
	.section	.nv.shared._ZN12tensorrt_llm7kernels32fusedQKNormRopeKernelNTokenHeadsIN3c104HalfES3_Li64ELb0ELi2EEEvPviiifPKvS6_S6_PKlii,"aw",@nobits
	.sectionflags	@""
	.align	16
	.zero		1024


//--------------------- .nv.shared._ZN12tensorrt_llm7kernels32fusedQKNormRopeKernelNTokenHeadsIN3c104HalfES3_Li64ELb1ELi2EEEvPviiifPKvS6_S6_PKlii --------------------------
	.section	.nv.shared._ZN12tensorrt_llm7kernels32fusedQKNormRopeKernelNTokenHeadsIN3c104HalfES3_Li64ELb1ELi2EEEvPviiifPKvS6_S6_PKlii,"aw",@nobits
	.sectionflags	@""
	.align	16
	.zero		1024


//--------------------- .nv.shared._ZN12tensorrt_llm7kernels21fusedQKNormRopeKernelIN3c104HalfES3_Li256ELb0EEEvPviiifPKvS6_S6_PKlii --------------------------
	.section	.nv.shared._ZN12tensorrt_llm7kernels21fusedQKNormRopeKernelIN3c104HalfES3_Li256ELb0EEEvPviiifPKvS6_S6_PKlii,"aw",@nobits
	.sectionflags	@""
	.align	16
	.zero		1024


//--------------------- .nv.shared._ZN12tensorrt_llm7kernels21fusedQKNormRopeKernelIN3c104HalfES3_Li256ELb1EEEvPviiifPKvS6_S6_PKlii --------------------------
	.section	.nv.shared._ZN12tensorrt_llm7kernels21fusedQKNormRopeKernelIN3c104HalfES3_Li256ELb1EEEvPviiifPKvS6_S6_PKlii,"aw",@nobits
	.sectionflags	@""
	.align	16
	.zero		1024


//--------------------- .nv.shared._ZN12tensorrt_llm7kernels21fusedQKNormRopeKernelIN3c104HalfES3_Li128ELb0EEEvPviiifPKvS6_S6_PKlii --------------------------
	.section	.nv.shared._ZN12tensorrt_llm7kernels21fusedQKNormRopeKernelIN3c104HalfES3_Li128ELb0EEEvPviiifPKvS6_S6_PKlii,"aw",@nobits
	.sectionflags	@""
	.align	16
	.zero		1024


//--------------------- .nv.shared._ZN12tensorrt_llm7kernels21fusedQKNormRopeKernelIN3c104HalfES3_Li128ELb1EEEvPviiifPKvS6_S6_PKlii --------------------------
	.section	.nv.shared._ZN12tensorrt_llm7kernels21fusedQKNormRopeKernelIN3c104HalfES3_Li128ELb1EEEvPviiifPKvS6_S6_PKlii,"aw",@nobits
	.sectionflags	@""
	.align	16
	.zero		1024


//--------------------- .nv.shared._ZN12tensorrt_llm7kernels21fusedQKNormRopeKernelIN3c104HalfES3_Li64ELb0EEEvPviiifPKvS6_S6_PKlii --------------------------
	.section	.nv.shared._ZN12tensorrt_llm7kernels21fusedQKNormRopeKernelIN3c104HalfES3_Li64ELb0EEEvPviiifPKvS6_S6_PKlii,"aw",@nobits
	.sectionflags	@""
	.align	16
	.zero		1024


//--------------------- .nv.shared._ZN12tensorrt_llm7kernels21fusedQKNormRopeKernelIN3c104HalfES3_Li64ELb1EEEvPviiifPKvS6_S6_PKlii --------------------------
	.section	.nv.shared._ZN12tensorrt_llm7kernels21fusedQKNormRopeKernelIN3c104HalfES3_Li64ELb1EEEvPviiifPKvS6_S6_PKlii,"aw",@nobits
	.sectionflags	@""
	.align	16
	.zero		1024


//--------------------- .nv.shared._ZN12tensorrt_llm7kernels32fusedQKNormRopeKernelNTokenHeadsIN3c104HalfEfLi256ELb0ELi8EEEvPviiifPKvS6_S6_PKlii --------------------------
	.section	.nv.shared._ZN12tensorrt_llm7kernels32fusedQKNormRopeKernelNTokenHeadsIN3c104HalfEfLi256ELb0ELi8EEEvPviiifPKvS6_S6_PKlii,"aw",@nobits
	.sectionflags	@""
	.align	16
	.zero		1024


//--------------------- .nv.shared._ZN12tensorrt_llm7kernels32fusedQKNormRopeKernelNTokenHeadsIN3c104HalfEfLi256ELb1ELi8EEEvPviiifPKvS6_S6_PKlii --------------------------
	.section	.nv.shared._ZN12tensorrt_llm7kernels32fusedQKNormRopeKernelNTokenHeadsIN3c104HalfEfLi256ELb1ELi8EEEvPviiifPKvS6_S6_PKlii,"aw",@nobits
	.sectionflags	@""
	.align	16
	.zero		1024


//--------------------- .nv.shared._ZN12tensorrt_llm7kernels32fusedQKNormRopeKernelNTokenHeadsIN3c104HalfEfLi128ELb0ELi8EEEvPviiifPKvS6_S6_PKlii --------------------------
	.section	.nv.shared._ZN12tensorrt_llm7kernels32fusedQKNormRopeKernelNTokenHeadsIN3c104HalfEfLi128ELb0ELi8EEEvPviiifPKvS6_S6_PKlii,"aw",@nobits
	.sectionflags	@""
	.align	16
	.zero		1024


//--------------------- .nv.shared._ZN12tensorrt_llm7kernels32fusedQKNormRopeKernelNTokenHeadsIN3c104HalfEfLi128ELb1ELi8EEEvPviiifPKvS6_S6_PKlii --------------------------
	.section	.nv.shared._ZN12tensorrt_llm7kernels32fusedQKNormRopeKernelNTokenHeadsIN3c104HalfEfLi128ELb1ELi8EEEvPviiifPKvS6_S6_PKlii,"aw",@nobits
	.sectionflags	@""
	.align	16
	.zero		1024


//--------------------- .nv.shared._ZN12tensorrt_llm7kernels32fusedQKNormRopeKernelNTokenHeadsIN3c104HalfEfLi64ELb0ELi8EEEvPviiifPKvS6_S6_PKlii --------------------------
	.section	.nv.shared._ZN12tensorrt_llm7kernels32fusedQKNormRopeKernelNTokenHeadsIN3c104HalfEfLi64ELb0ELi8EEEvPviiifPKvS6_S6_PKlii,"aw",@nobits
	.sectionflags	@""
	.align	16
	.zero		1024


//--------------------- .nv.shared._ZN12tensorrt_llm7kernels32fusedQKNormRopeKernelNTokenHeadsIN3c104HalfEfLi64ELb1ELi8EEEvPviiifPKvS6_S6_PKlii --------------------------
	.section	.nv.shared._ZN12tensorrt_llm7kernels32fusedQKNormRopeKernelNTokenHeadsIN3c104HalfEfLi64ELb1ELi8EEEvPviiifPKvS6_S6_PKlii,"aw",@nobits
	.sectionflags	@""
	.align	16
	.zero		1024


//--------------------- .nv.shared._ZN12tensorrt_llm7kernels32fusedQKNormRopeKernelNTokenHeadsIN3c104HalfEfLi256ELb0ELi4EEEvPviiifPKvS6_S6_PKlii --------------------------
	.section	.nv.shared._ZN12tensorrt_llm7kernels32fusedQKNormRopeKernelNTokenHeadsIN3c104HalfEfLi256ELb0ELi4EEEvPviiifPKvS6_S6_PKlii,"aw",@nobits
	.sectionflags	@""
	.align	16
	.zero		1024


//--------------------- .nv.shared._ZN12tensorrt_llm7kernels32fusedQKNormRopeKernelNTokenHeadsIN3c104HalfEfLi256ELb1ELi4EEEvPviiifPKvS6_S6_PKlii --------------------------
	.section	.nv.shared._ZN12tensorrt_llm7kernels32fusedQKNormRopeKernelNTokenHeadsIN3c104HalfEfLi256ELb1ELi4EEEvPviiifPKvS6_S6_PKlii,"aw",@nobits
	.sectionflags	@""
	.align	16
	.zero		1024


//--------------------- .nv.shared._ZN12tensorrt_llm7kernels32fusedQKNormRopeKernelNTokenHeadsIN3c104HalfEfLi128ELb0ELi4EEEvPviiifPKvS6_S6_PKlii --------------------------
	.section	.nv.shared._ZN12tensorrt_llm7kernels32fusedQKNormRopeKernelNTokenHeadsIN3c104HalfEfLi128ELb0ELi4EEEvPviiifPKvS6_S6_PKlii,"aw",@nobits
	.sectionflags	@""
	.align	16
	.zero		1024


//--------------------- .nv.shared._ZN12tensorrt_llm7kernels32fusedQKNormRopeKernelNTokenHeadsIN3c104HalfEfLi128ELb1ELi4EEEvPviiifPKvS6_S6_PKlii --------------------------
	.section	.nv.shared._ZN12tensorrt_llm7kernels32fusedQKNormRopeKernelNTokenHeadsIN3c104HalfEfLi128ELb1ELi4EEEvPviiifPKvS6_S6_PKlii,"aw",@nobits
	.sectionflags	@""
	.align	16
	.zero		1024


//--------------------- .nv.shared._ZN12tensorrt_llm7kernels32fusedQKNormRopeKernelNTokenHeadsIN3c104HalfEfLi64ELb0ELi4EEEvPviiifPKvS6_S6_PKlii --------------------------
	.section	.nv.shared._ZN12tensorrt_llm7kernels32fusedQKNormRopeKernelNTokenHeadsIN3c104HalfEfLi64ELb0ELi4EEEvPviiifPKvS6_S6_PKlii,"aw",@nobits
	.sectionflags	@""
	.align	16
	.zero		1024


//--------------------- .nv.shared._ZN12tensorrt_llm7kernels32fusedQKNormRopeKernelNTokenHeadsIN3c104HalfEfLi64ELb1ELi4EEEvPviiifPKvS6_S6_PKlii --------------------------
	.section	.nv.shared._ZN12tensorrt_llm7kernels32fusedQKNormRopeKernelNTokenHeadsIN3c104HalfEfLi64ELb1ELi4EEEvPviiifPKvS6_S6_PKlii,"aw",@nobits
	.sectionflags	@""
	.align	16
	.zero		1024


//--------------------- .nv.shared._ZN12tensorrt_llm7kernels32fusedQKNormRopeKernelNTokenHeadsIN3c104HalfEfLi256ELb0ELi2EEEvPviiifPKvS6_S6_PKlii --------------------------
	.section	.nv.shared._ZN12tensorrt_llm7kernels32fusedQKNormRopeKernelNTokenHeadsIN3c104HalfEfLi256ELb0ELi2EEEvPviiifPKvS6_S6_PKlii,"aw",@nobits
	.sectionflags	@""
	.align	16
	.zero		1024


//--------------------- .nv.shared._ZN12tensorrt_llm7kernels32fusedQKNormRopeKernelNTokenHeadsIN3c104HalfEfLi256ELb1ELi2EEEvPviiifPKvS6_S6_PKlii --------------------------
	.section	.nv.shared._ZN12tensorrt_llm7kernels32fusedQKNormRopeKernelNTokenHeadsIN3c104HalfEfLi256ELb1ELi2EEEvPviiifPKvS6_S6_PKlii,"aw",@nobits
	.sectionflags	@""
	.align	16
	.zero		1024


//--------------------- .nv.shared._ZN12tensorrt_llm7kernels32fusedQKNormRopeKernelNTokenHeadsIN3c104HalfEfLi128ELb0ELi2EEEvPviiifPKvS6_S6_PKlii --------------------------
	.section	.nv.shared._ZN12tensorrt_llm7kernels32fusedQKNormRopeKernelNTokenHeadsIN3c104HalfEfLi128ELb0ELi2EEEvPviiifPKvS6_S6_PKlii,"aw",@nobits
	.sectionflags	@""
	.align	16
	.zero		1024


//--------------------- .nv.shared._ZN12tensorrt_llm7kernels32fusedQKNormRopeKernelNTokenHeadsIN3c104HalfEfLi128ELb1ELi2EEEvPviiifPKvS6_S6_PKlii --------------------------
	.section	.nv.shared._ZN12tensorrt_llm7kernels32fusedQKNormRopeKernelNTokenHeadsIN3c104HalfEfLi128ELb1ELi2EEEvPviiifPKvS6_S6_PKlii,"aw",@nobits
	.sectionflags	@""
	.align	16
	.zero		1024


//--------------------- .nv.shared._ZN12tensorrt_llm7kernels32fusedQKNormRopeKernelNTokenHeadsIN3c104HalfEfLi64ELb0ELi2EEEvPviiifPKvS6_S6_PKlii --------------------------
	.section	.nv.shared._ZN12tensorrt_llm7kernels32fusedQKNormRopeKernelNTokenHeadsIN3c104HalfEfLi64ELb0ELi2EEEvPviiifPKvS6_S6_PKlii,"aw",@nobits
	.sectionflags	@""
	.align	16
	.zero		1024


//--------------------- .nv.shared._ZN12tensorrt_llm7kernels32fusedQKNormRopeKernelNTokenHeadsIN3c104HalfEfLi64ELb1ELi2EEEvPviiifPKvS6_S6_PKlii --------------------------
	.section	.nv.shared._ZN12tensorrt_llm7kernels32fusedQKNormRopeKernelNTokenHeadsIN3c104HalfEfLi64ELb1ELi2EEEvPviiifPKvS6_S6_PKlii,"aw",@nobits
	.sectionflags	@""
	.align	16
	.zero		1024


//--------------------- .nv.shared._ZN12tensorrt_llm7kernels21fusedQKNormRopeKernelIN3c104HalfEfLi256ELb0EEEvPviiifPKvS6_S6_PKlii --------------------------
	.section	.nv.shared._ZN12tensorrt_llm7kernels21fusedQKNormRopeKernelIN3c104HalfEfLi256ELb0EEEvPviiifPKvS6_S6_PKlii,"aw",@nobits
	.sectionflags	@""
	.align	16
	.zero		1024


//--------------------- .nv.shared._ZN12tensorrt_llm7kernels21fusedQKNormRopeKernelIN3c104HalfEfLi256ELb1EEEvPviiifPKvS6_S6_PKlii --------------------------
	.section	.nv.shared._ZN12tensorrt_llm7kernels21fusedQKNormRopeKernelIN3c104HalfEfLi256ELb1EEEvPviiifPKvS6_S6_PKlii,"aw",@nobits
	.sectionflags	@""
	.align	16
	.zero		1024


//--------------------- .nv.shared._ZN12tensorrt_llm7kernels21fusedQKNormRopeKernelIN3c104HalfEfLi128ELb0EEEvPviiifPKvS6_S6_PKlii --------------------------
	.section	.nv.shared._ZN12tensorrt_llm7kernels21fusedQKNormRopeKernelIN3c104HalfEfLi128ELb0EEEvPviiifPKvS6_S6_PKlii,"aw",@nobits
	.sectionflags	@""
	.align	16
	.zero		1024


//--------------------- .nv.shared._ZN12tensorrt_llm7kernels21fusedQKNormRopeKernelIN3c104HalfEfLi128ELb1EEEvPviiifPKvS6_S6_PKlii --------------------------
	.section	.nv.shared._ZN12tensorrt_llm7kernels21fusedQKNormRopeKernelIN3c104HalfEfLi128ELb1EEEvPviiifPKvS6_S6_PKlii,"aw",@nobits
	.sectionflags	@""
	.align	16
	.zero		1024


//--------------------- .nv.shared._ZN12tensorrt_llm7kernels21fusedQKNormRopeKernelIN3c104HalfEfLi64ELb0EEEvPviiifPKvS6_S6_PKlii --------------------------
	.section	.nv.shared._ZN12tensorrt_llm7kernels21fusedQKNormRopeKernelIN3c104HalfEfLi64ELb0EEEvPviiifPKvS6_S6_PKlii,"aw",@nobits
	.sectionflags	@""
	.align	16
	.zero		1024


//--------------------- .nv.shared._ZN12tensorrt_llm7kernels21fusedQKNormRopeKernelIN3c104HalfEfLi64ELb1EEEvPviiifPKvS6_S6_PKlii --------------------------
	.section	.nv.shared._ZN12tensorrt_llm7kernels21fusedQKNormRopeKernelIN3c104HalfEfLi64ELb1EEEvPviiifPKvS6_S6_PKlii,"aw",@nobits
	.sectionflags	@""
	.align	16
	.zero		1024


//--------------------- .nv.constant0._ZN12tensorrt_llm7kernels32fusedQKNormRopeKernelNTokenHeadsIN3c108BFloat16ES3_Li256ELb0ELi8EEEvPviiifPKvS6_S6_PKlii --------------------------
	.section	.nv.constant0._ZN12tensorrt_llm7kernels32fusedQKNormRopeKernelNTokenHeadsIN3c108BFloat16ES3_Li256ELb0ELi8EEEvPviiifPKvS6_S6_PKlii,"a",@progbits
	.sectionflags	@""
	.align	4
.nv.constant0._ZN12tensorrt_llm7kernels32fusedQKNormRopeKernelNTokenHeadsIN3c108BFloat16ES3_Li256ELb0ELi8EEEvPviiifPKvS6_S6_PKlii:
	.zero		592


//--------------------- .nv.constant0._ZN12tensorrt_llm7kernels32fusedQKNormRopeKernelNTokenHeadsIN3c108BFloat16ES3_Li256ELb1ELi8EEEvPviiifPKvS6_S6_PKlii --------------------------
	.section	.nv.constant0._ZN12tensorrt_llm7kernels32fusedQKNormRopeKernelNTokenHeadsIN3c108BFloat16ES3_Li256ELb1ELi8EEEvPviiifPKvS6_S6_PKlii,"a",@progbits
	.sectionflags	@""
	.align	4
.nv.constant0._ZN12tensorrt_llm7kernels32fusedQKNormRopeKernelNTokenHeadsIN3c108BFloat16ES3_Li256ELb1ELi8EEEvPviiifPKvS6_S6_PKlii:
	.zero		592


//--------------------- .nv.constant0._ZN12tensorrt_llm7kernels32fusedQKNormRopeKernelNTokenHeadsIN3c108BFloat16ES3_Li128ELb0ELi8EEEvPviiifPKvS6_S6_PKlii --------------------------
	.section	.nv.constant0._ZN12tensorrt_llm7kernels32fusedQKNormRopeKernelNTokenHeadsIN3c108BFloat16ES3_Li128ELb0ELi8EEEvPviiifPKvS6_S6_PKlii,"a",@progbits
	.sectionflags	@""
	.align	4
.nv.constant0._ZN12tensorrt_llm7kernels32fusedQKNormRopeKernelNTokenHeadsIN3c108BFloat16ES3_Li128ELb0ELi8EEEvPviiifPKvS6_S6_PKlii:
	.zero		592


//--------------------- .nv.constant0._ZN12tensorrt_llm7kernels32fusedQKNormRopeKernelNTokenHeadsIN3c108BFloat16ES3_Li128ELb1ELi8EEEvPviiifPKvS6_S6_PKlii --------------------------
	.section	.nv.constant0._ZN12tensorrt_llm7kernels32fusedQKNormRopeKernelNTokenHeadsIN3c108BFloat16ES3_Li128ELb1ELi8EEEvPviiifPKvS6_S6_PKlii,"a",@progbits
	.sectionflags	@""
	.align	4
.nv.constant0._ZN12tensorrt_llm7kernels32fusedQKNormRopeKernelNTokenHeadsIN3c108BFloat16ES3_Li128ELb1ELi8EEEvPviiifPKvS6_S6_PKlii:
	.zero		592


//--------------------- .nv.constant0._ZN12tensorrt_llm7kernels32fusedQKNormRopeKernelNTokenHeadsIN3c108BFloat16ES3_Li64ELb0ELi8EEEvPviiifPKvS6_S6_PKlii --------------------------
	.section	.nv.constant0._ZN12tensorrt_llm7kernels32fusedQKNormRopeKernelNTokenHeadsIN3c108BFloat16ES3_Li64ELb0ELi8EEEvPviiifPKvS6_S6_PKlii,"a",@progbits
	.sectionflags	@""
	.align	4
.nv.constant0._ZN12tensorrt_llm7kernels32fusedQKNormRopeKernelNTokenHeadsIN3c108BFloat16ES3_Li64ELb0ELi8EEEvPviiifPKvS6_S6_PKlii:
	.zero		592


//--------------------- .nv.constant0._ZN12tensorrt_llm7kernels32fusedQKNormRopeKernelNTokenHeadsIN3c108BFloat16ES3_Li64ELb1ELi8EEEvPviiifPKvS6_S6_PKlii --------------------------
	.section	.nv.constant0._ZN12tensorrt_llm7kernels32fusedQKNormRopeKernelNTokenHeadsIN3c108BFloat16ES3_Li64ELb1ELi8EEEvPviiifPKvS6_S6_PKlii,"a",@progbits
	.sectionflags	@""
	.align	4
.nv.constant0._ZN12tensorrt_llm7kernels32fusedQKNormRopeKernelNTokenHeadsIN3c108BFloat16ES3_Li64ELb1ELi8EEEvPviiifPKvS6_S6_PKlii:
	.zero		592


//--------------------- .nv.constant0._ZN12tensorrt_llm7kernels32fusedQKNormRopeKernelNTokenHeadsIN3c108BFloat16ES3_Li256ELb0ELi4EEEvPviiifPKvS6_S6_PKlii --------------------------
	.section	.nv.constant0._ZN12tensorrt_llm7kernels32fusedQKNormRopeKernelNTokenHeadsIN3c108BFloat16ES3_Li256ELb0ELi4EEEvPviiifPKvS6_S6_PKlii,"a",@progbits
	.sectionflags	@""
	.align	4
.nv.constant0._ZN12tensorrt_llm7kernels32fusedQKNormRopeKernelNTokenHeadsIN3c108BFloat16ES3_Li256ELb0ELi4EEEvPviiifPKvS6_S6_PKlii:
	.zero		592


//--------------------- .nv.constant0._ZN12tensorrt_llm7kernels32fusedQKNormRopeKernelNTokenHeadsIN3c108BFloat16ES3_Li256ELb1ELi4EEEvPviiifPKvS6_S6_PKlii --------------------------
	.section	.nv.constant0._ZN12tensorrt_llm7kernels32fusedQKNormRopeKernelNTokenHeadsIN3c108BFloat16ES3_Li256ELb1ELi4EEEvPviiifPKvS6_S6_PKlii,"a",@progbits
	.sectionflags	@""
	.align	4
.nv.constant0._ZN12tensorrt_llm7kernels32fusedQKNormRopeKernelNTokenHeadsIN3c108BFloat16ES3_Li256ELb1ELi4EEEvPviiifPKvS6_S6_PKlii:
	.zero		592


//--------------------- .nv.constant0._ZN12tensorrt_llm7kernels32fusedQKNormRopeKernelNTokenHeadsIN3c108BFloat16ES3_Li128ELb0ELi4EEEvPviiifPKvS6_S6_PKlii --------------------------
	.section	.nv.constant0._ZN12tensorrt_llm7kernels32fusedQKNormRopeKernelNTokenHeadsIN3c108BFloat16ES3_Li128ELb0ELi4EEEvPviiifPKvS6_S6_PKlii,"a",@progbits
	.sectionflags	@""
	.align	4
.nv.constant0._ZN12tensorrt_llm7kernels32fusedQKNormRopeKernelNTokenHeadsIN3c108BFloat16ES3_Li128ELb0ELi4EEEvPviiifPKvS6_S6_PKlii:
	.zero		592


//--------------------- .nv.constant0._ZN12tensorrt_llm7kernels32fusedQKNormRopeKernelNTokenHeadsIN3c108BFloat16ES3_Li128ELb1ELi4EEEvPviiifPKvS6_S6_PKlii --------------------------
	.section	.nv.constant0._ZN12tensorrt_llm7kernels32fusedQKNormRopeKernelNTokenHeadsIN3c108BFloat16ES3_Li128ELb1ELi4EEEvPviiifPKvS6_S6_PKlii,"a",@progbits
	.sectionflags	@""
	.align	4
.nv.constant0._ZN12tensorrt_llm7kernels32fusedQKNormRopeKernelNTokenHeadsIN3c108BFloat16ES3_Li128ELb1ELi4EEEvPviiifPKvS6_S6_PKlii:
	.zero		592


//--------------------- .nv.constant0._ZN12tensorrt_llm7kernels32fusedQKNormRopeKernelNTokenHeadsIN3c108BFloat16ES3_Li64ELb0ELi4EEEvPviiifPKvS6_S6_PKlii --------------------------
	.section	.nv.constant0._ZN12tensorrt_llm7kernels32fusedQKNormRopeKernelNTokenHeadsIN3c108BFloat16ES3_Li64ELb0ELi4EEEvPviiifPKvS6_S6_PKlii,"a",@progbits
	.sectionflags	@""
	.align	4
.nv.constant0._ZN12tensorrt_llm7kernels32fusedQKNormRopeKernelNTokenHeadsIN3c108BFloat16ES3_Li64ELb0ELi4EEEvPviiifPKvS6_S6_PKlii:
	.zero		592


//--------------------- .nv.constant0._ZN12tensorrt_llm7kernels32fusedQKNormRopeKernelNTokenHeadsIN3c108BFloat16ES3_Li64ELb1ELi4EEEvPviiifPKvS6_S6_PKlii --------------------------
	.section	.nv.constant0._ZN12tensorrt_llm7kernels32fusedQKNormRopeKernelNTokenHeadsIN3c108BFloat16ES3_Li64ELb1ELi4EEEvPviiifPKvS6_S6_PKlii,"a",@progbits
	.sectionflags	@""
	.align	4
.nv.constant0._ZN12tensorrt_llm7kernels32fusedQKNormRopeKernelNTokenHeadsIN3c108BFloat16ES3_Li64ELb1ELi4EEEvPviiifPKvS6_S6_PKlii:
	.zero		592


//--------------------- .nv.constant0._ZN12tensorrt_llm7kernels32fusedQKNormRopeKernelNTokenHeadsIN3c108BFloat16ES3_Li256ELb0ELi2EEEvPviiifPKvS6_S6_PKlii --------------------------
	.section	.nv.constant0._ZN12tensorrt_llm7kernels32fusedQKNormRopeKernelNTokenHeadsIN3c108BFloat16ES3_Li256ELb0ELi2EEEvPviiifPKvS6_S6_PKlii,"a",@progbits
	.sectionflags	@""
	.align	4
.nv.constant0._ZN12tensorrt_llm7kernels32fusedQKNormRopeKernelNTokenHeadsIN3c108BFloat16ES3_Li256ELb0ELi2EEEvPviiifPKvS6_S6_PKlii:
	.zero		592


//--------------------- .nv.constant0._ZN12tensorrt_llm7kernels32fusedQKNormRopeKernelNTokenHeadsIN3c108BFloat16ES3_Li256ELb1ELi2EEEvPviiifPKvS6_S6_PKlii --------------------------
	.section	.nv.constant0._ZN12tensorrt_llm7kernels32fusedQKNormRopeKernelNTokenHeadsIN3c108BFloat16ES3_Li256ELb1ELi2EEEvPviiifPKvS6_S6_PKlii,"a",@progbits
	.sectionflags	@""
	.align	4
.nv.constant0._ZN12tensorrt_llm7kernels32fusedQKNormRopeKernelNTokenHeadsIN3c108BFloat16ES3_Li256ELb1ELi2EEEvPviiifPKvS6_S6_PKlii:
	.zero		592


//--------------------- .nv.constant0._ZN12tensorrt_llm7kernels32fusedQKNormRopeKernelNTokenHeadsIN3c108BFloat16ES3_Li128ELb0ELi2EEEvPviiifPKvS6_S6_PKlii --------------------------
	.section	.nv.constant0._ZN12tensorrt_llm7kernels32fusedQKNormRopeKernelNTokenHeadsIN3c108BFloat16ES3_Li128ELb0ELi2EEEvPviiifPKvS6_S6_PKlii,"a",@progbits
	.sectionflags	@""
	.align	4
.nv.constant0._ZN12tensorrt_llm7kernels32fusedQKNormRopeKernelNTokenHeadsIN3c108BFloat16ES3_Li128ELb0ELi2EEEvPviiifPKvS6_S6_PKlii:
	.zero		592


//--------------------- .nv.constant0._ZN12tensorrt_llm7kernels32fusedQKNormRopeKernelNTokenHeadsIN3c108BFloat16ES3_Li128ELb1ELi2EEEvPviiifPKvS6_S6_PKlii --------------------------
	.section	.nv.constant0._ZN12tensorrt_llm7kernels32fusedQKNormRopeKernelNTokenHeadsIN3c108BFloat16ES3_Li128ELb1ELi2EEEvPviiifPKvS6_S6_PKlii,"a",@progbits
	.sectionflags	@""
	.align	4
.nv.constant0._ZN12tensorrt_llm7kernels32fusedQKNormRopeKernelNTokenHeadsIN3c108BFloat16ES3_Li128ELb1ELi2EEEvPviiifPKvS6_S6_PKlii:
	.zero		592


//--------------------- .nv.constant0._ZN12tensorrt_llm7kernels32fusedQKNormRopeKernelNTokenHeadsIN3c108BFloat16ES3_Li64ELb0ELi2EEEvPviiifPKvS6_S6_PKlii --------------------------
	.section	.nv.constant0._ZN12tensorrt_llm7kernels32fusedQKNormRopeKernelNTokenHeadsIN3c108BFloat16ES3_Li64ELb0ELi2EEEvPviiifPKvS6_S6_PKlii,"a",@progbits
	.sectionflags	@""
	.align	4
.nv.constant0._ZN12tensorrt_llm7kernels32fusedQKNormRopeKernelNTokenHeadsIN3c108BFloat16ES3_Li64ELb0ELi2EEEvPviiifPKvS6_S6_PKlii:
	.zero		592


//--------------------- .nv.constant0._ZN12tensorrt_llm7kernels32fusedQKNormRopeKernelNTokenHeadsIN3c108BFloat16ES3_Li64ELb1ELi2EEEvPviiifPKvS6_S6_PKlii --------------------------
	.section	.nv.constant0._ZN12tensorrt_llm7kernels32fusedQKNormRopeKernelNTokenHeadsIN3c108BFloat16ES3_Li64ELb1ELi2EEEvPviiifPKvS6_S6_PKlii,"a",@progbits
	.sectionflags	@""
	.align	4
.nv.constant0._ZN12tensorrt_llm7kernels32fusedQKNormRopeKernelNTokenHeadsIN3c108BFloat16ES3_Li64ELb1ELi2EEEvPviiifPKvS6_S6_PKlii:
	.zero		592


//--------------------- .nv.constant0._ZN12tensorrt_llm7kernels21fusedQKNormRopeKernelIN3c108BFloat16ES3_Li256ELb0EEEvPviiifPKvS6_S6_PKlii --------------------------
	.section	.nv.constant0._ZN12tensorrt_llm7kernels21fusedQKNormRopeKernelIN3c108BFloat16ES3_Li256ELb0EEEvPviiifPKvS6_S6_PKlii,"a",@progbits
	.sectionflags	@""
	.align	4
.nv.constant0._ZN12tensorrt_llm7kernels21fusedQKNormRopeKernelIN3c108BFloat16ES3_Li256ELb0EEEvPviiifPKvS6_S6_PKlii:
	.zero		592


//--------------------- .nv.constant0._ZN12tensorrt_llm7kernels21fusedQKNormRopeKernelIN3c108BFloat16ES3_Li256ELb1EEEvPviiifPKvS6_S6_PKlii --------------------------
	.section	.nv.constant0._ZN12tensorrt_llm7kernels21fusedQKNormRopeKernelIN3c108BFloat16ES3_Li256ELb1EEEvPviiifPKvS6_S6_PKlii,"a",@progbits
	.sectionflags	@""
	.align	4
.nv.constant0._ZN12tensorrt_llm7kernels21fusedQKNormRopeKernelIN3c108BFloat16ES3_Li256ELb1EEEvPviiifPKvS6_S6_PKlii:
	.zero		592


//--------------------- .nv.constant0._ZN12tensorrt_llm7kernels21fusedQKNormRopeKernelIN3c108BFloat16ES3_Li128ELb0EEEvPviiifPKvS6_S6_PKlii --------------------------
	.section	.nv.constant0._ZN12tensorrt_llm7kernels21fusedQKNormRopeKernelIN3c108BFloat16ES3_Li128ELb0EEEvPviiifPKvS6_S6_PKlii,"a",@progbits
	.sectionflags	@""
	.align	4
.nv.constant0._ZN12tensorrt_llm7kernels21fusedQKNormRopeKernelIN3c108BFloat16ES3_Li128ELb0EEEvPviiifPKvS6_S6_PKlii:
	.zero		592


//--------------------- .nv.constant0._ZN12tensorrt_llm7kernels21fusedQKNormRopeKernelIN3c108BFloat16ES3_Li128ELb1EEEvPviiifPKvS6_S6_PKlii --------------------------
	.section	.nv.constant0._ZN12tensorrt_llm7kernels21fusedQKNormRopeKernelIN3c108BFloat16ES3_Li128ELb1EEEvPviiifPKvS6_S6_PKlii,"a",@progbits
	.sectionflags	@""
	.align	4
.nv.constant0._ZN12tensorrt_llm7kernels21fusedQKNormRopeKernelIN3c108BFloat16ES3_Li128ELb1EEEvPviiifPKvS6_S6_PKlii:
	.zero		592


//--------------------- .nv.constant0._ZN12tensorrt_llm7kernels21fusedQKNormRopeKernelIN3c108BFloat16ES3_Li64ELb0EEEvPviiifPKvS6_S6_PKlii --------------------------
	.section	.nv.constant0._ZN12tensorrt_llm7kernels21fusedQKNormRopeKernelIN3c108BFloat16ES3_Li64ELb0EEEvPviiifPKvS6_S6_PKlii,"a",@progbits
	.sectionflags	@""
	.align	4
.nv.constant0._ZN12tensorrt_llm7kernels21fusedQKNormRopeKernelIN3c108BFloat16ES3_Li64ELb0EEEvPviiifPKvS6_S6_PKlii:
	.zero		592


//--------------------- .nv.constant0._ZN12tensorrt_llm7kernels21fusedQKNormRopeKernelIN3c108BFloat16ES3_Li64ELb1EEEvPviiifPKvS6_S6_PKlii --------------------------
	.section	.nv.constant0._ZN12tensorrt_llm7kernels21fusedQKNormRopeKernelIN3c108BFloat16ES3_Li64ELb1EEEvPviiifPKvS6_S6_PKlii,"a",@progbits
	.sectionflags	@""
	.align	4
.nv.constant0._ZN12tensorrt_llm7kernels21fusedQKNormRopeKernelIN3c108BFloat16ES3_Li64ELb1EEEvPviiifPKvS6_S6_PKlii:
	.zero		592


//--------------------- .nv.constant0._ZN12tensorrt_llm7kernels32fusedQKNormRopeKernelNTokenHeadsIN3c108BFloat16ENS2_4HalfELi256ELb0ELi8EEEvPviiifPKvS7_S7_PKlii --------------------------
	.section	.nv.constant0._ZN12tensorrt_llm7kernels32fusedQKNormRopeKernelNTokenHeadsIN3c108BFloat16ENS2_4HalfELi256ELb0ELi8EEEvPviiifPKvS7_S7_PKlii,"a",@progbits
	.sectionflags	@""
	.align	4
.nv.constant0._ZN12tensorrt_llm7kernels32fusedQKNormRopeKernelNTokenHeadsIN3c108BFloat16ENS2_4HalfELi256ELb0ELi8EEEvPviiifPKvS7_S7_PKlii:
	.zero		592


//--------------------- .nv.constant0._ZN12tensorrt_llm7kernels32fusedQKNormRopeKernelNTokenHeadsIN3c108BFloat16ENS2_4HalfELi256ELb1ELi8EEEvPviiifPKvS7_S7_PKlii --------------------------
	.section	.nv.constant0._ZN12tensorrt_llm7kernels32fusedQKNormRopeKernelNTokenHeadsIN3c108BFloat16ENS2_4HalfELi256ELb1ELi8EEEvPviiifPKvS7_S7_PKlii,"a",@progbits
	.sectionflags	@""
	.align	4
.nv.constant0._ZN12tensorrt_llm7kernels32fusedQKNormRopeKernelNTokenHeadsIN3c108BFloat16ENS2_4HalfELi256ELb1ELi8EEEvPviiifPKvS7_S7_PKlii:
	.zero		592


//--------------------- .nv.constant0._ZN12tensorrt_llm7kernels32fusedQKNormRopeKernelNTokenHeadsIN3c108BFloat16ENS2_4HalfELi128ELb0ELi8EEEvPviiifPKvS7_S7_PKlii --------------------------
	.section	.nv.constant0._ZN12tensorrt_llm7kernels32fusedQKNormRopeKernelNTokenHeadsIN3c108BFloat16ENS2_4HalfELi128ELb0ELi8EEEvPviiifPKvS7_S7_PKlii,"a",@progbits
	.sectionflags	@""
	.align	4
.nv.constant0._ZN12tensorrt_llm7kernels32fusedQKNormRopeKernelNTokenHeadsIN3c108BFloat16ENS2_4HalfELi128ELb0ELi8EEEvPviiifPKvS7_S7_PKlii:
	.zero		592


//--------------------- .nv.constant0._ZN12tensorrt_llm7kernels32fusedQKNormRopeKernelNTokenHeadsIN3c108BFloat16ENS2_4HalfELi128ELb1ELi8EEEvPviiifPKvS7_S7_PKlii --------------------------
	.section	.nv.constant0._ZN12tensorrt_llm7kernels32fusedQKNormRopeKernelNTokenHeadsIN3c108BFloat16ENS2_4HalfELi128ELb1ELi8EEEvPviiifPKvS7_S7_PKlii,"a",@progbits
	.sectionflags	@""
	.align	4
.nv.constant0._ZN12tensorrt_llm7kernels32fusedQKNormRopeKernelNTokenHeadsIN3c108BFloat16ENS2_4HalfELi128ELb1ELi8EEEvPviiifPKvS7_S7_PKlii:
	.zero		592


//--------------------- .nv.constant0._ZN12tensorrt_llm7kernels32fusedQKNormRopeKernelNTokenHeadsIN3c108BFloat16ENS2_4HalfELi64ELb0ELi8EEEvPviiifPKvS7_S7_PKlii --------------------------
	.section	.nv.constant0._ZN12tensorrt_llm7kernels32fusedQKNormRopeKernelNTokenHeadsIN3c108BFloat16ENS2_4HalfELi64ELb0ELi8EEEvPviiifPKvS7_S7_PKlii,"a",@progbits
	.sectionflags	@""
	.align	4
.nv.constant0._ZN12tensorrt_llm7kernels32fusedQKNormRopeKernelNTokenHeadsIN3c108BFloat16ENS2_4HalfELi64ELb0ELi8EEEvPviiifPKvS7_S7_PKlii:
	.zero		592


//--------------------- .nv.constant0._ZN12tensorrt_llm7kernels32fusedQKNormRopeKernelNTokenHeadsIN3c108BFloat16ENS2_4HalfELi64ELb1ELi8EEEvPviiifPKvS7_S7_PKlii --------------------------
	.section	.nv.constant0._ZN12tensorrt_llm7kernels32fusedQKNormRopeKernelNTokenHeadsIN3c108BFloat16ENS2_4HalfELi64ELb1ELi8EEEvPviiifPKvS7_S7_PKlii,"a",@progbits
	.sectionflags	@""
	.align	4
.nv.constant0._ZN12tensorrt_llm7kernels32fusedQKNormRopeKernelNTokenHeadsIN3c108BFloat16ENS2_4HalfELi64ELb1ELi8EEEvPviiifPKvS7_S7_PKlii:
	.zero		592


//--------------------- .nv.constant0._ZN12tensorrt_llm7kernels32fusedQKNormRopeKernelNTokenHeadsIN3c108BFloat16ENS2_4HalfELi256ELb0ELi4EEEvPviiifPKvS7_S7_PKlii --------------------------
	.section	.nv.constant0._ZN12tensorrt_llm7kernels32fusedQKNormRopeKernelNTokenHeadsIN3c108BFloat16ENS2_4HalfELi256ELb0ELi4EEEvPviiifPKvS7_S7_PKlii,"a",@progbits
	.sectionflags	@""
	.align	4
.nv.constant0._ZN12tensorrt_llm7kernels32fusedQKNormRopeKernelNTokenHeadsIN3c108BFloat16ENS2_4HalfELi256ELb0ELi4EEEvPviiifPKvS7_S7_PKlii:
	.zero		592


//--------------------- .nv.constant0._ZN12tensorrt_llm7kernels32fusedQKNormRopeKernelNTokenHeadsIN3c108BFloat16ENS2_4HalfELi256ELb1ELi4EEEvPviiifPKvS7_S7_PKlii --------------------------
	.section	.nv.constant0._ZN12tensorrt_llm7kernels32fusedQKNormRopeKernelNTokenHeadsIN3c108BFloat16ENS2_4HalfELi256ELb1ELi4EEEvPviiifPKvS7_S7_PKlii,"a",@progbits
	.sectionflags	@""
	.align	4
.nv.constant0._ZN12tensorrt_llm7kernels32fusedQKNormRopeKernelNTokenHeadsIN3c108BFloat16ENS2_4HalfELi256ELb1ELi4EEEvPviiifPKvS7_S7_PKlii:
	.zero		592


//--------------------- .nv.constant0._ZN12tensorrt_llm7kernels32fusedQKNormRopeKernelNTokenHeadsIN3c108BFloat16ENS2_4HalfELi128ELb0ELi4EEEvPviiifPKvS7_S7_PKlii --------------------------
	.section	.nv.constant0._ZN12tensorrt_llm7kernels32fusedQKNormRopeKernelNTokenHeadsIN3c108BFloat16ENS2_4HalfELi128ELb0ELi4EEEvPviiifPKvS7_S7_PKlii,"a",@progbits
	.sectionflags	@""
	.align	4
.nv.constant0._ZN12tensorrt_llm7kernels32fusedQKNormRopeKernelNTokenHeadsIN3c108BFloat16ENS2_4HalfELi128ELb0ELi4EEEvPviiifPKvS7_S7_PKlii:
	.zero		592


//--------------------- .nv.constant0._ZN12tensorrt_llm7kernels32fusedQKNormRopeKernelNTokenHeadsIN3c108BFloat16ENS2_4HalfELi128ELb1ELi4EEEvPviiifPKvS7_S7_PKlii --------------------------
	.section	.nv.constant0._ZN12tensorrt_llm7kernels32fusedQKNormRopeKernelNTokenHeadsIN3c108BFloat16ENS2_4HalfELi128ELb1ELi4EEEvPviiifPKvS7_S7_PKlii,"a",@progbits
	.sectionflags	@""
	.align	4
.nv.constant0._ZN12tensorrt_llm7kernels32fusedQKNormRopeKernelNTokenHeadsIN3c108BFloat16ENS2_4HalfELi128ELb1ELi4EEEvPviiifPKvS7_S7_PKlii:
	.zero		592


//--------------------- .nv.constant0._ZN12tensorrt_llm7kernels32fusedQKNormRopeKernelNTokenHeadsIN3c108BFloat16ENS2_4HalfELi64ELb0ELi4EEEvPviiifPKvS7_S7_PKlii --------------------------
	.section	.nv.constant0._ZN12tensorrt_llm7kernels32fusedQKNormRopeKernelNTokenHeadsIN3c108BFloat16ENS2_4HalfELi64ELb0ELi4EEEvPviiifPKvS7_S7_PKlii,"a",@progbits
	.sectionflags	@""
	.align	4
.nv.constant0._ZN12tensorrt_llm7kernels32fusedQKNormRopeKernelNTokenHeadsIN3c108BFloat16ENS2_4HalfELi64ELb0ELi4EEEvPviiifPKvS7_S7_PKlii:
	.zero		592


//--------------------- .nv.constant0._ZN12tensorrt_llm7kernels32fusedQKNormRopeKernelNTokenHeadsIN3c108BFloat16ENS2_4HalfELi64ELb1ELi4EEEvPviiifPKvS7_S7_PKlii --------------------------
	.section	.nv.constant0._ZN12tensorrt_llm7kernels32fusedQKNormRopeKernelNTokenHeadsIN3c108BFloat16ENS2_4HalfELi64ELb1ELi4EEEvPviiifPKvS7_S7_PKlii,"a",@progbits
	.sectionflags	@""
	.align	4
.nv.constant0._ZN12tensorrt_llm7kernels32fusedQKNormRopeKernelNTokenHeadsIN3c108BFloat16ENS2_4HalfELi64ELb1ELi4EEEvPviiifPKvS7_S7_PKlii:
	.zero		592


//--------------------- .nv.constant0._ZN12tensorrt_llm7kernels32fusedQKNormRopeKernelNTokenHeadsIN3c108BFloat16ENS2_4HalfELi256ELb0ELi2EEEvPviiifPKvS7_S7_PKlii --------------------------
	.section	.nv.constant0._ZN12tensorrt_llm7kernels32fusedQKNormRopeKernelNTokenHeadsIN3c108BFloat16ENS2_4HalfELi256ELb0ELi2EEEvPviiifPKvS7_S7_PKlii,"a",@progbits
	.sectionflags	@""
	.align	4
.nv.constant0._ZN12tensorrt_llm7kernels32fusedQKNormRopeKernelNTokenHeadsIN3c108BFloat16ENS2_4HalfELi256ELb0ELi2EEEvPviiifPKvS7_S7_PKlii:
	.zero		592


//--------------------- .nv.constant0._ZN12tensorrt_llm7kernels32fusedQKNormRopeKernelNTokenHeadsIN3c108BFloat16ENS2_4HalfELi256ELb1ELi2EEEvPviiifPKvS7_S7_PKlii --------------------------
	.section	.nv.constant0._ZN12tensorrt_llm7kernels32fusedQKNormRopeKernelNTokenHeadsIN3c108BFloat16ENS2_4HalfELi256ELb1ELi2EEEvPviiifPKvS7_S7_PKlii,"a",@progbits
	.sectionflags	@""
	.align	4
.nv.constant0._ZN12tensorrt_llm7kernels32fusedQKNormRopeKernelNTokenHeadsIN3c108BFloat16ENS2_4HalfELi256ELb1ELi2EEEvPviiifPKvS7_S7_PKlii:
	.zero		592


//--------------------- .nv.constant0._ZN12tensorrt_llm7kernels32fusedQKNormRopeKernelNTokenHeadsIN3c108BFloat16ENS2_4HalfELi128ELb0ELi2EEEvPviiifPKvS7_S7_PKlii --------------------------
	.section	.nv.constant0._ZN12tensorrt_llm7kernels32fusedQKNormRopeKernelNTokenHeadsIN3c108BFloat16ENS2_4HalfELi128ELb0ELi2EEEvPviiifPKvS7_S7_PKlii,"a",@progbits
	.sectionflags	@""
	.align	4
.nv.constant0._ZN12tensorrt_llm7kernels32fusedQKNormRopeKernelNTokenHeadsIN3c108BFloat16ENS2_4HalfELi128ELb0ELi2EEEvPviiifPKvS7_S7_PKlii:
	.zero		592


//--------------------- .nv.constant0._ZN12tensorrt_llm7kernels32fusedQKNormRopeKernelNTokenHeadsIN3c108BFloat16ENS2_4HalfELi128ELb1ELi2EEEvPviiifPKvS7_S7_PKlii --------------------------
	.section	.nv.constant0._ZN12tensorrt_llm7kernels32fusedQKNormRopeKernelNTokenHeadsIN3c108BFloat16ENS2_4HalfELi128ELb1ELi2EEEvPviiifPKvS7_S7_PKlii,"a",@progbits
	.sectionflags	@""
	.align	4
.nv.constant0._ZN12tensorrt_llm7kernels32fusedQKNormRopeKernelNTokenHeadsIN3c108BFloat16ENS2_4HalfELi128ELb1ELi2EEEvPviiifPKvS7_S7_PKlii:
	.zero		592


//--------------------- .nv.constant0._ZN12tensorrt_llm7kernels32fusedQKNormRopeKernelNTokenHeadsIN3c108BFloat16ENS2_4HalfELi64ELb0ELi2EEEvPviiifPKvS7_S7_PKlii --------------------------
	.section	.nv.constant0._ZN12tensorrt_llm7kernels32fusedQKNormRopeKernelNTokenHeadsIN3c108BFloat16ENS2_4HalfELi64ELb0ELi2EEEvPviiifPKvS7_S7_PKlii,"a",@progbits
	.sectionflags	@""
	.align	4
.nv.constant0._ZN12tensorrt_llm7kernels32fusedQKNormRopeKernelNTokenHeadsIN3c108BFloat16ENS2_4HalfELi64ELb0ELi2EEEvPviiifPKvS7_S7_PKlii:
	.zero		592


//--------------------- .nv.constant0._ZN12tensorrt_llm7kernels32fusedQKNormRopeKernelNTokenHeadsIN3c108BFloat16ENS2_4HalfELi64ELb1ELi2EEEvPviiifPKvS7_S7_PKlii --------------------------
	.section	.nv.constant0._ZN12tensorrt_llm7kernels32fusedQKNormRopeKernelNTokenHeadsIN3c108BFloat16ENS2_4HalfELi64ELb1ELi2EEEvPviiifPKvS7_S7_PKlii,"a",@progbits
	.sectionflags	@""
	.align	4
.nv.constant0._ZN12tensorrt_llm7kernels32fusedQKNormRopeKernelNTokenHeadsIN3c108BFloat16ENS2_4HalfELi64ELb1ELi2EEEvPviiifPKvS7_S7_PKlii:
	.zero		592


//--------------------- .nv.constant0._ZN12tensorrt_llm7kernels21fusedQKNormRopeKernelIN3c108BFloat16ENS2_4HalfELi256ELb0EEEvPviiifPKvS7_S7_PKlii --------------------------
	.section	.nv.constant0._ZN12tensorrt_llm7kernels21fusedQKNormRopeKernelIN3c108BFloat16ENS2_4HalfELi256ELb0EEEvPviiifPKvS7_S7_PKlii,"a",@progbits
	.sectionflags	@""
	.align	4
.nv.constant0._ZN12tensorrt_llm7kernels21fusedQKNormRopeKernelIN3c108BFloat16ENS2_4HalfELi256ELb0EEEvPviiifPKvS7_S7_PKlii:
	.zero		592


//--------------------- .nv.constant0._ZN12tensorrt_llm7kernels21fusedQKNormRopeKernelIN3c108BFloat16ENS2_4HalfELi256ELb1EEEvPviiifPKvS7_S7_PKlii --------------------------
	.section	.nv.constant0._ZN12tensorrt_llm7kernels21fusedQKNormRopeKernelIN3c108BFloat16ENS2_4HalfELi256ELb1EEEvPviiifPKvS7_S7_PKlii,"a",@progbits
	.sectionflags	@""
	.align	4
.nv.constant0._ZN12tensorrt_llm7kernels21fusedQKNormRopeKernelIN3c108BFloat16ENS2_4HalfELi256ELb1EEEvPviiifPKvS7_S7_PKlii:
	.zero		592


//--------------------- .nv.constant0._ZN12tensorrt_llm7kernels21fusedQKNormRopeKernelIN3c108BFloat16ENS2_4HalfELi128ELb0EEEvPviiifPKvS7_S7_PKlii --------------------------
	.section	.nv.constant0._ZN12tensorrt_llm7kernels21fusedQKNormRopeKernelIN3c108BFloat16ENS2_4HalfELi128ELb0EEEvPviiifPKvS7_S7_PKlii,"a",@progbits
	.sectionflags	@""
	.align	4
.nv.constant0._ZN12tensorrt_llm7kernels21fusedQKNormRopeKernelIN3c108BFloat16ENS2_4HalfELi128ELb0EEEvPviiifPKvS7_S7_PKlii:
	.zero		592


//--------------------- .nv.constant0._ZN12tensorrt_llm7kernels21fusedQKNormRopeKernelIN3c108BFloat16ENS2_4HalfELi128ELb1EEEvPviiifPKvS7_S7_PKlii --------------------------
	.section	.nv.constant0._ZN12tensorrt_llm7kernels21fusedQKNormRopeKernelIN3c108BFloat16ENS2_4HalfELi128ELb1EEEvPviiifPKvS7_S7_PKlii,"a",@progbits
	.sectionflags	@""
	.align	4
.nv.constant0._ZN12tensorrt_llm7kernels21fusedQKNormRopeKernelIN3c108BFloat16ENS2_4HalfELi128ELb1EEEvPviiifPKvS7_S7_PKlii:
	.zero		592


//--------------------- .nv.constant0._ZN12tensorrt_llm7kernels21fusedQKNormRopeKernelIN3c108BFloat16ENS2_4HalfELi64ELb0EEEvPviiifPKvS7_S7_PKlii --------------------------
	.section	.nv.constant0._ZN12tensorrt_llm7kernels21fusedQKNormRopeKernelIN3c108BFloat16ENS2_4HalfELi64ELb0EEEvPviiifPKvS7_S7_PKlii,"a",@progbits
	.sectionflags	@""
	.align	4
.nv.constant0._ZN12tensorrt_llm7kernels21fusedQKNormRopeKernelIN3c108BFloat16ENS2_4HalfELi64ELb0EEEvPviiifPKvS7_S7_PKlii:
	.zero		592


//--------------------- .nv.constant0._ZN12tensorrt_llm7kernels21fusedQKNormRopeKernelIN3c108BFloat16ENS2_4HalfELi64ELb1EEEvPviiifPKvS7_S7_PKlii --------------------------
	.section	.nv.constant0._ZN12tensorrt_llm7kernels21fusedQKNormRopeKernelIN3c108BFloat16ENS2_4HalfELi64ELb1EEEvPviiifPKvS7_S7_PKlii,"a",@progbits
	.sectionflags	@""
	.align	4
.nv.constant0._ZN12tensorrt_llm7kernels21fusedQKNormRopeKernelIN3c108BFloat16ENS2_4HalfELi64ELb1EEEvPviiifPKvS7_S7_PKlii:
	.zero		592


//--------------------- .nv.constant0._ZN12tensorrt_llm7kernels32fusedQKNormRopeKernelNTokenHeadsIN3c108BFloat16EfLi256ELb0ELi8EEEvPviiifPKvS6_S6_PKlii --------------------------
	.section	.nv.constant0._ZN12tensorrt_llm7kernels32fusedQKNormRopeKernelNTokenHeadsIN3c108BFloat16EfLi256ELb0ELi8EEEvPviiifPKvS6_S6_PKlii,"a",@progbits
	.sectionflags	@""
	.align	4
.nv.constant0._ZN12tensorrt_llm7kernels32fusedQKNormRopeKernelNTokenHeadsIN3c108BFloat16EfLi256ELb0ELi8EEEvPviiifPKvS6_S6_PKlii:
	.zero		592


//--------------------- .nv.constant0._ZN12tensorrt_llm7kernels32fusedQKNormRopeKernelNTokenHeadsIN3c108BFloat16EfLi256ELb1ELi8EEEvPviiifPKvS6_S6_PKlii --------------------------
	.section	.nv.constant0._ZN12tensorrt_llm7kernels32fusedQKNormRopeKernelNTokenHeadsIN3c108BFloat16EfLi256ELb1ELi8EEEvPviiifPKvS6_S6_PKlii,"a",@progbits
	.sectionflags	@""
	.align	4
.nv.constant0._ZN12tensorrt_llm7kernels32fusedQKNormRopeKernelNTokenHeadsIN3c108BFloat16EfLi256ELb1ELi8EEEvPviiifPKvS6_S6_PKlii:
	.zero		592


//--------------------- .nv.constant0._ZN12tensorrt_llm7kernels32fusedQKNormRopeKernelNTokenHeadsIN3c108BFloat16EfLi128ELb0ELi8EEEvPviiifPKvS6_S6_PKlii --------------------------
	.section	.nv.constant0._ZN12tensorrt_llm7kernels32fusedQKNormRopeKernelNTokenHeadsIN3c108BFloat16EfLi128ELb0ELi8EEEvPviiifPKvS6_S6_PKlii,"a",@progbits
	.sectionflags	@""
	.align	4
.nv.constant0._ZN12tensorrt_llm7kernels32fusedQKNormRopeKernelNTokenHeadsIN3c108BFloat16EfLi128ELb0ELi8EEEvPviiifPKvS6_S6_PKlii:
	.zero		592


//--------------------- .nv.constant0._ZN12tensorrt_llm7kernels32fusedQKNormRopeKernelNTokenHeadsIN3c108BFloat16EfLi128ELb1ELi8EEEvPviiifPKvS6_S6_PKlii --------------------------
	.section	.nv.constant0._ZN12tensorrt_llm7kernels32fusedQKNormRopeKernelNTokenHeadsIN3c108BFloat16EfLi128ELb1ELi8EEEvPviiifPKvS6_S6_PKlii,"a",@progbits
	.sectionflags	@""
	.align	4
.nv.constant0._ZN12tensorrt_llm7kernels32fusedQKNormRopeKernelNTokenHeadsIN3c108BFloat16EfLi128ELb1ELi8EEEvPviiifPKvS6_S6_PKlii:
	.zero		592


//--------------------- .nv.constant0._ZN12tensorrt_llm7kernels32fusedQKNormRopeKernelNTokenHeadsIN3c108BFloat16EfLi64ELb0ELi8EEEvPviiifPKvS6_S6_PKlii --------------------------
	.section	.nv.constant0._ZN12tensorrt_llm7kernels32fusedQKNormRopeKernelNTokenHeadsIN3c108BFloat16EfLi64ELb0ELi8EEEvPviiifPKvS6_S6_PKlii,"a",@progbits
	.sectionflags	@""
	.align	4
.nv.constant0._ZN12tensorrt_llm7kernels32fusedQKNormRopeKernelNTokenHeadsIN3c108BFloat16EfLi64ELb0ELi8EEEvPviiifPKvS6_S6_PKlii:
	.zero		592


//--------------------- .nv.constant0._ZN12tensorrt_llm7kernels32fusedQKNormRopeKernelNTokenHeadsIN3c108BFloat16EfLi64ELb1ELi8EEEvPviiifPKvS6_S6_PKlii --------------------------
	.section	.nv.constant0._ZN12tensorrt_llm7kernels32fusedQKNormRopeKernelNTokenHeadsIN3c108BFloat16EfLi64ELb1ELi8EEEvPviiifPKvS6_S6_PKlii,"a",@progbits
	.sectionflags	@""
	.align	4
.nv.constant0._ZN12tensorrt_llm7kernels32fusedQKNormRopeKernelNTokenHeadsIN3c108BFloat16EfLi64ELb1ELi8EEEvPviiifPKvS6_S6_PKlii:
	.zero		592


//--------------------- .nv.constant0._ZN12tensorrt_llm7kernels32fusedQKNormRopeKernelNTokenHeadsIN3c108BFloat16EfLi256ELb0ELi4EEEvPviiifPKvS6_S6_PKlii --------------------------
	.section	.nv.constant0._ZN12tensorrt_llm7kernels32fusedQKNormRopeKernelNTokenHeadsIN3c108BFloat16EfLi256ELb0ELi4EEEvPviiifPKvS6_S6_PKlii,"a",@progbits
	.sectionflags	@""
	.align	4
.nv.constant0._ZN12tensorrt_llm7kernels32fusedQKNormRopeKernelNTokenHeadsIN3c108BFloat16EfLi256ELb0ELi4EEEvPviiifPKvS6_S6_PKlii:
	.zero		592


//--------------------- .nv.constant0._ZN12tensorrt_llm7kernels32fusedQKNormRopeKernelNTokenHeadsIN3c108BFloat16EfLi256ELb1ELi4EEEvPviiifPKvS6_S6_PKlii --------------------------
	.section	.nv.constant0._ZN12tensorrt_llm7kernels32fusedQKNormRopeKernelNTokenHeadsIN3c108BFloat16EfLi256ELb1ELi4EEEvPviiifPKvS6_S6_PKlii,"a",@progbits
	.sectionflags	@""
	.align	4
.nv.constant0._ZN12tensorrt_llm7kernels32fusedQKNormRopeKernelNTokenHeadsIN3c108BFloat16EfLi256ELb1ELi4EEEvPviiifPKvS6_S6_PKlii:
	.zero		592


//--------------------- .nv.constant0._ZN12tensorrt_llm7kernels32fusedQKNormRopeKernelNTokenHeadsIN3c108BFloat16EfLi128ELb0ELi4EEEvPviiifPKvS6_S6_PKlii --------------------------
	.section	.nv.constant0._ZN12tensorrt_llm7kernels32fusedQKNormRopeKernelNTokenHeadsIN3c108BFloat16EfLi128ELb0ELi4EEEvPviiifPKvS6_S6_PKlii,"a",@progbits
	.sectionflags	@""
	.align	4
.nv.constant0._ZN12tensorrt_llm7kernels32fusedQKNormRopeKernelNTokenHeadsIN3c108BFloat16EfLi128ELb0ELi4EEEvPviiifPKvS6_S6_PKlii:
	.zero		592


//--------------------- .nv.constant0._ZN12tensorrt_llm7kernels32fusedQKNormRopeKernelNTokenHeadsIN3c108BFloat16EfLi128ELb1ELi4EEEvPviiifPKvS6_S6_PKlii --------------------------
	.section	.nv.constant0._ZN12tensorrt_llm7kernels32fusedQKNormRopeKernelNTokenHeadsIN3c108BFloat16EfLi128ELb1ELi4EEEvPviiifPKvS6_S6_PKlii,"a",@progbits
	.sectionflags	@""
	.align	4
.nv.constant0._ZN12tensorrt_llm7kernels32fusedQKNormRopeKernelNTokenHeadsIN3c108BFloat16EfLi128ELb1ELi4EEEvPviiifPKvS6_S6_PKlii:
	.zero		592


//--------------------- .nv.constant0._ZN12tensorrt_llm7kernels32fusedQKNormRopeKernelNTokenHeadsIN3c108BFloat16EfLi64ELb0ELi4EEEvPviiifPKvS6_S6_PKlii --------------------------
	.section	.nv.constant0._ZN12tensorrt_llm7kernels32fusedQKNormRopeKernelNTokenHeadsIN3c108BFloat16EfLi64ELb0ELi4EEEvPviiifPKvS6_S6_PKlii,"a",@progbits
	.sectionflags	@""
	.align	4
.nv.constant0._ZN12tensorrt_llm7kernels32fusedQKNormRopeKernelNTokenHeadsIN3c108BFloat16EfLi64ELb0ELi4EEEvPviiifPKvS6_S6_PKlii:
	.zero		592


//--------------------- .nv.constant0._ZN12tensorrt_llm7kernels32fusedQKNormRopeKernelNTokenHeadsIN3c108BFloat16EfLi64ELb1ELi4EEEvPviiifPKvS6_S6_PKlii --------------------------
	.section	.nv.constant0._ZN12tensorrt_llm7kernels32fusedQKNormRopeKernelNTokenHeadsIN3c108BFloat16EfLi64ELb1ELi4EEEvPviiifPKvS6_S6_PKlii,"a",@progbits
	.sectionflags	@""
	.align	4
.nv.constant0._ZN12tensorrt_llm7kernels32fusedQKNormRopeKernelNTokenHeadsIN3c108BFloat16EfLi64ELb1ELi4EEEvPviiifPKvS6_S6_PKlii:
	.zero		592


//--------------------- .nv.constant0._ZN12tensorrt_llm7kernels32fusedQKNormRopeKernelNTokenHeadsIN3c108BFloat16EfLi256ELb0ELi2EEEvPviiifPKvS6_S6_PKlii --------------------------
	.section	.nv.constant0._ZN12tensorrt_llm7kernels32fusedQKNormRopeKernelNTokenHeadsIN3c108BFloat16EfLi256ELb0ELi2EEEvPviiifPKvS6_S6_PKlii,"a",@progbits
	.sectionflags	@""
	.align	4
.nv.constant0._ZN12tensorrt_llm7kernels32fusedQKNormRopeKernelNTokenHeadsIN3c108BFloat16EfLi256ELb0ELi2EEEvPviiifPKvS6_S6_PKlii:
	.zero		592


//--------------------- .nv.constant0._ZN12tensorrt_llm7kernels32fusedQKNormRopeKernelNTokenHeadsIN3c108BFloat16EfLi256ELb1ELi2EEEvPviiifPKvS6_S6_PKlii --------------------------
	.section	.nv.constant0._ZN12tensorrt_llm7kernels32fusedQKNormRopeKernelNTokenHeadsIN3c108BFloat16EfLi256ELb1ELi2EEEvPviiifPKvS6_S6_PKlii,"a",@progbits
	.sectionflags	@""
	.align	4
.nv.constant0._ZN12tensorrt_llm7kernels32fusedQKNormRopeKernelNTokenHeadsIN3c108BFloat16EfLi256ELb1ELi2EEEvPviiifPKvS6_S6_PKlii:
	.zero		592


//--------------------- .nv.constant0._ZN12tensorrt_llm7kernels32fusedQKNormRopeKernelNTokenHeadsIN3c108BFloat16EfLi128ELb0ELi2EEEvPviiifPKvS6_S6_PKlii --------------------------
	.section	.nv.constant0._ZN12tensorrt_llm7kernels32fusedQKNormRopeKernelNTokenHeadsIN3c108BFloat16EfLi128ELb0ELi2EEEvPviiifPKvS6_S6_PKlii,"a",@progbits
	.sectionflags	@""
	.align	4
.nv.constant0._ZN12tensorrt_llm7kernels32fusedQKNormRopeKernelNTokenHeadsIN3c108BFloat16EfLi128ELb0ELi2EEEvPviiifPKvS6_S6_PKlii:
	.zero		592


//--------------------- .nv.constant0._ZN12tensorrt_llm7kernels32fusedQKNormRopeKernelNTokenHeadsIN3c108BFloat16EfLi128ELb1ELi2EEEvPviiifPKvS6_S6_PKlii --------------------------
	.section	.nv.constant0._ZN12tensorrt_llm7kernels32fusedQKNormRopeKernelNTokenHeadsIN3c108BFloat16EfLi128ELb1ELi2EEEvPviiifPKvS6_S6_PKlii,"a",@progbits
	.sectionflags	@""
	.align	4
.nv.constant0._ZN12tensorrt_llm7kernels32fusedQKNormRopeKernelNTokenHeadsIN3c108BFloat16EfLi128ELb1ELi2EEEvPviiifPKvS6_S6_PKlii:
	.zero		592


//--------------------- .nv.constant0._ZN12tensorrt_llm7kernels32fusedQKNormRopeKernelNTokenHeadsIN3c108BFloat16EfLi64ELb0ELi2EEEvPviiifPKvS6_S6_PKlii --------------------------
	.section	.nv.constant0._ZN12tensorrt_llm7kernels32fusedQKNormRopeKernelNTokenHeadsIN3c108BFloat16EfLi64ELb0ELi2EEEvPviiifPKvS6_S6_PKlii,"a",@progbits
	.sectionflags	@""
	.align	4
.nv.constant0._ZN12tensorrt_llm7kernels32fusedQKNormRopeKernelNTokenHeadsIN3c108BFloat16EfLi64ELb0ELi2EEEvPviiifPKvS6_S6_PKlii:
	.zero		592


//--------------------- .nv.constant0._ZN12tensorrt_llm7kernels32fusedQKNormRopeKernelNTokenHeadsIN3c108BFloat16EfLi64ELb1ELi2EEEvPviiifPKvS6_S6_PKlii --------------------------
	.section	.nv.constant0._ZN12tensorrt_llm7kernels32fusedQKNormRopeKernelNTokenHeadsIN3c108BFloat16EfLi64ELb1ELi2EEEvPviiifPKvS6_S6_PKlii,"a",@progbits
	.sectionflags	@""
	.align	4
.nv.constant0._ZN12tensorrt_llm7kernels32fusedQKNormRopeKernelNTokenHeadsIN3c108BFloat16EfLi64ELb1ELi2EEEvPviiifPKvS6_S6_PKlii:
	.zero		592


//--------------------- .nv.constant0._ZN12tensorrt_llm7kernels21fusedQKNormRopeKernelIN3c108BFloat16EfLi256ELb0EEEvPviiifPKvS6_S6_PKlii --------------------------
	.section	.nv.constant0._ZN12tensorrt_llm7kernels21fusedQKNormRopeKernelIN3c108BFloat16EfLi256ELb0EEEvPviiifPKvS6_S6_PKlii,"a",@progbits
	.sectionflags	@""
	.align	4
.nv.constant0._ZN12tensorrt_llm7kernels21fusedQKNormRopeKernelIN3c108BFloat16EfLi256ELb0EEEvPviiifPKvS6_S6_PKlii:
	.zero		592


//--------------------- .nv.constant0._ZN12tensorrt_llm7kernels21fusedQKNormRopeKernelIN3c108BFloat16EfLi256ELb1EEEvPviiifPKvS6_S6_PKlii --------------------------
	.section	.nv.constant0._ZN12tensorrt_llm7kernels21fusedQKNormRopeKernelIN3c108BFloat16EfLi256ELb1EEEvPviiifPKvS6_S6_PKlii,"a",@progbits
	.sectionflags	@""
	.align	4
.nv.constant0._ZN12tensorrt_llm7kernels21fusedQKNormRopeKernelIN3c108BFloat16EfLi256ELb1EEEvPviiifPKvS6_S6_PKlii:
	.zero		592


//--------------------- .nv.constant0._ZN12tensorrt_llm7kernels21fusedQKNormRopeKernelIN3c108BFloat16EfLi128ELb0EEEvPviiifPKvS6_S6_PKlii --------------------------
	.section	.nv.constant0._ZN12tensorrt_llm7kernels21fusedQKNormRopeKernelIN3c108BFloat16EfLi128ELb0EEEvPviiifPKvS6_S6_PKlii,"a",@progbits
	.sectionflags	@""
	.align	4
.nv.constant0._ZN12tensorrt_llm7kernels21fusedQKNormRopeKernelIN3c108BFloat16EfLi128ELb0EEEvPviiifPKvS6_S6_PKlii:
	.zero		592


//--------------------- .nv.constant0._ZN12tensorrt_llm7kernels21fusedQKNormRopeKernelIN3c108BFloat16EfLi128ELb1EEEvPviiifPKvS6_S6_PKlii --------------------------
	.section	.nv.constant0._ZN12tensorrt_llm7kernels21fusedQKNormRopeKernelIN3c108BFloat16EfLi128ELb1EEEvPviiifPKvS6_S6_PKlii,"a",@progbits
	.sectionflags	@""
	.align	4
.nv.constant0._ZN12tensorrt_llm7kernels21fusedQKNormRopeKernelIN3c108BFloat16EfLi128ELb1EEEvPviiifPKvS6_S6_PKlii:
	.zero		592


//--------------------- .nv.constant0._ZN12tensorrt_llm7kernels21fusedQKNormRopeKernelIN3c108BFloat16EfLi64ELb0EEEvPviiifPKvS6_S6_PKlii --------------------------
	.section	.nv.constant0._ZN12tensorrt_llm7kernels21fusedQKNormRopeKernelIN3c108BFloat16EfLi64ELb0EEEvPviiifPKvS6_S6_PKlii,"a",@progbits
	.sectionflags	@""
	.align	4
.nv.constant0._ZN12tensorrt_llm7kernels21fusedQKNormRopeKernelIN3c108BFloat16EfLi64ELb0EEEvPviiifPKvS6_S6_PKlii:
	.zero		592


//--------------------- .nv.constant0._ZN12tensorrt_llm7kernels21fusedQKNormRopeKernelIN3c108BFloat16EfLi64ELb1EEEvPviiifPKvS6_S6_PKlii --------------------------
	.section	.nv.constant0._ZN12tensorrt_llm7kernels21fusedQKNormRopeKernelIN3c108BFloat16EfLi64ELb1EEEvPviiifPKvS6_S6_PKlii,"a",@progbits
	.sectionflags	@""
	.align	4
.nv.constant0._ZN12tensorrt_llm7kernels21fusedQKNormRopeKernelIN3c108BFloat16EfLi64ELb1EEEvPviiifPKvS6_S6_PKlii:
	.zero		592


//--------------------- .nv.constant0._ZN12tensorrt_llm7kernels32fusedQKNormRopeKernelNTokenHeadsIN3c104HalfENS2_8BFloat16ELi256ELb0ELi8EEEvPviiifPKvS7_S7_PKlii --------------------------
	.section	.nv.constant0._ZN12tensorrt_llm7kernels32fusedQKNormRopeKernelNTokenHeadsIN3c104HalfENS2_8BFloat16ELi256ELb0ELi8EEEvPviiifPKvS7_S7_PKlii,"a",@progbits
	.sectionflags	@""
	.align	4
.nv.constant0._ZN12tensorrt_llm7kernels32fusedQKNormRopeKernelNTokenHeadsIN3c104HalfENS2_8BFloat16ELi256ELb0ELi8EEEvPviiifPKvS7_S7_PKlii:
	.zero		592


//--------------------- .nv.constant0._ZN12tensorrt_llm7kernels32fusedQKNormRopeKernelNTokenHeadsIN3c104HalfENS2_8BFloat16ELi256ELb1ELi8EEEvPviiifPKvS7_S7_PKlii --------------------------
	.section	.nv.constant0._ZN12tensorrt_llm7kernels32fusedQKNormRopeKernelNTokenHeadsIN3c104HalfENS2_8BFloat16ELi256ELb1ELi8EEEvPviiifPKvS7_S7_PKlii,"a",@progbits
	.sectionflags	@""
	.align	4
.nv.constant0._ZN12tensorrt_llm7kernels32fusedQKNormRopeKernelNTokenHeadsIN3c104HalfENS2_8BFloat16ELi256ELb1ELi8EEEvPviiifPKvS7_S7_PKlii:
	.zero		592


//--------------------- .nv.constant0._ZN12tensorrt_llm7kernels32fusedQKNormRopeKernelNTokenHeadsIN3c104HalfENS2_8BFloat16ELi128ELb0ELi8EEEvPviiifPKvS7_S7_PKlii --------------------------
	.section	.nv.constant0._ZN12tensorrt_llm7kernels32fusedQKNormRopeKernelNTokenHeadsIN3c104HalfENS2_8BFloat16ELi128ELb0ELi8EEEvPviiifPKvS7_S7_PKlii,"a",@progbits
	.sectionflags	@""
	.align	4
.nv.constant0._ZN12tensorrt_llm7kernels32fusedQKNormRopeKernelNTokenHeadsIN3c104HalfENS2_8BFloat16ELi128ELb0ELi8EEEvPviiifPKvS7_S7_PKlii:
	.zero		592


//--------------------- .nv.constant0._ZN12tensorrt_llm7kernels32fusedQKNormRopeKernelNTokenHeadsIN3c104HalfENS2_8BFloat16ELi128ELb1ELi8EEEvPviiifPKvS7_S7_PKlii --------------------------
	.section	.nv.constant0._ZN12tensorrt_llm7kernels32fusedQKNormRopeKernelNTokenHeadsIN3c104HalfENS2_8BFloat16ELi128ELb1ELi8EEEvPviiifPKvS7_S7_PKlii,"a",@progbits
	.sectionflags	@""
	.align	4
.nv.constant0._ZN12tensorrt_llm7kernels32fusedQKNormRopeKernelNTokenHeadsIN3c104HalfENS2_8BFloat16ELi128ELb1ELi8EEEvPviiifPKvS7_S7_PKlii:
	.zero		592


//--------------------- .nv.constant0._ZN12tensorrt_llm7kernels32fusedQKNormRopeKernelNTokenHeadsIN3c104HalfENS2_8BFloat16ELi64ELb0ELi8EEEvPviiifPKvS7_S7_PKlii --------------------------
	.section	.nv.constant0._ZN12tensorrt_llm7kernels32fusedQKNormRopeKernelNTokenHeadsIN3c104HalfENS2_8BFloat16ELi64ELb0ELi8EEEvPviiifPKvS7_S7_PKlii,"a",@progbits
	.sectionflags	@""
	.align	4
.nv.constant0._ZN12tensorrt_llm7kernels32fusedQKNormRopeKernelNTokenHeadsIN3c104HalfENS2_8BFloat16ELi64ELb0ELi8EEEvPviiifPKvS7_S7_PKlii:
	.zero		592


//--------------------- .nv.constant0._ZN12tensorrt_llm7kernels32fusedQKNormRopeKernelNTokenHeadsIN3c104HalfENS2_8BFloat16ELi64ELb1ELi8EEEvPviiifPKvS7_S7_PKlii --------------------------
	.section	.nv.constant0._ZN12tensorrt_llm7kernels32fusedQKNormRopeKernelNTokenHeadsIN3c104HalfENS2_8BFloat16ELi64ELb1ELi8EEEvPviiifPKvS7_S7_PKlii,"a",@progbits
	.sectionflags	@""
	.align	4
.nv.constant0._ZN12tensorrt_llm7kernels32fusedQKNormRopeKernelNTokenHeadsIN3c104HalfENS2_8BFloat16ELi64ELb1ELi8EEEvPviiifPKvS7_S7_PKlii:
	.zero		592


//--------------------- .nv.constant0._ZN12tensorrt_llm7kernels32fusedQKNormRopeKernelNTokenHeadsIN3c104HalfENS2_8BFloat16ELi256ELb0ELi4EEEvPviiifPKvS7_S7_PKlii --------------------------
	.section	.nv.constant0._ZN12tensorrt_llm7kernels32fusedQKNormRopeKernelNTokenHeadsIN3c104HalfENS2_8BFloat16ELi256ELb0ELi4EEEvPviiifPKvS7_S7_PKlii,"a",@progbits
	.sectionflags	@""
	.align	4
.nv.constant0._ZN12tensorrt_llm7kernels32fusedQKNormRopeKernelNTokenHeadsIN3c104HalfENS2_8BFloat16ELi256ELb0ELi4EEEvPviiifPKvS7_S7_PKlii:
	.zero		592


//--------------------- .nv.constant0._ZN12tensorrt_llm7kernels32fusedQKNormRopeKernelNTokenHeadsIN3c104HalfENS2_8BFloat16ELi256ELb1ELi4EEEvPviiifPKvS7_S7_PKlii --------------------------
	.section	.nv.constant0._ZN12tensorrt_llm7kernels32fusedQKNormRopeKernelNTokenHeadsIN3c104HalfENS2_8BFloat16ELi256ELb1ELi4EEEvPviiifPKvS7_S7_PKlii,"a",@progbits
	.sectionflags	@""
	.align	4
.nv.constant0._ZN12tensorrt_llm7kernels32fusedQKNormRopeKernelNTokenHeadsIN3c104HalfENS2_8BFloat16ELi256ELb1ELi4EEEvPviiifPKvS7_S7_PKlii:
	.zero		592


//--------------------- .nv.constant0._ZN12tensorrt_llm7kernels32fusedQKNormRopeKernelNTokenHeadsIN3c104HalfENS2_8BFloat16ELi128ELb0ELi4EEEvPviiifPKvS7_S7_PKlii --------------------------
	.section	.nv.constant0._ZN12tensorrt_llm7kernels32fusedQKNormRopeKernelNTokenHeadsIN3c104HalfENS2_8BFloat16ELi128ELb0ELi4EEEvPviiifPKvS7_S7_PKlii,"a",@progbits
	.sectionflags	@""
	.align	4
.nv.constant0._ZN12tensorrt_llm7kernels32fusedQKNormRopeKernelNTokenHeadsIN3c104HalfENS2_8BFloat16ELi128ELb0ELi4EEEvPviiifPKvS7_S7_PKlii:
	.zero		592


//--------------------- .nv.constant0._ZN12tensorrt_llm7kernels32fusedQKNormRopeKernelNTokenHeadsIN3c104HalfENS2_8BFloat16ELi128ELb1ELi4EEEvPviiifPKvS7_S7_PKlii --------------------------
	.section	.nv.constant0._ZN12tensorrt_llm7kernels32fusedQKNormRopeKernelNTokenHeadsIN3c104HalfENS2_8BFloat16ELi128ELb1ELi4EEEvPviiifPKvS7_S7_PKlii,"a",@progbits
	.sectionflags	@""
	.align	4
.nv.constant0._ZN12tensorrt_llm7kernels32fusedQKNormRopeKernelNTokenHeadsIN3c104HalfENS2_8BFloat16ELi128ELb1ELi4EEEvPviiifPKvS7_S7_PKlii:
	.zero		592


//--------------------- .nv.constant0._ZN12tensorrt_llm7kernels32fusedQKNormRopeKernelNTokenHeadsIN3c104HalfENS2_8BFloat16ELi64ELb0ELi4EEEvPviiifPKvS7_S7_PKlii --------------------------
	.section	.nv.constant0._ZN12tensorrt_llm7kernels32fusedQKNormRopeKernelNTokenHeadsIN3c104HalfENS2_8BFloat16ELi64ELb0ELi4EEEvPviiifPKvS7_S7_PKlii,"a",@progbits
	.sectionflags	@""
	.align	4
.nv.constant0._ZN12tensorrt_llm7kernels32fusedQKNormRopeKernelNTokenHeadsIN3c104HalfENS2_8BFloat16ELi64ELb0ELi4EEEvPviiifPKvS7_S7_PKlii:
	.zero		592


//--------------------- .nv.constant0._ZN12tensorrt_llm7kernels32fusedQKNormRopeKernelNTokenHeadsIN3c104HalfENS2_8BFloat16ELi64ELb1ELi4EEEvPviiifPKvS7_S7_PKlii --------------------------
	.section	.nv.constant0._ZN12tensorrt_llm7kernels32fusedQKNormRopeKernelNTokenHeadsIN3c104HalfENS2_8BFloat16ELi64ELb1ELi4EEEvPviiifPKvS7_S7_PKlii,"a",@progbits
	.sectionflags	@""
	.align	4
.nv.constant0._ZN12tensorrt_llm7kernels32fusedQKNormRopeKernelNTokenHeadsIN3c104HalfENS2_8BFloat16ELi64ELb1ELi4EEEvPviiifPKvS7_S7_PKlii:
	.zero		592


//--------------------- .nv.constant0._ZN12tensorrt_llm7kernels32fusedQKNormRopeKernelNTokenHeadsIN3c104HalfENS2_8BFloat16ELi256ELb0ELi2EEEvPviiifPKvS7_S7_PKlii --------------------------
	.section	.nv.constant0._ZN12tensorrt_llm7kernels32fusedQKNormRopeKernelNTokenHeadsIN3c104HalfENS2_8BFloat16ELi256ELb0ELi2EEEvPviiifPKvS7_S7_PKlii,"a",@progbits
	.sectionflags	@""
	.align	4
.nv.constant0._ZN12tensorrt_llm7kernels32fusedQKNormRopeKernelNTokenHeadsIN3c104HalfENS2_8BFloat16ELi256ELb0ELi2EEEvPviiifPKvS7_S7_PKlii:
	.zero		592


//--------------------- .nv.constant0._ZN12tensorrt_llm7kernels32fusedQKNormRopeKernelNTokenHeadsIN3c104HalfENS2_8BFloat16ELi256ELb1ELi2EEEvPviiifPKvS7_S7_PKlii --------------------------
	.section	.nv.constant0._ZN12tensorrt_llm7kernels32fusedQKNormRopeKernelNTokenHeadsIN3c104HalfENS2_8BFloat16ELi256ELb1ELi2EEEvPviiifPKvS7_S7_PKlii,"a",@progbits
	.sectionflags	@""
	.align	4
.nv.constant0._ZN12tensorrt_llm7kernels32fusedQKNormRopeKernelNTokenHeadsIN3c104HalfENS2_8BFloat16ELi256ELb1ELi2EEEvPviiifPKvS7_S7_PKlii:
	.zero		592


//--------------------- .nv.constant0._ZN12tensorrt_llm7kernels32fusedQKNormRopeKernelNTokenHeadsIN3c104HalfENS2_8BFloat16ELi128ELb0ELi2EEEvPviiifPKvS7_S7_PKlii --------------------------
	.section	.nv.constant0._ZN12tensorrt_llm7kernels32fusedQKNormRopeKernelNTokenHeadsIN3c104HalfENS2_8BFloat16ELi128ELb0ELi2EEEvPviiifPKvS7_S7_PKlii,"a",@progbits
	.sectionflags	@""
	.align	4
.nv.constant0._ZN12tensorrt_llm7kernels32fusedQKNormRopeKernelNTokenHeadsIN3c104HalfENS2_8BFloat16ELi128ELb0ELi2EEEvPviiifPKvS7_S7_PKlii:
	.zero		592


//--------------------- .nv.constant0._ZN12tensorrt_llm7kernels32fusedQKNormRopeKernelNTokenHeadsIN3c104HalfENS2_8BFloat16ELi128ELb1ELi2EEEvPviiifPKvS7_S7_PKlii --------------------------
	.section	.nv.constant0._ZN12tensorrt_llm7kernels32fusedQKNormRopeKernelNTokenHeadsIN3c104HalfENS2_8BFloat16ELi128ELb1ELi2EEEvPviiifPKvS7_S7_PKlii,"a",@progbits
	.sectionflags	@""
	.align	4
.nv.constant0._ZN12tensorrt_llm7kernels32fusedQKNormRopeKernelNTokenHeadsIN3c104HalfENS2_8BFloat16ELi128ELb1ELi2EEEvPviiifPKvS7_S7_PKlii:
	.zero		592


//--------------------- .nv.constant0._ZN12tensorrt_llm7kernels32fusedQKNormRopeKernelNTokenHeadsIN3c104HalfENS2_8BFloat16ELi64ELb0ELi2EEEvPviiifPKvS7_S7_PKlii --------------------------
	.section	.nv.constant0._ZN12tensorrt_llm7kernels32fusedQKNormRopeKernelNTokenHeadsIN3c104HalfENS2_8BFloat16ELi64ELb0ELi2EEEvPviiifPKvS7_S7_PKlii,"a",@progbits
	.sectionflags	@""
	.align	4
.nv.constant0._ZN12tensorrt_llm7kernels32fusedQKNormRopeKernelNTokenHeadsIN3c104HalfENS2_8BFloat16ELi64ELb0ELi2EEEvPviiifPKvS7_S7_PKlii:
	.zero		592


//--------------------- .nv.constant0._ZN12tensorrt_llm7kernels32fusedQKNormRopeKernelNTokenHeadsIN3c104HalfENS2_8BFloat16ELi64ELb1ELi2EEEvPviiifPKvS7_S7_PKlii --------------------------
	.section	.nv.constant0._ZN12tensorrt_llm7kernels32fusedQKNormRopeKernelNTokenHeadsIN3c104HalfENS2_8BFloat16ELi64ELb1ELi2EEEvPviiifPKvS7_S7_PKlii,"a",@progbits
	.sectionflags	@""
	.align	4
.nv.constant0._ZN12tensorrt_llm7kernels32fusedQKNormRopeKernelNTokenHeadsIN3c104HalfENS2_8BFloat16ELi64ELb1ELi2EEEvPviiifPKvS7_S7_PKlii:
	.zero		592


//--------------------- .nv.constant0._ZN12tensorrt_llm7kernels21fusedQKNormRopeKernelIN3c104HalfENS2_8BFloat16ELi256ELb0EEEvPviiifPKvS7_S7_PKlii --------------------------
	.section	.nv.constant0._ZN12tensorrt_llm7kernels21fusedQKNormRopeKernelIN3c104HalfENS2_8BFloat16ELi256ELb0EEEvPviiifPKvS7_S7_PKlii,"a",@progbits
	.sectionflags	@""
	.align	4
.nv.constant0._ZN12tensorrt_llm7kernels21fusedQKNormRopeKernelIN3c104HalfENS2_8BFloat16ELi256ELb0EEEvPviiifPKvS7_S7_PKlii:
	.zero		592


//--------------------- .nv.constant0._ZN12tensorrt_llm7kernels21fusedQKNormRopeKernelIN3c104HalfENS2_8BFloat16ELi256ELb1EEEvPviiifPKvS7_S7_PKlii --------------------------
	.section	.nv.constant0._ZN12tensorrt_llm7kernels21fusedQKNormRopeKernelIN3c104HalfENS2_8BFloat16ELi256ELb1EEEvPviiifPKvS7_S7_PKlii,"a",@progbits
	.sectionflags	@""
	.align	4
.nv.constant0._ZN12tensorrt_llm7kernels21fusedQKNormRopeKernelIN3c104HalfENS2_8BFloat16ELi256ELb1EEEvPviiifPKvS7_S7_PKlii:
	.zero		592


//--------------------- .nv.constant0._ZN12tensorrt_llm7kernels21fusedQKNormRopeKernelIN3c104HalfENS2_8BFloat16ELi128ELb0EEEvPviiifPKvS7_S7_PKlii --------------------------
	.section	.nv.constant0._ZN12tensorrt_llm7kernels21fusedQKNormRopeKernelIN3c104HalfENS2_8BFloat16ELi128ELb0EEEvPviiifPKvS7_S7_PKlii,"a",@progbits
	.sectionflags	@""
	.align	4
.nv.constant0._ZN12tensorrt_llm7kernels21fusedQKNormRopeKernelIN3c104HalfENS2_8BFloat16ELi128ELb0EEEvPviiifPKvS7_S7_PKlii:
	.zero		592


//--------------------- .nv.constant0._ZN12tensorrt_llm7kernels21fusedQKNormRopeKernelIN3c104HalfENS2_8BFloat16ELi128ELb1EEEvPviiifPKvS7_S7_PKlii --------------------------
	.section	.nv.constant0._ZN12tensorrt_llm7kernels21fusedQKNormRopeKernelIN3c104HalfENS2_8BFloat16ELi128ELb1EEEvPviiifPKvS7_S7_PKlii,"a",@progbits
	.sectionflags	@""
	.align	4
.nv.constant0._ZN12tensorrt_llm7kernels21fusedQKNormRopeKernelIN3c104HalfENS2_8BFloat16ELi128ELb1EEEvPviiifPKvS7_S7_PKlii:
	.zero		592


//--------------------- .nv.constant0._ZN12tensorrt_llm7kernels21fusedQKNormRopeKernelIN3c104HalfENS2_8BFloat16ELi64ELb0EEEvPviiifPKvS7_S7_PKlii --------------------------
	.section	.nv.constant0._ZN12tensorrt_llm7kernels21fusedQKNormRopeKernelIN3c104HalfENS2_8BFloat16ELi64ELb0EEEvPviiifPKvS7_S7_PKlii,"a",@progbits
	.sectionflags	@""
	.align	4
.nv.constant0._ZN12tensorrt_llm7kernels21fusedQKNormRopeKernelIN3c104HalfENS2_8BFloat16ELi64ELb0EEEvPviiifPKvS7_S7_PKlii:
	.zero		592


//--------------------- .nv.constant0._ZN12tensorrt_llm7kernels21fusedQKNormRopeKernelIN3c104HalfENS2_8BFloat16ELi64ELb1EEEvPviiifPKvS7_S7_PKlii --------------------------
	.section	.nv.constant0._ZN12tensorrt_llm7kernels21fusedQKNormRopeKernelIN3c104HalfENS2_8BFloat16ELi64ELb1EEEvPviiifPKvS7_S7_PKlii,"a",@progbits
	.sectionflags	@""
	.align	4
.nv.constant0._ZN12tensorrt_llm7kernels21fusedQKNormRopeKernelIN3c104HalfENS2_8BFloat16ELi64ELb1EEEvPviiifPKvS7_S7_PKlii:
	.zero		592


//--------------------- .nv.constant0._ZN12tensorrt_llm7kernels32fusedQKNormRopeKernelNTokenHeadsIN3c104HalfES3_Li256ELb0ELi8EEEvPviiifPKvS6_S6_PKlii --------------------------
	.section	.nv.constant0._ZN12tensorrt_llm7kernels32fusedQKNormRopeKernelNTokenHeadsIN3c104HalfES3_Li256ELb0ELi8EEEvPviiifPKvS6_S6_PKlii,"a",@progbits
	.sectionflags	@""
	.align	4
.nv.constant0._ZN12tensorrt_llm7kernels32fusedQKNormRopeKernelNTokenHeadsIN3c104HalfES3_Li256ELb0ELi8EEEvPviiifPKvS6_S6_PKlii:
	.zero		592


//--------------------- .nv.constant0._ZN12tensorrt_llm7kernels32fusedQKNormRopeKernelNTokenHeadsIN3c104HalfES3_Li256ELb1ELi8EEEvPviiifPKvS6_S6_PKlii --------------------------
	.section	.nv.constant0._ZN12tensorrt_llm7kernels32fusedQKNormRopeKernelNTokenHeadsIN3c104HalfES3_Li256ELb1ELi8EEEvPviiifPKvS6_S6_PKlii,"a",@progbits
	.sectionflags	@""
	.align	4
.nv.constant0._ZN12tensorrt_llm7kernels32fusedQKNormRopeKernelNTokenHeadsIN3c104HalfES3_Li256ELb1ELi8EEEvPviiifPKvS6_S6_PKlii:
	.zero		592


//--------------------- .nv.constant0._ZN12tensorrt_llm7kernels32fusedQKNormRopeKernelNTokenHeadsIN3c104HalfES3_Li128ELb0ELi8EEEvPviiifPKvS6_S6_PKlii --------------------------
	.section	.nv.constant0._ZN12tensorrt_llm7kernels32fusedQKNormRopeKernelNTokenHeadsIN3c104HalfES3_Li128ELb0ELi8EEEvPviiifPKvS6_S6_PKlii,"a",@progbits
	.sectionflags	@""
	.align	4
.nv.constant0._ZN12tensorrt_llm7kernels32fusedQKNormRopeKernelNTokenHeadsIN3c104HalfES3_Li128ELb0ELi8EEEvPviiifPKvS6_S6_PKlii:
	.zero		592


//--------------------- .nv.constant0._ZN12tensorrt_llm7kernels32fusedQKNormRopeKernelNTokenHeadsIN3c104HalfES3_Li128ELb1ELi8EEEvPviiifPKvS6_S6_PKlii --------------------------
	.section	.nv.constant0._ZN12tensorrt_llm7kernels32fusedQKNormRopeKernelNTokenHeadsIN3c104HalfES3_Li128ELb1ELi8EEEvPviiifPKvS6_S6_PKlii,"a",@progbits
	.sectionflags	@""
	.align	4
.nv.constant0._ZN12tensorrt_llm7kernels32fusedQKNormRopeKernelNTokenHeadsIN3c104HalfES3_Li128ELb1ELi8EEEvPviiifPKvS6_S6_PKlii:
	.zero		592


//--------------------- .nv.constant0._ZN12tensorrt_llm7kernels32fusedQKNormRopeKernelNTokenHeadsIN3c104HalfES3_Li64ELb0ELi8EEEvPviiifPKvS6_S6_PKlii --------------------------
	.section	.nv.constant0._ZN12tensorrt_llm7kernels32fusedQKNormRopeKernelNTokenHeadsIN3c104HalfES3_Li64ELb0ELi8EEEvPviiifPKvS6_S6_PKlii,"a",@progbits
	.sectionflags	@""
	.align	4
.nv.constant0._ZN12tensorrt_llm7kernels32fusedQKNormRopeKernelNTokenHeadsIN3c104HalfES3_Li64ELb0ELi8EEEvPviiifPKvS6_S6_PKlii:
	.zero		592


//--------------------- .nv.constant0._ZN12tensorrt_llm7kernels32fusedQKNormRopeKernelNTokenHeadsIN3c104HalfES3_Li64ELb1ELi8EEEvPviiifPKvS6_S6_PKlii --------------------------
	.section	.nv.constant0._ZN12tensorrt_llm7kernels32fusedQKNormRopeKernelNTokenHeadsIN3c104HalfES3_Li64ELb1ELi8EEEvPviiifPKvS6_S6_PKlii,"a",@progbits
	.sectionflags	@""
	.align	4
.nv.constant0._ZN12tensorrt_llm7kernels32fusedQKNormRopeKernelNTokenHeadsIN3c104HalfES3_Li64ELb1ELi8EEEvPviiifPKvS6_S6_PKlii:
	.zero		592


//--------------------- .nv.constant0._ZN12tensorrt_llm7kernels32fusedQKNormRopeKernelNTokenHeadsIN3c104HalfES3_Li256ELb0ELi4EEEvPviiifPKvS6_S6_PKlii --------------------------
	.section	.nv.constant0._ZN12tensorrt_llm7kernels32fusedQKNormRopeKernelNTokenHeadsIN3c104HalfES3_Li256ELb0ELi4EEEvPviiifPKvS6_S6_PKlii,"a",@progbits
	.sectionflags	@""
	.align	4
.nv.constant0._ZN12tensorrt_llm7kernels32fusedQKNormRopeKernelNTokenHeadsIN3c104HalfES3_Li256ELb0ELi4EEEvPviiifPKvS6_S6_PKlii:
	.zero		592


//--------------------- .nv.constant0._ZN12tensorrt_llm7kernels32fusedQKNormRopeKernelNTokenHeadsIN3c104HalfES3_Li256ELb1ELi4EEEvPviiifPKvS6_S6_PKlii --------------------------
	.section	.nv.constant0._ZN12tensorrt_llm7kernels32fusedQKNormRopeKernelNTokenHeadsIN3c104HalfES3_Li256ELb1ELi4EEEvPviiifPKvS6_S6_PKlii,"a",@progbits
	.sectionflags	@""
	.align	4
.nv.constant0._ZN12tensorrt_llm7kernels32fusedQKNormRopeKernelNTokenHeadsIN3c104HalfES3_Li256ELb1ELi4EEEvPviiifPKvS6_S6_PKlii:
	.zero		592


//--------------------- .nv.constant0._ZN12tensorrt_llm7kernels32fusedQKNormRopeKernelNTokenHeadsIN3c104HalfES3_Li128ELb0ELi4EEEvPviiifPKvS6_S6_PKlii --------------------------
	.section	.nv.constant0._ZN12tensorrt_llm7kernels32fusedQKNormRopeKernelNTokenHeadsIN3c104HalfES3_Li128ELb0ELi4EEEvPviiifPKvS6_S6_PKlii,"a",@progbits
	.sectionflags	@""
	.align	4
.nv.constant0._ZN12tensorrt_llm7kernels32fusedQKNormRopeKernelNTokenHeadsIN3c104HalfES3_Li128ELb0ELi4EEEvPviiifPKvS6_S6_PKlii:
	.zero		592


//--------------------- .nv.constant0._ZN12tensorrt_llm7kernels32fusedQKNormRopeKernelNTokenHeadsIN3c104HalfES3_Li128ELb1ELi4EEEvPviiifPKvS6_S6_PKlii --------------------------
	.section	.nv.constant0._ZN12tensorrt_llm7kernels32fusedQKNormRopeKernelNTokenHeadsIN3c104HalfES3_Li128ELb1ELi4EEEvPviiifPKvS6_S6_PKlii,"a",@progbits
	.sectionflags	@""
	.align	4
.nv.constant0._ZN12tensorrt_llm7kernels32fusedQKNormRopeKernelNTokenHeadsIN3c104HalfES3_Li128ELb1ELi4EEEvPviiifPKvS6_S6_PKlii:
	.zero		592


//--------------------- .nv.constant0._ZN12tensorrt_llm7kernels32fusedQKNormRopeKernelNTokenHeadsIN3c104HalfES3_Li64ELb0ELi4EEEvPviiifPKvS6_S6_PKlii --------------------------
	.section	.nv.constant0._ZN12tensorrt_llm7kernels32fusedQKNormRopeKernelNTokenHeadsIN3c104HalfES3_Li64ELb0ELi4EEEvPviiifPKvS6_S6_PKlii,"a",@progbits
	.sectionflags	@""
	.align	4
.nv.constant0._ZN12tensorrt_llm7kernels32fusedQKNormRopeKernelNTokenHeadsIN3c104HalfES3_Li64ELb0ELi4EEEvPviiifPKvS6_S6_PKlii:
	.zero		592


//--------------------- .nv.constant0._ZN12tensorrt_llm7kernels32fusedQKNormRopeKernelNTokenHeadsIN3c104HalfES3_Li64ELb1ELi4EEEvPviiifPKvS6_S6_PKlii --------------------------
	.section	.nv.constant0._ZN12tensorrt_llm7kernels32fusedQKNormRopeKernelNTokenHeadsIN3c104HalfES3_Li64ELb1ELi4EEEvPviiifPKvS6_S6_PKlii,"a",@progbits
	.sectionflags	@""
	.align	4
.nv.constant0._ZN12tensorrt_llm7kernels32fusedQKNormRopeKernelNTokenHeadsIN3c104HalfES3_Li64ELb1ELi4EEEvPviiifPKvS6_S6_PKlii:
	.zero		592


//--------------------- .nv.constant0._ZN12tensorrt_llm7kernels32fusedQKNormRopeKernelNTokenHeadsIN3c104HalfES3_Li256ELb0ELi2EEEvPviiifPKvS6_S6_PKlii --------------------------
	.section	.nv.constant0._ZN12tensorrt_llm7kernels32fusedQKNormRopeKernelNTokenHeadsIN3c104HalfES3_Li256ELb0ELi2EEEvPviiifPKvS6_S6_PKlii,"a",@progbits
	.sectionflags	@""
	.align	4
.nv.constant0._ZN12tensorrt_llm7kernels32fusedQKNormRopeKernelNTokenHeadsIN3c104HalfES3_Li256ELb0ELi2EEEvPviiifPKvS6_S6_PKlii:
	.zero		592


//--------------------- .nv.constant0._ZN12tensorrt_llm7kernels32fusedQKNormRopeKernelNTokenHeadsIN3c104HalfES3_Li256ELb1ELi2EEEvPviiifPKvS6_S6_PKlii --------------------------
	.section	.nv.constant0._ZN12tensorrt_llm7kernels32fusedQKNormRopeKernelNTokenHeadsIN3c104HalfES3_Li256ELb1ELi2EEEvPviiifPKvS6_S6_PKlii,"a",@progbits
	.sectionflags	@""
	.align	4
.nv.constant0._ZN12tensorrt_llm7kernels32fusedQKNormRopeKernelNTokenHeadsIN3c104HalfES3_Li256ELb1ELi2EEEvPviiifPKvS6_S6_PKlii:
	.zero		592


//--------------------- .nv.constant0._ZN12tensorrt_llm7kernels32fusedQKNormRopeKernelNTokenHeadsIN3c104HalfES3_Li128ELb0ELi2EEEvPviiifPKvS6_S6_PKlii --------------------------
	.section	.nv.constant0._ZN12tensorrt_llm7kernels32fusedQKNormRopeKernelNTokenHeadsIN3c104HalfES3_Li128ELb0ELi2EEEvPviiifPKvS6_S6_PKlii,"a",@progbits
	.sectionflags	@""
	.align	4
.nv.constant0._ZN12tensorrt_llm7kernels32fusedQKNormRopeKernelNTokenHeadsIN3c104HalfES3_Li128ELb0ELi2EEEvPviiifPKvS6_S6_PKlii:
	.zero		592


//--------------------- .nv.constant0._ZN12tensorrt_llm7kernels32fusedQKNormRopeKernelNTokenHeadsIN3c104HalfES3_Li128ELb1ELi2EEEvPviiifPKvS6_S6_PKlii --------------------------
	.section	.nv.constant0._ZN12tensorrt_llm7kernels32fusedQKNormRopeKernelNTokenHeadsIN3c104HalfES3_Li128ELb1ELi2EEEvPviiifPKvS6_S6_PKlii,"a",@progbits
	.sectionflags	@""
	.align	4
.nv.constant0._ZN12tensorrt_llm7kernels32fusedQKNormRopeKernelNTokenHeadsIN3c104HalfES3_Li128ELb1ELi2EEEvPviiifPKvS6_S6_PKlii:
	.zero		592


//--------------------- .nv.constant0._ZN12tensorrt_llm7kernels32fusedQKNormRopeKernelNTokenHeadsIN3c104HalfES3_Li64ELb0ELi2EEEvPviiifPKvS6_S6_PKlii --------------------------
	.section	.nv.constant0._ZN12tensorrt_llm7kernels32fusedQKNormRopeKernelNTokenHeadsIN3c104HalfES3_Li64ELb0ELi2EEEvPviiifPKvS6_S6_PKlii,"a",@progbits
	.sectionflags	@""
	.align	4
.nv.constant0._ZN12tensorrt_llm7kernels32fusedQKNormRopeKernelNTokenHeadsIN3c104HalfES3_Li64ELb0ELi2EEEvPviiifPKvS6_S6_PKlii:
	.zero		592


//--------------------- .nv.constant0._ZN12tensorrt_llm7kernels32fusedQKNormRopeKernelNTokenHeadsIN3c104HalfES3_Li64ELb1ELi2EEEvPviiifPKvS6_S6_PKlii --------------------------
	.section	.nv.constant0._ZN12tensorrt_llm7kernels32fusedQKNormRopeKernelNTokenHeadsIN3c104HalfES3_Li64ELb1ELi2EEEvPviiifPKvS6_S6_PKlii,"a",@progbits
	.sectionflags	@""
	.align	4
.nv.constant0._ZN12tensorrt_llm7kernels32fusedQKNormRopeKernelNTokenHeadsIN3c104HalfES3_Li64ELb1ELi2EEEvPviiifPKvS6_S6_PKlii:
	.zero		592


//--------------------- .nv.constant0._ZN12tensorrt_llm7kernels21fusedQKNormRopeKernelIN3c104HalfES3_Li256ELb0EEEvPviiifPKvS6_S6_PKlii --------------------------
	.section	.nv.constant0._ZN12tensorrt_llm7kernels21fusedQKNormRopeKernelIN3c104HalfES3_Li256ELb0EEEvPviiifPKvS6_S6_PKlii,"a",@progbits
	.sectionflags	@""
	.align	4
.nv.constant0._ZN12tensorrt_llm7kernels21fusedQKNormRopeKernelIN3c104HalfES3_Li256ELb0EEEvPviiifPKvS6_S6_PKlii:
	.zero		592


//--------------------- .nv.constant0._ZN12tensorrt_llm7kernels21fusedQKNormRopeKernelIN3c104HalfES3_Li256ELb1EEEvPviiifPKvS6_S6_PKlii --------------------------
	.section	.nv.constant0._ZN12tensorrt_llm7kernels21fusedQKNormRopeKernelIN3c104HalfES3_Li256ELb1EEEvPviiifPKvS6_S6_PKlii,"a",@progbits
	.sectionflags	@""
	.align	4
.nv.constant0._ZN12tensorrt_llm7kernels21fusedQKNormRopeKernelIN3c104HalfES3_Li256ELb1EEEvPviiifPKvS6_S6_PKlii:
	.zero		592


//--------------------- .nv.constant0._ZN12tensorrt_llm7kernels21fusedQKNormRopeKernelIN3c104HalfES3_Li128ELb0EEEvPviiifPKvS6_S6_PKlii --------------------------
	.section	.nv.constant0._ZN12tensorrt_llm7kernels21fusedQKNormRopeKernelIN3c104HalfES3_Li128ELb0EEEvPviiifPKvS6_S6_PKlii,"a",@progbits
	.sectionflags	@""
	.align	4
.nv.constant0._ZN12tensorrt_llm7kernels21fusedQKNormRopeKernelIN3c104HalfES3_Li128ELb0EEEvPviiifPKvS6_S6_PKlii:
	.zero		592


//--------------------- .nv.constant0._ZN12tensorrt_llm7kernels21fusedQKNormRopeKernelIN3c104HalfES3_Li128ELb1EEEvPviiifPKvS6_S6_PKlii --------------------------
	.section	.nv.constant0._ZN12tensorrt_llm7kernels21fusedQKNormRopeKernelIN3c104HalfES3_Li128ELb1EEEvPviiifPKvS6_S6_PKlii,"a",@progbits
	.sectionflags	@""
	.align	4
.nv.constant0._ZN12tensorrt_llm7kernels21fusedQKNormRopeKernelIN3c104HalfES3_Li128ELb1EEEvPviiifPKvS6_S6_PKlii:
	.zero		592


//--------------------- .nv.constant0._ZN12tensorrt_llm7kernels21fusedQKNormRopeKernelIN3c104HalfES3_Li64ELb0EEEvPviiifPKvS6_S6_PKlii --------------------------
	.section	.nv.constant0._ZN12tensorrt_llm7kernels21fusedQKNormRopeKernelIN3c104HalfES3_Li64ELb0EEEvPviiifPKvS6_S6_PKlii,"a",@progbits
	.sectionflags	@""
	.align	4
.nv.constant0._ZN12tensorrt_llm7kernels21fusedQKNormRopeKernelIN3c104HalfES3_Li64ELb0EEEvPviiifPKvS6_S6_PKlii:
	.zero		592


//--------------------- .nv.constant0._ZN12tensorrt_llm7kernels21fusedQKNormRopeKernelIN3c104HalfES3_Li64ELb1EEEvPviiifPKvS6_S6_PKlii --------------------------
	.section	.nv.constant0._ZN12tensorrt_llm7kernels21fusedQKNormRopeKernelIN3c104HalfES3_Li64ELb1EEEvPviiifPKvS6_S6_PKlii,"a",@progbits
	.sectionflags	@""
	.align	4
.nv.constant0._ZN12tensorrt_llm7kernels21fusedQKNormRopeKernelIN3c104HalfES3_Li64ELb1EEEvPviiifPKvS6_S6_PKlii:
	.zero		592


//--------------------- .nv.constant0._ZN12tensorrt_llm7kernels32fusedQKNormRopeKernelNTokenHeadsIN3c104HalfEfLi256ELb0ELi8EEEvPviiifPKvS6_S6_PKlii --------------------------
	.section	.nv.constant0._ZN12tensorrt_llm7kernels32fusedQKNormRopeKernelNTokenHeadsIN3c104HalfEfLi256ELb0ELi8EEEvPviiifPKvS6_S6_PKlii,"a",@progbits
	.sectionflags	@""
	.align	4
.nv.constant0._ZN12tensorrt_llm7kernels32fusedQKNormRopeKernelNTokenHeadsIN3c104HalfEfLi256ELb0ELi8EEEvPviiifPKvS6_S6_PKlii:
	.zero		592


//--------------------- .nv.constant0._ZN12tensorrt_llm7kernels32fusedQKNormRopeKernelNTokenHeadsIN3c104HalfEfLi256ELb1ELi8EEEvPviiifPKvS6_S6_PKlii --------------------------
	.section	.nv.constant0._ZN12tensorrt_llm7kernels32fusedQKNormRopeKernelNTokenHeadsIN3c104HalfEfLi256ELb1ELi8EEEvPviiifPKvS6_S6_PKlii,"a",@progbits
	.sectionflags	@""
	.align	4
.nv.constant0._ZN12tensorrt_llm7kernels32fusedQKNormRopeKernelNTokenHeadsIN3c104HalfEfLi256ELb1ELi8EEEvPviiifPKvS6_S6_PKlii:
	.zero		592


//--------------------- .nv.constant0._ZN12tensorrt_llm7kernels32fusedQKNormRopeKernelNTokenHeadsIN3c104HalfEfLi128ELb0ELi8EEEvPviiifPKvS6_S6_PKlii --------------------------
	.section	.nv.constant0._ZN12tensorrt_llm7kernels32fusedQKNormRopeKernelNTokenHeadsIN3c104HalfEfLi128ELb0ELi8EEEvPviiifPKvS6_S6_PKlii,"a",@progbits
	.sectionflags	@""
	.align	4
.nv.constant0._ZN12tensorrt_llm7kernels32fusedQKNormRopeKernelNTokenHeadsIN3c104HalfEfLi128ELb0ELi8EEEvPviiifPKvS6_S6_PKlii:
	.zero		592


//--------------------- .nv.constant0._ZN12tensorrt_llm7kernels32fusedQKNormRopeKernelNTokenHeadsIN3c104HalfEfLi128ELb1ELi8EEEvPviiifPKvS6_S6_PKlii --------------------------
	.section	.nv.constant0._ZN12tensorrt_llm7kernels32fusedQKNormRopeKernelNTokenHeadsIN3c104HalfEfLi128ELb1ELi8EEEvPviiifPKvS6_S6_PKlii,"a",@progbits
	.sectionflags	@""
	.align	4
.nv.constant0._ZN12tensorrt_llm7kernels32fusedQKNormRopeKernelNTokenHeadsIN3c104HalfEfLi128ELb1ELi8EEEvPviiifPKvS6_S6_PKlii:
	.zero		592


//--------------------- .nv.constant0._ZN12tensorrt_llm7kernels32fusedQKNormRopeKernelNTokenHeadsIN3c104HalfEfLi64ELb0ELi8EEEvPviiifPKvS6_S6_PKlii --------------------------
	.section	.nv.constant0._ZN12tensorrt_llm7kernels32fusedQKNormRopeKernelNTokenHeadsIN3c104HalfEfLi64ELb0ELi8EEEvPviiifPKvS6_S6_PKlii,"a",@progbits
	.sectionflags	@""
	.align	4
.nv.constant0._ZN12tensorrt_llm7kernels32fusedQKNormRopeKernelNTokenHeadsIN3c104HalfEfLi64ELb0ELi8EEEvPviiifPKvS6_S6_PKlii:
	.zero		592


//--------------------- .nv.constant0._ZN12tensorrt_llm7kernels32fusedQKNormRopeKernelNTokenHeadsIN3c104HalfEfLi64ELb1ELi8EEEvPviiifPKvS6_S6_PKlii --------------------------
	.section	.nv.constant0._ZN12tensorrt_llm7kernels32fusedQKNormRopeKernelNTokenHeadsIN3c104HalfEfLi64ELb1ELi8EEEvPviiifPKvS6_S6_PKlii,"a",@progbits
	.sectionflags	@""
	.align	4
.nv.constant0._ZN12tensorrt_llm7kernels32fusedQKNormRopeKernelNTokenHeadsIN3c104HalfEfLi64ELb1ELi8EEEvPviiifPKvS6_S6_PKlii:
	.zero		592


//--------------------- .nv.constant0._ZN12tensorrt_llm7kernels32fusedQKNormRopeKernelNTokenHeadsIN3c104HalfEfLi256ELb0ELi4EEEvPviiifPKvS6_S6_PKlii --------------------------
	.section	.nv.constant0._ZN12tensorrt_llm7kernels32fusedQKNormRopeKernelNTokenHeadsIN3c104HalfEfLi256ELb0ELi4EEEvPviiifPKvS6_S6_PKlii,"a",@progbits
	.sectionflags	@""
	.align	4
.nv.constant0._ZN12tensorrt_llm7kernels32fusedQKNormRopeKernelNTokenHeadsIN3c104HalfEfLi256ELb0ELi4EEEvPviiifPKvS6_S6_PKlii:
	.zero		592


//--------------------- .nv.constant0._ZN12tensorrt_llm7kernels32fusedQKNormRopeKernelNTokenHeadsIN3c104HalfEfLi256ELb1ELi4EEEvPviiifPKvS6_S6_PKlii --------------------------
	.section	.nv.constant0._ZN12tensorrt_llm7kernels32fusedQKNormRopeKernelNTokenHeadsIN3c104HalfEfLi256ELb1ELi4EEEvPviiifPKvS6_S6_PKlii,"a",@progbits
	.sectionflags	@""
	.align	4
.nv.constant0._ZN12tensorrt_llm7kernels32fusedQKNormRopeKernelNTokenHeadsIN3c104HalfEfLi256ELb1ELi4EEEvPviiifPKvS6_S6_PKlii:
	.zero		592


//--------------------- .nv.constant0._ZN12tensorrt_llm7kernels32fusedQKNormRopeKernelNTokenHeadsIN3c104HalfEfLi128ELb0ELi4EEEvPviiifPKvS6_S6_PKlii --------------------------
	.section	.nv.constant0._ZN12tensorrt_llm7kernels32fusedQKNormRopeKernelNTokenHeadsIN3c104HalfEfLi128ELb0ELi4EEEvPviiifPKvS6_S6_PKlii,"a",@progbits
	.sectionflags	@""
	.align	4
.nv.constant0._ZN12tensorrt_llm7kernels32fusedQKNormRopeKernelNTokenHeadsIN3c104HalfEfLi128ELb0ELi4EEEvPviiifPKvS6_S6_PKlii:
	.zero		592


//--------------------- .nv.constant0._ZN12tensorrt_llm7kernels32fusedQKNormRopeKernelNTokenHeadsIN3c104HalfEfLi128ELb1ELi4EEEvPviiifPKvS6_S6_PKlii --------------------------
	.section	.nv.constant0._ZN12tensorrt_llm7kernels32fusedQKNormRopeKernelNTokenHeadsIN3c104HalfEfLi128ELb1ELi4EEEvPviiifPKvS6_S6_PKlii,"a",@progbits
	.sectionflags	@""
	.align	4
.nv.constant0._ZN12tensorrt_llm7kernels32fusedQKNormRopeKernelNTokenHeadsIN3c104HalfEfLi128ELb1ELi4EEEvPviiifPKvS6_S6_PKlii:
	.zero		592


//--------------------- .nv.constant0._ZN12tensorrt_llm7kernels32fusedQKNormRopeKernelNTokenHeadsIN3c104HalfEfLi64ELb0ELi4EEEvPviiifPKvS6_S6_PKlii --------------------------
	.section	.nv.constant0._ZN12tensorrt_llm7kernels32fusedQKNormRopeKernelNTokenHeadsIN3c104HalfEfLi64ELb0ELi4EEEvPviiifPKvS6_S6_PKlii,"a",@progbits
	.sectionflags	@""
	.align	4
.nv.constant0._ZN12tensorrt_llm7kernels32fusedQKNormRopeKernelNTokenHeadsIN3c104HalfEfLi64ELb0ELi4EEEvPviiifPKvS6_S6_PKlii:
	.zero		592


//--------------------- .nv.constant0._ZN12tensorrt_llm7kernels32fusedQKNormRopeKernelNTokenHeadsIN3c104HalfEfLi64ELb1ELi4EEEvPviiifPKvS6_S6_PKlii --------------------------
	.section	.nv.constant0._ZN12tensorrt_llm7kernels32fusedQKNormRopeKernelNTokenHeadsIN3c104HalfEfLi64ELb1ELi4EEEvPviiifPKvS6_S6_PKlii,"a",@progbits
	.sectionflags	@""
	.align	4
.nv.constant0._ZN12tensorrt_llm7kernels32fusedQKNormRopeKernelNTokenHeadsIN3c104HalfEfLi64ELb1ELi4EEEvPviiifPKvS6_S6_PKlii:
	.zero		592


//--------------------- .nv.constant0._ZN12tensorrt_llm7kernels32fusedQKNormRopeKernelNTokenHeadsIN3c104HalfEfLi256ELb0ELi2EEEvPviiifPKvS6_S6_PKlii --------------------------
	.section	.nv.constant0._ZN12tensorrt_llm7kernels32fusedQKNormRopeKernelNTokenHeadsIN3c104HalfEfLi256ELb0ELi2EEEvPviiifPKvS6_S6_PKlii,"a",@progbits
	.sectionflags	@""
	.align	4
.nv.constant0._ZN12tensorrt_llm7kernels32fusedQKNormRopeKernelNTokenHeadsIN3c104HalfEfLi256ELb0ELi2EEEvPviiifPKvS6_S6_PKlii:
	.zero		592


//--------------------- .nv.constant0._ZN12tensorrt_llm7kernels32fusedQKNormRopeKernelNTokenHeadsIN3c104HalfEfLi256ELb1ELi2EEEvPviiifPKvS6_S6_PKlii --------------------------
	.section	.nv.constant0._ZN12tensorrt_llm7kernels32fusedQKNormRopeKernelNTokenHeadsIN3c104HalfEfLi256ELb1ELi2EEEvPviiifPKvS6_S6_PKlii,"a",@progbits
	.sectionflags	@""
	.align	4
.nv.constant0._ZN12tensorrt_llm7kernels32fusedQKNormRopeKernelNTokenHeadsIN3c104HalfEfLi256ELb1ELi2EEEvPviiifPKvS6_S6_PKlii:
	.zero		592


//--------------------- .nv.constant0._ZN12tensorrt_llm7kernels32fusedQKNormRopeKernelNTokenHeadsIN3c104HalfEfLi128ELb0ELi2EEEvPviiifPKvS6_S6_PKlii --------------------------
	.section	.nv.constant0._ZN12tensorrt_llm7kernels32fusedQKNormRopeKernelNTokenHeadsIN3c104HalfEfLi128ELb0ELi2EEEvPviiifPKvS6_S6_PKlii,"a",@progbits
	.sectionflags	@""
	.align	4
.nv.constant0._ZN12tensorrt_llm7kernels32fusedQKNormRopeKernelNTokenHeadsIN3c104HalfEfLi128ELb0ELi2EEEvPviiifPKvS6_S6_PKlii:
	.zero		592


//--------------------- .nv.constant0._ZN12tensorrt_llm7kernels32fusedQKNormRopeKernelNTokenHeadsIN3c104HalfEfLi128ELb1ELi2EEEvPviiifPKvS6_S6_PKlii --------------------------
	.section	.nv.constant0._ZN12tensorrt_llm7kernels32fusedQKNormRopeKernelNTokenHeadsIN3c104HalfEfLi128ELb1ELi2EEEvPviiifPKvS6_S6_PKlii,"a",@progbits
	.sectionflags	@""
	.align	4
.nv.constant0._ZN12tensorrt_llm7kernels32fusedQKNormRopeKernelNTokenHeadsIN3c104HalfEfLi128ELb1ELi2EEEvPviiifPKvS6_S6_PKlii:
	.zero		592


//--------------------- .nv.constant0._ZN12tensorrt_llm7kernels32fusedQKNormRopeKernelNTokenHeadsIN3c104HalfEfLi64ELb0ELi2EEEvPviiifPKvS6_S6_PKlii --------------------------
	.section	.nv.constant0._ZN12tensorrt_llm7kernels32fusedQKNormRopeKernelNTokenHeadsIN3c104HalfEfLi64ELb0ELi2EEEvPviiifPKvS6_S6_PKlii,"a",@progbits
	.sectionflags	@""
	.align	4
.nv.constant0._ZN12tensorrt_llm7kernels32fusedQKNormRopeKernelNTokenHeadsIN3c104HalfEfLi64ELb0ELi2EEEvPviiifPKvS6_S6_PKlii:
	.zero		592


//--------------------- .nv.constant0._ZN12tensorrt_llm7kernels32fusedQKNormRopeKernelNTokenHeadsIN3c104HalfEfLi64ELb1ELi2EEEvPviiifPKvS6_S6_PKlii --------------------------
	.section	.nv.constant0._ZN12tensorrt_llm7kernels32fusedQKNormRopeKernelNTokenHeadsIN3c104HalfEfLi64ELb1ELi2EEEvPviiifPKvS6_S6_PKlii,"a",@progbits
	.sectionflags	@""
	.align	4
.nv.constant0._ZN12tensorrt_llm7kernels32fusedQKNormRopeKernelNTokenHeadsIN3c104HalfEfLi64ELb1ELi2EEEvPviiifPKvS6_S6_PKlii:
	.zero		592


//--------------------- .nv.constant0._ZN12tensorrt_llm7kernels21fusedQKNormRopeKernelIN3c104HalfEfLi256ELb0EEEvPviiifPKvS6_S6_PKlii --------------------------
	.section	.nv.constant0._ZN12tensorrt_llm7kernels21fusedQKNormRopeKernelIN3c104HalfEfLi256ELb0EEEvPviiifPKvS6_S6_PKlii,"a",@progbits
	.sectionflags	@""
	.align	4
.nv.constant0._ZN12tensorrt_llm7kernels21fusedQKNormRopeKernelIN3c104HalfEfLi256ELb0EEEvPviiifPKvS6_S6_PKlii:
	.zero		592


//--------------------- .nv.constant0._ZN12tensorrt_llm7kernels21fusedQKNormRopeKernelIN3c104HalfEfLi256ELb1EEEvPviiifPKvS6_S6_PKlii --------------------------
	.section	.nv.constant0._ZN12tensorrt_llm7kernels21fusedQKNormRopeKernelIN3c104HalfEfLi256ELb1EEEvPviiifPKvS6_S6_PKlii,"a",@progbits
	.sectionflags	@""
	.align	4
.nv.constant0._ZN12tensorrt_llm7kernels21fusedQKNormRopeKernelIN3c104HalfEfLi256ELb1EEEvPviiifPKvS6_S6_PKlii:
	.zero		592


//--------------------- .nv.constant0._ZN12tensorrt_llm7kernels21fusedQKNormRopeKernelIN3c104HalfEfLi128ELb0EEEvPviiifPKvS6_S6_PKlii --------------------------
	.section	.nv.constant0._ZN12tensorrt_llm7kernels21fusedQKNormRopeKernelIN3c104HalfEfLi128ELb0EEEvPviiifPKvS6_S6_PKlii,"a",@progbits
	.sectionflags	@""
	.align	4
.nv.constant0._ZN12tensorrt_llm7kernels21fusedQKNormRopeKernelIN3c104HalfEfLi128ELb0EEEvPviiifPKvS6_S6_PKlii:
	.zero		592


//--------------------- .nv.constant0._ZN12tensorrt_llm7kernels21fusedQKNormRopeKernelIN3c104HalfEfLi128ELb1EEEvPviiifPKvS6_S6_PKlii --------------------------
	.section	.nv.constant0._ZN12tensorrt_llm7kernels21fusedQKNormRopeKernelIN3c104HalfEfLi128ELb1EEEvPviiifPKvS6_S6_PKlii,"a",@progbits
	.sectionflags	@""
	.align	4
.nv.constant0._ZN12tensorrt_llm7kernels21fusedQKNormRopeKernelIN3c104HalfEfLi128ELb1EEEvPviiifPKvS6_S6_PKlii:
	.zero		592


//--------------------- .nv.constant0._ZN12tensorrt_llm7kernels21fusedQKNormRopeKernelIN3c104HalfEfLi64ELb0EEEvPviiifPKvS6_S6_PKlii --------------------------
	.section	.nv.constant0._ZN12tensorrt_llm7kernels21fusedQKNormRopeKernelIN3c104HalfEfLi64ELb0EEEvPviiifPKvS6_S6_PKlii,"a",@progbits
	.sectionflags	@""
	.align	4
.nv.constant0._ZN12tensorrt_llm7kernels21fusedQKNormRopeKernelIN3c104HalfEfLi64ELb0EEEvPviiifPKvS6_S6_PKlii:
	.zero		592


//--------------------- .nv.constant0._ZN12tensorrt_llm7kernels21fusedQKNormRopeKernelIN3c104HalfEfLi64ELb1EEEvPviiifPKvS6_S6_PKlii --------------------------
	.section	.nv.constant0._ZN12tensorrt_llm7kernels21fusedQKNormRopeKernelIN3c104HalfEfLi64ELb1EEEvPviiifPKvS6_S6_PKlii,"a",@progbits
	.sectionflags	@""
	.align	4
.nv.constant0._ZN12tensorrt_llm7kernels21fusedQKNormRopeKernelIN3c104HalfEfLi64ELb1EEEvPviiifPKvS6_S6_PKlii:
	.zero		592


//--------------------- SYMBOLS --------------------------

	.type		.nv.reservedSmem.offset0,@object
	.size		.nv.reservedSmem.offset0,0x4
